def matmul_kernel(
    a_ptr,
    b_ptr,
    c_ptr,
    M,
    N,
    K,
    stride_am,
    stride_ak,
    stride_bk,
    stride_bn,
    stride_cm,
    stride_cn,
    BLOCK_M: tl.constexpr,
    BLOCK_N: tl.constexpr,
    BLOCK_K: tl.constexpr,
    GROUP_M: tl.constexpr,
):
    pid = tl.program_id(axis=0)
    num_pid_m = tl.cdiv(M, BLOCK_M)
    num_pid_n = tl.cdiv(N, BLOCK_N)
    num_pid_in_group = GROUP_M * num_pid_n
    group_id = pid // num_pid_in_group
    first_pid_m = group_id * GROUP_M
    group_size_m = min(num_pid_m - first_pid_m, GROUP_M)
    pid_m = first_pid_m + ((pid % num_pid_in_group) % group_size_m)
    pid_n = (pid % num_pid_in_group) // group_size_m

    offs_am = (pid_m * BLOCK_M + tl.arange(0, BLOCK_M)) % M
    offs_bn = (pid_n * BLOCK_N + tl.arange(0, BLOCK_N)) % N
    offs_k = tl.arange(0, BLOCK_K)
    a_ptrs = a_ptr + offs_am[:, None] * stride_am + offs_k[None, :] * stride_ak
    b_ptrs = b_ptr + offs_k[:, None] * stride_bk + offs_bn[None, :] * stride_bn

    acc = tl.zeros((BLOCK_M, BLOCK_N), dtype=tl.float32)
    for kk in range(0, tl.cdiv(K, BLOCK_K)):
        a = tl.load(a_ptrs, mask=offs_k[None, :] < K - kk * BLOCK_K, other=0.0)
        b = tl.load(b_ptrs, mask=offs_k[:, None] < K - kk * BLOCK_K, other=0.0)
        acc = tl.dot(a, b, acc)
        a_ptrs += BLOCK_K * stride_ak
        b_ptrs += BLOCK_K * stride_bk

    c = acc.to(c_ptr.dtype.element_ty)
    offs_cm = pid_m * BLOCK_M + tl.arange(0, BLOCK_M)
    offs_cn = pid_n * BLOCK_N + tl.arange(0, BLOCK_N)
    c_ptrs = c_ptr + offs_cm[:, None] * stride_cm + offs_cn[None, :] * stride_cn
    mask = (offs_cm[:, None] < M) & (offs_cn[None, :] < N)
    tl.store(c_ptrs, c, mask=mask)

# config = {"BLOCK_K": 128, "BLOCK_M": 512, "BLOCK_N": 64, "GROUP_M": 8, "arch": "sm_90", "dtype": "fp32", "num_ctas": 1, "num_stages": 6, "num_warps": 4}
# arch = sm_90


// ===== COMPILED SASS (sm_90a) =====

	.target	sm_90a

	.elftype	@"ET_EXEC"


//--------------------- .note.nv.tkinfo           --------------------------
	.section	.note.nv.tkinfo,"",@"SHT_NOTE"
	.sectionflags	@"SHF_NOTE_NV_TKINFO"
	.tkinfo
        /*0018*/ 	.word	0x00000002
        /*0030*/ 	.string	""
        /*0030*/ 	.string	"ptxas"
        /*0030*/ 	.string	"Cuda compilation tools, release 13.0, V13.0.88"
        /*0030*/ 	.string	"Build cuda_13.0.r13.0/compiler.36424714_0"
        /*0030*/ 	.string	"-v  -suppress-debug-info  -lineinfo  -arch sm_90a "



//--------------------- .note.nv.cuinfo           --------------------------
	.section	.note.nv.cuinfo,"",@"SHT_NOTE"
	.sectionflags	@"SHF_NOTE_NV_CUINFO"
        /*0018*/ 	.short	0x0002
        /*001a*/ 	.short	0x005a
        /*001c*/ 	.short	0x0082
	.zero		2


//--------------------- .nv.info                  --------------------------
	.section	.nv.info,"",@"SHT_CUDA_INFO"
	.align	4


	//----- nvinfo : EIATTR_REGCOUNT
	.align		4
        /*0000*/ 	.byte	0x04, 0x2f
        /*0002*/ 	.short	(.L_1 - .L_0)
	.align		4
.L_0:
        /*0004*/ 	.word	index@(matmul_kernel)
        /*0008*/ 	.word	0x000000ff


	//----- nvinfo : EIATTR_FRAME_SIZE
	.align		4
.L_1:
        /*000c*/ 	.byte	0x04, 0x11
        /*000e*/ 	.short	(.L_3 - .L_2)
	.align		4
.L_2:
        /*0010*/ 	.word	index@(matmul_kernel)
        /*0014*/ 	.word	0x00001dd0


	//----- nvinfo : EIATTR_MIN_STACK_SIZE
	.align		4
.L_3:
        /*0018*/ 	.byte	0x04, 0x12
        /*001a*/ 	.short	(.L_5 - .L_4)
	.align		4
.L_4:
        /*001c*/ 	.word	index@(matmul_kernel)
        /*0020*/ 	.word	0x00001dd0
.L_5:


//--------------------- .nv.compat                --------------------------
	.section	.nv.compat,"",@"SHT_CUDA_COMPAT_INFO"
	.align	4
        /*0000*/ 	.byte	0x02, 0x09, 0x01, 0x00, 0x02, 0x02, 0x04, 0x00, 0x02, 0x05, 0x05, 0x00, 0x03, 0x07, 0x01, 0x01
        /*0010*/ 	.byte	0x02, 0x03, 0x00, 0x00, 0x02, 0x06, 0x01, 0x00, 0x04, 0x0b, 0x08, 0x00, 0x00, 0x00, 0x00, 0x00
        /*0020*/ 	.byte	0x00, 0x00, 0x00, 0x00


//--------------------- .nv.info.matmul_kernel    --------------------------
	.section	.nv.info.matmul_kernel,"",@"SHT_CUDA_INFO"
	.sectionflags	@""
	.align	4


	//----- nvinfo : EIATTR_CUDA_API_VERSION
	.align		4
        /*0000*/ 	.byte	0x04, 0x37
        /*0002*/ 	.short	(.L_7 - .L_6)
.L_6:
        /*0004*/ 	.word	0x00000082


	//----- nvinfo : EIATTR_KPARAM_INFO
	.align		4
.L_7:
        /*0008*/ 	.byte	0x04, 0x17
        /*000a*/ 	.short	(.L_9 - .L_8)
.L_8:
        /*000c*/ 	.word	0x00000000
        /*0010*/ 	.short	0x000d
        /*0012*/ 	.short	0x0048
        /*0014*/ 	.byte	0x00, 0xf4, 0x21, 0x00


	//----- nvinfo : EIATTR_KPARAM_INFO
	.align		4
.L_9:
        /*0018*/ 	.byte	0x04, 0x17
        /*001a*/ 	.short	(.L_11 - .L_10)
.L_10:
        /*001c*/ 	.word	0x00000000
        /*0020*/ 	.short	0x000c
        /*0022*/ 	.short	0x0040
        /*0024*/ 	.byte	0x00, 0xf4, 0x21, 0x00


	//----- nvinfo : EIATTR_KPARAM_INFO
	.align		4
.L_11:
        /*0028*/ 	.byte	0x04, 0x17
        /*002a*/ 	.short	(.L_13 - .L_12)
.L_12:
        /*002c*/ 	.word	0x00000000
        /*0030*/ 	.short	0x000b
        /*0032*/ 	.short	0x0038
        /*0034*/ 	.byte	0x00, 0xf0, 0x11, 0x00


	//----- nvinfo : EIATTR_KPARAM_INFO
	.align		4
.L_13:
        /*0038*/ 	.byte	0x04, 0x17
        /*003a*/ 	.short	(.L_15 - .L_14)
.L_14:
        /*003c*/ 	.word	0x00000000
        /*0040*/ 	.short	0x000a
        /*0042*/ 	.short	0x0034
        /*0044*/ 	.byte	0x00, 0xf0, 0x11, 0x00


	//----- nvinfo : EIATTR_KPARAM_INFO
	.align		4
.L_15:
        /*0048*/ 	.byte	0x04, 0x17
        /*004a*/ 	.short	(.L_17 - .L_16)
.L_16:
        /*004c*/ 	.word	0x00000000
        /*0050*/ 	.short	0x0009
        /*0052*/ 	.short	0x0030
        /*0054*/ 	.byte	0x00, 0xf0, 0x11, 0x00


	//----- nvinfo : EIATTR_KPARAM_INFO
	.align		4
.L_17:
        /*0058*/ 	.byte	0x04, 0x17
        /*005a*/ 	.short	(.L_19 - .L_18)
.L_18:
        /*005c*/ 	.word	0x00000000
        /*0060*/ 	.short	0x0008
        /*0062*/ 	.short	0x002c
        /*0064*/ 	.byte	0x00, 0xf0, 0x11, 0x00


	//----- nvinfo : EIATTR_KPARAM_INFO
	.align		4
.L_19:
        /*0068*/ 	.byte	0x04, 0x17
        /*006a*/ 	.short	(.L_21 - .L_20)
.L_20:
        /*006c*/ 	.word	0x00000000
        /*0070*/ 	.short	0x0007
        /*0072*/ 	.short	0x0028
        /*0074*/ 	.byte	0x00, 0xf0, 0x11, 0x00


	//----- nvinfo : EIATTR_KPARAM_INFO
	.align		4
.L_21:
        /*0078*/ 	.byte	0x04, 0x17
        /*007a*/ 	.short	(.L_23 - .L_22)
.L_22:
        /*007c*/ 	.word	0x00000000
        /*0080*/ 	.short	0x0006
        /*0082*/ 	.short	0x0024
        /*0084*/ 	.byte	0x00, 0xf0, 0x11, 0x00


	//----- nvinfo : EIATTR_KPARAM_INFO
	.align		4
.L_23:
        /*0088*/ 	.byte	0x04, 0x17
        /*008a*/ 	.short	(.L_25 - .L_24)
.L_24:
        /*008c*/ 	.word	0x00000000
        /*0090*/ 	.short	0x0005
        /*0092*/ 	.short	0x0020
        /*0094*/ 	.byte	0x00, 0xf0, 0x11, 0x00


	//----- nvinfo : EIATTR_KPARAM_INFO
	.align		4
.L_25:
        /*0098*/ 	.byte	0x04, 0x17
        /*009a*/ 	.short	(.L_27 - .L_26)
.L_26:
        /*009c*/ 	.word	0x00000000
        /*00a0*/ 	.short	0x0004
        /*00a2*/ 	.short	0x001c
        /*00a4*/ 	.byte	0x00, 0xf0, 0x11, 0x00


	//----- nvinfo : EIATTR_KPARAM_INFO
	.align		4
.L_27:
        /*00a8*/ 	.byte	0x04, 0x17
        /*00aa*/ 	.short	(.L_29 - .L_28)
.L_28:
        /*00ac*/ 	.word	0x00000000
        /*00b0*/ 	.short	0x0003
        /*00b2*/ 	.short	0x0018
        /*00b4*/ 	.byte	0x00, 0xf0, 0x11, 0x00


	//----- nvinfo : EIATTR_KPARAM_INFO
	.align		4
.L_29:
        /*00b8*/ 	.byte	0x04, 0x17
        /*00ba*/ 	.short	(.L_31 - .L_30)
.L_30:
        /*00bc*/ 	.word	0x00000000
        /*00c0*/ 	.short	0x0002
        /*00c2*/ 	.short	0x0010
        /*00c4*/ 	.byte	0x00, 0xf4, 0x21, 0x00


	//----- nvinfo : EIATTR_KPARAM_INFO
	.align		4
.L_31:
        /*00c8*/ 	.byte	0x04, 0x17
        /*00ca*/ 	.short	(.L_33 - .L_32)
.L_32:
        /*00cc*/ 	.word	0x00000000
        /*00d0*/ 	.short	0x0001
        /*00d2*/ 	.short	0x0008
        /*00d4*/ 	.byte	0x00, 0xf4, 0x21, 0x00


	//----- nvinfo : EIATTR_KPARAM_INFO
	.align		4
.L_33:
        /*00d8*/ 	.byte	0x04, 0x17
        /*00da*/ 	.short	(.L_35 - .L_34)
.L_34:
        /*00dc*/ 	.word	0x00000000
        /*00e0*/ 	.short	0x0000
        /*00e2*/ 	.short	0x0000
        /*00e4*/ 	.byte	0x00, 0xf4, 0x21, 0x00


	//----- nvinfo : EIATTR_SPARSE_MMA_MASK
	.align		4
.L_35:
        /*00e8*/ 	.byte	0x03, 0x50
        /*00ea*/ 	.short	0x0000


	//----- nvinfo : EIATTR_MAXREG_COUNT
	.align		4
        /*00ec*/ 	.byte	0x03, 0x1b
        /*00ee*/ 	.short	0x00ff


	//----- nvinfo : EIATTR_NUM_BARRIERS
	.align		4
        /*00f0*/ 	.byte	0x02, 0x4c
        /*00f2*/ 	.byte	0x01
	.zero		1


	//----- nvinfo : EIATTR_ANNOTATIONS
	.align		4
        /*00f4*/ 	.byte	0x04, 0x55
        /*00f6*/ 	.short	(.L_37 - .L_36)


	//   ....[0]....
.L_36:
        /*00f8*/ 	.word	0x00000001
        /*00fc*/ 	.byte	0xa0, 0x01, 0x00, 0x00, 0x01, 0x00, 0x00, 0x00, 0xd0, 0x13, 0x00, 0x00, 0x01, 0x00, 0x00, 0x00
        /* <DEDUP_REMOVED lines=540> */
        /*22cc*/ 	.byte	0x40, 0x31, 0x01, 0x00, 0x01, 0x00, 0x00, 0x00, 0x50, 0x31, 0x01, 0x00


	//----- nvinfo : EIATTR_MERCURY_ISA_VERSION
	.align		4
.L_37:
        /*22d8*/ 	.byte	0x03, 0x5f
        /*22da*/ 	.short	0x0101


	//----- nvinfo : EIATTR_EXIT_INSTR_OFFSETS
	.align		4
        /*22dc*/ 	.byte	0x04, 0x1c
        /*22de*/ 	.short	(.L_39 - .L_38)


	//   ....[0]....
.L_38:
        /*22e0*/ 	.word	0x000645b0


	//   ....[1]....
        /*22e4*/ 	.word	0x000645d0


	//----- nvinfo : EIATTR_REQNTID
	.align		4
.L_39:
        /*22e8*/ 	.byte	0x04, 0x10
        /*22ea*/ 	.short	(.L_41 - .L_40)
.L_40:
        /*22ec*/ 	.word	0x00000080
        /*22f0*/ 	.word	0x00000001
        /*22f4*/ 	.word	0x00000001


	//----- nvinfo : EIATTR_CBANK_PARAM_SIZE
	.align		4
.L_41:
        /*22f8*/ 	.byte	0x03, 0x19
        /*22fa*/ 	.short	0x0050


	//----- nvinfo : EIATTR_PARAM_CBANK
	.align		4
        /*22fc*/ 	.byte	0x04, 0x0a
        /*22fe*/ 	.short	(.L_43 - .L_42)
	.align		4
.L_42:
        /*2300*/ 	.word	index@(.nv.constant0.matmul_kernel)
        /*2304*/ 	.short	0x0210
        /*2306*/ 	.short	0x0050


	//----- nvinfo : EIATTR_SW_WAR
	.align		4
.L_43:
        /*2308*/ 	.byte	0x04, 0x36
        /*230a*/ 	.short	(.L_45 - .L_44)
.L_44:
        /*230c*/ 	.word	0x00000008
.L_45:


//--------------------- .nv.callgraph             --------------------------
	.section	.nv.callgraph,"",@"SHT_CUDA_CALLGRAPH"
	.align	4
	.sectionentsize	8
	.align		4
        /*0000*/ 	.word	0x00000000
	.align		4
        /*0004*/ 	.word	0xffffffff
	.align		4
        /*0008*/ 	.word	0x00000000
	.align		4
        /*000c*/ 	.word	0xfffffffe
	.align		4
        /*0010*/ 	.word	0x00000000
	.align		4
        /*0014*/ 	.word	0xfffffffd
	.align		4
        /*0018*/ 	.word	0x00000000
	.align		4
        /*001c*/ 	.word	0xfffffffc


//--------------------- .text.matmul_kernel       --------------------------
	.section	.text.matmul_kernel,"ax",@progbits
	.align	128
        .global         matmul_kernel
        .type           matmul_kernel,@function
        .size           matmul_kernel,(.L_x_3 - matmul_kernel)
        .other          matmul_kernel,@"STO_CUDA_ENTRY STV_DEFAULT"
matmul_kernel:
.text.matmul_kernel:
[----:B------:R-:W1:Y:S08]  /*0000*/  LDC R1, c[0x0][0x28] ;  /* 0x00000a00ff017b82 */ /* 0x000e700000000800 */
[----:B------:R-:W2:Y:S01]  /*0010*/  LDC.64 R2, c[0x0][0x228] ;  /* 0x00008a00ff027b82 */ /* 0x000ea20000000a00 */
[----:B-1----:R-:W-:Y:S01]  /*0020*/  VIADD R1, R1, 0xffffe230 ;  /* 0xffffe23001017836 */ /* 0x002fe20000000000 */
[----:B------:R-:W1:Y:S01]  /*0030*/  S2R R7, SR_CTAID.X ;  /* 0x0000000000077919 */ /* 0x000e620000002500 */
[----:B------:R-:W-:Y:S01]  /*0040*/  ULDC.64 UR4, c[0x0][0x218] ;  /* 0x0000860000047ab9 */ /* 0x000fe20000000a00 */
[----:B------:R-:W-:Y:S01]  /*0050*/  ULDC UR59, c[0x0][0x240] ;  /* 0x00009000003b7ab9 */ /* 0x000fe20000000800 */
        /* <DEDUP_REMOVED lines=19> */
[----:B--2---:R-:W-:Y:S01]  /*0190*/  IMAD.MOV.U32 R69, RZ, RZ, R3 ;  /* 0x000000ffff457224 */ /* 0x004fe200078e0003 */
[----:B------:R2:W-:Y:S01]  /*01a0*/  STL.64 [R1+0x1248], R2 ;  /* 0x0012480201007387 */ /* 0x0005e20000100a00 */
[----:B------:R-:W-:Y:S01]  /*01b0*/  MOV R107, R2 ;  /* 0x00000002006b7202 */ /* 0x000fe20000000f00 */
[----:B------:R-:W-:Y:S01]  /*01c0*/  ULDC UR24, c[0x0][0x240] ;  /* 0x0000900000187ab9 */ /* 0x000fe20000000800 */
[----:B------:R-:W-:Y:S01]  /*01d0*/  VIADD R0, R69, 0x3f ;  /* 0x0000003f45007836 */ /* 0x000fe20000000000 */
[----:B------:R-:W-:Y:S01]  /*01e0*/  ULDC UR22, c[0x0][0x240] ;  /* 0x0000900000167ab9 */ /* 0x000fe20000000800 */
[----:B------:R-:W-:Y:S01]  /*01f0*/  ULDC UR34, c[0x0][0x240] ;  /* 0x0000900000227ab9 */ /* 0x000fe20000000800 */
[----:B------:R-:W-:Y:S01]  /*0200*/  ULDC UR37, c[0x0][0x240] ;  /* 0x0000900000257ab9 */ /* 0x000fe20000000800 */
[----:B------:R-:W-:Y:S01]  /*0210*/  ULDC UR25, c[0x0][0x240] ;  /* 0x0000900000197ab9 */ /* 0x000fe20000000800 */
[----:B------:R-:W-:Y:S01]  /*0220*/  ULDC UR27, c[0x0][0x240] ;  /* 0x00009000001b7ab9 */ /* 0x000fe20000000800 */
[----:B-1----:R-:W-:Y:S01]  /*0230*/  IABS R8, R7 ;  /* 0x0000000700087213 */ /* 0x002fe20000000000 */
[----:B------:R-:W-:Y:S01]  /*0240*/  ULDC UR30, c[0x0][0x240] ;  /* 0x00009000001e7ab9 */ /* 0x000fe20000000800 */
[----:B------:R-:W-:Y:S01]  /*0250*/  ULDC UR23, c[0x0][0x240] ;  /* 0x0000900000177ab9 */ /* 0x000fe20000000800 */
[----:B--2---:R-:W-:Y:S01]  /*0260*/  SHF.R.S32.HI R3, RZ, 0x1f, R0 ;  /* 0x0000001fff037819 */ /* 0x004fe20000011400 */
[----:B------:R-:W-:Y:S01]  /*0270*/  ULDC UR26, c[0x0][0x240] ;  /* 0x00009000001a7ab9 */ /* 0x000fe20000000800 */
[----:B------:R-:W-:Y:S01]  /*0280*/  ULDC UR28, c[0x0][0x240] ;  /* 0x00009000001c7ab9 */ /* 0x000fe20000000800 */
[----:B------:R-:W-:Y:S01]  /*0290*/  ULDC UR31, c[0x0][0x240] ;  /* 0x00009000001f7ab9 */ /* 0x000fe20000000800 */
[----:B------:R-:W-:Y:S01]  /*02a0*/  LEA.HI R3, R3, R0, RZ, 0x6 ;  /* 0x0000000003037211 */ /* 0x000fe200078f30ff */
[----:B------:R-:W-:Y:S01]  /*02b0*/  ULDC UR32, c[0x0][0x240] ;  /* 0x0000900000207ab9 */ /* 0x000fe20000000800 */
[----:B------:R-:W-:Y:S01]  /*02c0*/  ULDC UR35, c[0x0][0x240] ;  /* 0x0000900000237ab9 */ /* 0x000fe20000000800 */
[----:B------:R-:W-:Y:S01]  /*02d0*/  ULDC UR33, c[0x0][0x240] ;  /* 0x0000900000217ab9 */ /* 0x000fe20000000800 */
[----:B------:R-:W-:Y:S01]  /*02e0*/  SHF.R.S32.HI R3, RZ, 0x6, R3 ;  /* 0x00000006ff037819 */ /* 0x000fe20000011403 */
[----:B------:R-:W-:Y:S01]  /*02f0*/  ULDC UR36, c[0x0][0x240] ;  /* 0x0000900000247ab9 */ /* 0x000fe20000000800 */
[----:B------:R-:W-:Y:S01]  /*0300*/  ULDC UR38, c[0x0][0x240] ;  /* 0x0000900000267ab9 */ /* 0x000fe20000000800 */
[----:B------:R-:W-:Y:S01]  /*0310*/  ULDC UR39, c[0x0][0x240] ;  /* 0x0000900000277ab9 */ /* 0x000fe20000000800 */
[----:B------:R-:W-:Y:S01]  /*0320*/  ULDC UR40, c[0x0][0x240] ;  /* 0x0000900000287ab9 */ /* 0x000fe20000000800 */
[----:B------:R-:W-:Y:S01]  /*0330*/  IMAD.SHL.U32 R4, R3, 0x8, RZ ;  /* 0x0000000803047824 */ /* 0x000fe200078e00ff */
[----:B------:R-:W-:Y:S01]  /*0340*/  ULDC UR41, c[0x0][0x240] ;  /* 0x0000900000297ab9 */ /* 0x000fe20000000800 */
[----:B------:R-:W-:Y:S01]  /*0350*/  ULDC UR42, c[0x0][0x240] ;  /* 0x00009000002a7ab9 */ /* 0x000fe20000000800 */
[----:B------:R-:W-:Y:S01]  /*0360*/  ULDC UR43, c[0x0][0x240] ;  /* 0x00009000002b7ab9 */ /* 0x000fe20000000800 */
[----:B------:R-:W-:Y:S01]  /*0370*/  ULDC UR45, c[0x0][0x240] ;  /* 0x00009000002d7ab9 */ /* 0x000fe20000000800 */
[-C--:B------:R-:W-:Y:S01]  /*0380*/  IABS R5, R4.reuse ;  /* 0x0000000400057213 */ /* 0x080fe20000000000 */
[----:B------:R-:W-:Y:S01]  /*0390*/  ULDC UR44, c[0x0][0x240] ;  /* 0x00009000002c7ab9 */ /* 0x000fe20000000800 */
[----:B------:R-:W-:Y:S01]  /*03a0*/  IABS R10, R4 ;  /* 0x00000004000a7213 */ /* 0x000fe20000000000 */
[----:B------:R-:W-:Y:S01]  /*03b0*/  ULDC UR47, c[0x0][0x240] ;  /* 0x00009000002f7ab9 */ /* 0x000fe20000000800 */
[----:B------:R-:W1:Y:S01]  /*03c0*/  I2F.RP R0, R5 ;  /* 0x0000000500007306 */ /* 0x000e620000209400 */
        /* <DEDUP_REMOVED lines=12> */
[----:B-1----:R-:W1:Y:S02]  /*0490*/  MUFU.RCP R0, R0 ;  /* 0x0000000000007308 */ /* 0x002e640000001000 */
[----:B-1----:R-:W-:Y:S01]  /*04a0*/  IADD3 R2, R0, 0xffffffe, RZ ;  /* 0x0ffffffe00027810 */ /* 0x002fe20007ffe0ff */
[----:B------:R-:W-:-:S05]  /*04b0*/  IMAD.MOV R0, RZ, RZ, -R10 ;  /* 0x000000ffff007224 */ /* 0x000fca00078e0a0a */
[----:B------:R1:W2:Y:S02]  /*04c0*/  F2I.FTZ.U32.TRUNC.NTZ R3, R2 ;  /* 0x0000000200037305 */ /* 0x0002a4000021f000 */
[----:B-1----:R-:W-:Y:S01]  /*04d0*/  MOV R2, RZ ;  /* 0x000000ff00027202 */ /* 0x002fe20000000f00 */
[----:B--2---:R-:W-:-:S04]  /*04e0*/  IMAD.MOV R6, RZ, RZ, -R3 ;  /* 0x000000ffff067224 */ /* 0x004fc800078e0a03 */
[----:B------:R-:W-:Y:S02]  /*04f0*/  IMAD R9, R6, R5, RZ ;  /* 0x0000000506097224 */ /* 0x000fe400078e02ff */
[----:B------:R-:W-:Y:S02]  /*0500*/  IMAD.MOV.U32 R6, RZ, RZ, R8 ;  /* 0x000000ffff067224 */ /* 0x000fe400078e0008 */
[----:B------:R-:W-:-:S06]  /*0510*/  IMAD.HI.U32 R3, R3, R9, R2 ;  /* 0x0000000903037227 */ /* 0x000fcc00078e0002 */
[----:B------:R-:W-:-:S04]  /*0520*/  IMAD.HI.U32 R3, R3, R6, RZ ;  /* 0x0000000603037227 */ /* 0x000fc800078e00ff */
[----:B------:R-:W-:-:S05]  /*0530*/  IMAD R0, R3, R0, R6 ;  /* 0x0000000003007224 */ /* 0x000fca00078e0206 */
[----:B------:R-:W-:-:S13]  /*0540*/  ISETP.GT.U32.AND P1, PT, R5, R0, PT ;  /* 0x000000000500720c */ /* 0x000fda0003f24070 */
[----:B------:R-:W-:Y:S01]  /*0550*/  @!P1 IMAD.IADD R0, R0, 0x1, -R5 ;  /* 0x0000000100009824 */ /* 0x000fe200078e0a05 */
[----:B------:R-:W-:Y:S02]  /*0560*/  @!P1 IADD3 R3, R3, 0x1, RZ ;  /* 0x0000000103039810 */ /* 0x000fe40007ffe0ff */
[----:B------:R-:W-:Y:S02]  /*0570*/  ISETP.NE.AND P1, PT, R4, RZ, PT ;  /* 0x000000ff0400720c */ /* 0x000fe40003f25270 */
[----:B------:R-:W-:Y:S02]  /*0580*/  ISETP.GE.U32.AND P0, PT, R0, R5, PT ;  /* 0x000000050000720c */ /* 0x000fe40003f06070 */
[----:B------:R-:W-:-:S04]  /*0590*/  LOP3.LUT R0, R7, R4, RZ, 0x3c, !PT ;  /* 0x0000000407007212 */ /* 0x000fc800078e3cff */
[----:B------:R-:W-:Y:S02]  /*05a0*/  ISETP.GE.AND P2, PT, R0, RZ, PT ;  /* 0x000000ff0000720c */ /* 0x000fe40003f46270 */
[----:B------:R-:W-:-:S05]  /*05b0*/  IADD3 R0, R107, 0x1ff, RZ ;  /* 0x000001ff6b007810 */ /* 0x000fca0007ffe0ff */
[----:B------:R-:W-:-:S04]  /*05c0*/  @P0 VIADD R3, R3, 0x1 ;  /* 0x0000000103030836 */ /* 0x000fc80000000000 */
[----:B------:R-:W-:Y:S01]  /*05d0*/  IMAD.MOV.U32 R2, RZ, RZ, R3 ;  /* 0x000000ffff027224 */ /* 0x000fe200078e0003 */
[----:B------:R-:W-:-:S03]  /*05e0*/  SHF.R.S32.HI R3, RZ, 0x1f, R0 ;  /* 0x0000001fff037819 */ /* 0x000fc60000011400 */
[----:B------:R-:W-:Y:S01]  /*05f0*/  @!P2 IMAD.MOV R2, RZ, RZ, -R2 ;  /* 0x000000ffff02a224 */ /* 0x000fe200078e0a02 */
[----:B------:R-:W-:Y:S02]  /*0600*/  @!P1 LOP3.LUT R2, RZ, R4, RZ, 0x33, !PT ;  /* 0x00000004ff029212 */ /* 0x000fe400078e33ff */
[----:B------:R-:W-:-:S03]  /*0610*/  LEA.HI R3, R3, R0, RZ, 0x9 ;  /* 0x0000000003037211 */ /* 0x000fc600078f48ff */
[----:B------:R-:W-:Y:S02]  /*0620*/  IMAD.SHL.U32 R15, R2, 0x8, RZ ;  /* 0x00000008020f7824 */ /* 0x000fe400078e00ff */
[----:B------:R-:W-:-:S03]  /*0630*/  IMAD.MOV R2, RZ, RZ, -R2 ;  /* 0x000000ffff027224 */ /* 0x000fc600078e0a02 */
[----:B------:R-:W-:Y:S01]  /*0640*/  LEA.HI.SX32 R3, R3, -R15, 0x17 ;  /* 0x8000000f03037211 */ /* 0x000fe200078fbaff */
[----:B------:R-:W-:Y:S01]  /*0650*/  IMAD R20, R4, R2, R7 ;  /* 0x0000000204147224 */ /* 0x000fe200078e0207 */
[----:B------:R-:W-:Y:S02]  /*0660*/  MOV R4, RZ ;  /* 0x000000ff00047202 */ /* 0x000fe40000000f00 */
[----:B------:R-:W-:Y:S02]  /*0670*/  VIMNMX R17, R3, 0x8, PT ;  /* 0x0000000803117848 */ /* 0x000fe40003fe0100 */
[----:B------:R-:W-:Y:S02]  /*0680*/  IABS R2, R20 ;  /* 0x0000001400027213 */ /* 0x000fe40000000000 */
[----:B------:R-:W-:Y:S02]  /*0690*/  IABS R9, R17 ;  /* 0x0000001100097213 */ /* 0x000fe40000000000 */
[----:B------:R-:W-:-:S02]  /*06a0*/  IABS R3, R69 ;  /* 0x0000004500037213 */ /* 0x000fc40000000000 */
[----:B------:R-:W1:Y:S08]  /*06b0*/  I2F.RP R0, R9 ;  /* 0x0000000900007306 */ /* 0x000e700000209400 */
[----:B-1----:R-:W1:Y:S02]  /*06c0*/  MUFU.RCP R0, R0 ;  /* 0x0000000000007308 */ /* 0x002e640000001000 */
[----:B-1----:R-:W-:-:S02]  /*06d0*/  IADD3 R5, R0, 0xffffffe, RZ ;  /* 0x0ffffffe00057810 */ /* 0x002fc40007ffe0ff */
[----:B------:R-:W-:-:S04]  /*06e0*/  IABS R0, R17 ;  /* 0x0000001100007213 */ /* 0x000fc80000000000 */
[----:B------:R-:W1:Y:S01]  /*06f0*/  F2I.FTZ.U32.TRUNC.NTZ R5, R5 ;  /* 0x0000000500057305 */ /* 0x000e62000021f000 */
[----:B------:R-:W-:Y:S02]  /*0700*/  IMAD.MOV R0, RZ, RZ, -R0 ;  /* 0x000000ffff007224 */ /* 0x000fe400078e0a00 */
[----:B-1----:R-:W-:-:S04]  /*0710*/  IMAD.MOV R6, RZ, RZ, -R5 ;  /* 0x000000ffff067224 */ /* 0x002fc800078e0a05 */
[----:B------:R-:W-:-:S04]  /*0720*/  IMAD R7, R6, R9, RZ ;  /* 0x0000000906077224 */ /* 0x000fc800078e02ff */
[----:B------:R-:W-:Y:S02]  /*0730*/  IMAD.HI.U32 R4, R5, R7, R4 ;  /* 0x0000000705047227 */ /* 0x000fe400078e0004 */
[----:B------:R-:W1:Y:S02]  /*0740*/  I2F.RP R7, R3 ;  /* 0x0000000300077306 */ /* 0x000e640000209400 */
[----:B------:R-:W-:Y:S01]  /*0750*/  IMAD.MOV.U32 R5, RZ, RZ, R2 ;  /* 0x000000ffff057224 */ /* 0x000fe200078e0002 */
[----:B------:R-:W-:-:S03]  /*0760*/  IABS R2, R107 ;  /* 0x0000006b00027213 */ /* 0x000fc60000000000 */
[----:B------:R-:W-:Y:S02]  /*0770*/  IMAD.HI.U32 R4, R4, R5, RZ ;  /* 0x0000000504047227 */ /* 0x000fe400078e00ff */
[----:B------:R-:W2:Y:S02]  /*0780*/  I2F.RP R6, R2 ;  /* 0x0000000200067306 */ /* 0x000ea40000209400 */
[----:B------:R-:W-:Y:S01]  /*0790*/  IMAD R0, R4, R0, R5 ;  /* 0x0000000004007224 */ /* 0x000fe200078e0205 */
[----:B------:R-:W-:-:S04]  /*07a0*/  LOP3.LUT R5, R20, R17, RZ, 0x3c, !PT ;  /* 0x0000001114057212 */ /* 0x000fc800078e3cff */
[----:B------:R-:W-:Y:S01]  /*07b0*/  ISETP.GT.U32.AND P1, PT, R9, R0, PT ;  /* 0x000000000900720c */ /* 0x000fe20003f24070 */
[----:B-1----:R-:W1:Y:S01]  /*07c0*/  MUFU.RCP R7, R7 ;  /* 0x0000000700077308 */ /* 0x002e620000001000 */
[----:B------:R-:W-:-:S07]  /*07d0*/  ISETP.GE.AND P2, PT, R5, RZ, PT ;  /* 0x000000ff0500720c */ /* 0x000fce0003f46270 */
[----:B--2---:R-:W2:Y:S04]  /*07e0*/  MUFU.RCP R6, R6 ;  /* 0x0000000600067308 */ /* 0x004ea80000001000 */
[-C--:B------:R-:W-:Y:S01]  /*07f0*/  @!P1 IADD3 R0, R0, -R9.reuse, RZ ;  /* 0x8000000900009210 */ /* 0x080fe20007ffe0ff */
[----:B------:R-:W-:Y:S01]  /*0800*/  @!P1 VIADD R4, R4, 0x1 ;  /* 0x0000000104049836 */ /* 0x000fe20000000000 */
[----:B------:R-:W-:Y:S02]  /*0810*/  ISETP.NE.AND P1, PT, R17, RZ, PT ;  /* 0x000000ff1100720c */ /* 0x000fe40003f25270 */
[----:B------:R-:W-:Y:S01]  /*0820*/  ISETP.GE.U32.AND P0, PT, R0, R9, PT ;  /* 0x000000090000720c */ /* 0x000fe20003f06070 */
[----:B-1----:R-:W-:Y:S01]  /*0830*/  VIADD R12, R7, 0xffffffe ;  /* 0x0ffffffe070c7836 */ /* 0x002fe20000000000 */
[----:B------:R-:W1:Y:S03]  /*0840*/  S2R R0, SR_TID.X ;  /* 0x0000000000007919 */ /* 0x000e660000002100 */
[----:B------:R3:W4:Y:S01]  /*0850*/  F2I.FTZ.U32.TRUNC.NTZ R13, R12 ;  /* 0x0000000c000d7305 */ /* 0x000722000021f000 */
[----:B--2---:R-:W-:-:S07]  /*0860*/  IADD3 R6, R6, 0xffffffe, RZ ;  /* 0x0ffffffe06067810 */ /* 0x004fce0007ffe0ff */
[----:B------:R-:W-:Y:S01]  /*0870*/  @P0 IADD3 R4, R4, 0x1, RZ ;  /* 0x0000000104040810 */ /* 0x000fe20007ffe0ff */
[----:B---3--:R-:W-:-:S04]  /*0880*/  IMAD.MOV.U32 R12, RZ, RZ, RZ ;  /* 0x000000ffff0c7224 */ /* 0x008fc800078e00ff */
[----:B------:R-:W-:Y:S02]  /*0890*/  IMAD.MOV.U32 R14, RZ, RZ, R4 ;  /* 0x000000ffff0e7224 */ /* 0x000fe400078e0004 */
[----:B----4-:R-:W-:-:S03]  /*08a0*/  IMAD.MOV R4, RZ, RZ, -R13 ;  /* 0x000000ffff047224 */ /* 0x010fc600078e0a0d */
[----:B------:R-:W-:Y:S01]  /*08b0*/  @!P2 IADD3 R14, -R14, RZ, RZ ;  /* 0x000000ff0e0ea210 */ /* 0x000fe20007ffe1ff */
[----:B------:R-:W-:Y:S01]  /*08c0*/  IMAD R5, R4, R3, RZ ;  /* 0x0000000304057224 */ /* 0x000fe200078e02ff */
[----:B------:R-:W-:-:S03]  /*08d0*/  @!P1 LOP3.LUT R14, RZ, R17, RZ, 0x33, !PT ;  /* 0x00000011ff0e9212 */ /* 0x000fc600078e33ff */
[----:B------:R-:W-:Y:S02]  /*08e0*/  IMAD.HI.U32 R12, R13, R5, R12 ;  /* 0x000000050d0c7227 */ /* 0x000fe400078e000c */
[----:B------:R-:W2:Y:S02]  /*08f0*/  F2I.FTZ.U32.TRUNC.NTZ R5, R6 ;  /* 0x0000000600057305 */ /* 0x000ea4000021f000 */
[----:B------:R-:W-:Y:S02]  /*0900*/  IMAD.SHL.U32 R8, R14, 0x40, RZ ;  /* 0x000000400e087824 */ /* 0x000fe400078e00ff */
[C---:B-1----:R-:W-:Y:S01]  /*0910*/  IMAD.SHL.U32 R9, R0.reuse, 0x4, RZ ;  /* 0x0000000400097824 */ /* 0x042fe200078e00ff */
[----:B------:R-:W-:Y:S01]  /*0920*/  LOP3.LUT R7, R0, 0x60, RZ, 0xc0, !PT ;  /* 0x0000006000077812 */ /* 0x000fe200078ec0ff */
[C---:B------:R-:W-:Y:S01]  /*0930*/  VIADD R24, R8.reuse, 0x3f ;  /* 0x0000003f08187836 */ /* 0x040fe20000000000 */
[C---:B------:R-:W-:Y:S01]  /*0940*/  IADD3 R19, R8.reuse, 0x1, RZ ;  /* 0x0000000108137810 */ /* 0x040fe20007ffe0ff */
[C---:B------:R-:W-:Y:S01]  /*0950*/  VIADD R21, R8.reuse, 0x2 ;  /* 0x0000000208157836 */ /* 0x040fe20000000000 */
[----:B------:R-:W-:Y:S01]  /*0960*/  LOP3.LUT R10, R9, 0x7c, RZ, 0xc0, !PT ;  /* 0x0000007c090a7812 */ /* 0x000fe200078ec0ff */
[C---:B------:R-:W-:Y:S01]  /*0970*/  VIADD R22, R8.reuse, 0x3 ;  /* 0x0000000308167836 */ /* 0x040fe20000000000 */
[----:B------:R-:W-:Y:S01]  /*0980*/  IABS R18, R24 ;  /* 0x0000001800127213 */ /* 0x000fe20000000000 */
[----:B------:R-:W-:Y:S01]  /*0990*/  VIADD R23, R8, 0x4 ;  /* 0x0000000408177836 */ /* 0x000fe20000000000 */
[----:B------:R-:W-:Y:S01]  /*09a0*/  IABS R11, R19 ;  /* 0x00000013000b7213 */ /* 0x000fe20000000000 */
[----:B------:R-:W-:Y:S01]  /*09b0*/  IMAD R7, R7, 0x100, R10 ;  /* 0x0000010007077824 */ /* 0x000fe200078e020a */
[----:B------:R-:W-:Y:S01]  /*09c0*/  IABS R13, R21 ;  /* 0x00000015000d7213 */ /* 0x000fe20000000000 */
[----:B------:R-:W-:Y:S01]  /*09d0*/  IMAD.HI.U32 R9, R12, R18, RZ ;  /* 0x000000120c097227 */ /* 0x000fe200078e00ff */
[----:B--2---:R-:W-:-:S02]  /*09e0*/  IADD3 R10, RZ, -R5, RZ ;  /* 0x80000005ff0a7210 */ /* 0x004fc40007ffe0ff */
[----:B------:R-:W-:Y:S01]  /*09f0*/  ISETP.GE.AND P0, PT, R19, RZ, PT ;  /* 0x000000ff1300720c */ /* 0x000fe20003f06270 */
[----:B------:R-:W-:Y:S01]  /*0a00*/  IMAD.MOV R9, RZ, RZ, -R9 ;  /* 0x000000ffff097224 */ /* 0x000fe200078e0a09 */
[----:B------:R-:W-:Y:S01]  /*0a10*/  ISETP.GE.AND P5, PT, R21, RZ, PT ;  /* 0x000000ff1500720c */ /* 0x000fe20003fa6270 */
[----:B------:R-:W-:Y:S01]  /*0a20*/  IMAD.HI.U32 R4, R12, R11, RZ ;  /* 0x0000000b0c047227 */ /* 0x000fe200078e00ff */
[C---:B------:R-:W-:Y:S02]  /*0a30*/  IADD3 R27, R8.reuse, 0xb, RZ ;  /* 0x0000000b081b7810 */ /* 0x040fe40007ffe0ff */
[----:B------:R-:W-:Y:S01]  /*0a40*/  IADD3 R29, R8, 0xd, RZ ;  /* 0x0000000d081d7810 */ /* 0x000fe20007ffe0ff */
[----:B------:R-:W-:Y:S01]  /*0a50*/  IMAD R18, R3, R9, R18 ;  /* 0x0000000903127224 */ /* 0x000fe200078e0212 */
[----:B------:R-:W-:Y:S01]  /*0a60*/  IADD3 R16, -R4, RZ, RZ ;  /* 0x000000ff04107210 */ /* 0x000fe20007ffe1ff */
[----:B------:R-:W-:Y:S01]  /*0a70*/  IMAD.HI.U32 R4, R12, R13, RZ ;  /* 0x0000000d0c047227 */ /* 0x000fe200078e00ff */
[----:B------:R-:W-:-:S02]  /*0a80*/  MOV R9, R10 ;  /* 0x0000000a00097202 */ /* 0x000fc40000000f00 */
[C---:B------:R-:W-:Y:S01]  /*0a90*/  ISETP.GT.U32.AND P3, PT, R3.reuse, R18, PT ;  /* 0x000000120300720c */ /* 0x040fe20003f64070 */
[----:B------:R-:W-:Y:S01]  /*0aa0*/  IMAD.MOV R4, RZ, RZ, -R4 ;  /* 0x000000ffff047224 */ /* 0x000fe200078e0a04 */
[----:B------:R-:W-:Y:S01]  /*0ab0*/  IABS R26, R29 ;  /* 0x0000001d001a7213 */ /* 0x000fe20000000000 */
[C---:B------:R-:W-:Y:S01]  /*0ac0*/  IMAD R6, R3.reuse, R16, R11 ;  /* 0x0000001003067224 */ /* 0x040fe200078e020b */
[----:B------:R-:W-:Y:S01]  /*0ad0*/  IABS R16, R22 ;  /* 0x0000001600107213 */ /* 0x000fe20000000000 */
[----:B------:R-:W-:Y:S01]  /*0ae0*/  IMAD R10, R3, R4, R13 ;  /* 0x00000004030a7224 */ /* 0x000fe200078e020d */
[----:B------:R-:W-:Y:S01]  /*0af0*/  IABS R11, R23 ;  /* 0x00000017000b7213 */ /* 0x000fe20000000000 */
[----:B------:R-:W-:Y:S01]  /*0b00*/  IMAD R9, R9, R2, RZ ;  /* 0x0000000209097224 */ /* 0x000fe200078e02ff */
[C---:B------:R-:W-:Y:S01]  /*0b10*/  ISETP.GT.U32.AND P1, PT, R3.reuse, R6, PT ;  /* 0x000000060300720c */ /* 0x040fe20003f24070 */
[----:B------:R-:W-:Y:S01]  /*0b20*/  IMAD.MOV.U32 R4, RZ, RZ, RZ ;  /* 0x000000ffff047224 */ /* 0x000fe200078e00ff */
[----:B------:R-:W-:Y:S01]  /*0b30*/  ISETP.GT.U32.AND P2, PT, R3, R10, PT ;  /* 0x0000000a0300720c */ /* 0x000fe20003f44070 */
[----:B------:R-:W-:Y:S01]  /*0b40*/  IMAD.MOV R14, RZ, RZ, -R14 ;  /* 0x000000ffff0e7224 */ /* 0x000fe200078e0a0e */
[C---:B------:R-:W-:Y:S01]  /*0b50*/  IADD3 R39, R8.reuse, 0x1b, RZ ;  /* 0x0000001b08277810 */ /* 0x040fe20007ffe0ff */
[----:B------:R-:W-:Y:S01]  /*0b60*/  IMAD.HI.U32 R9, R5, R9, R4 ;  /* 0x0000000905097227 */ /* 0x000fe200078e0004 */
[----:B------:R-:W-:-:S02]  /*0b70*/  IADD3 R41, R8, 0x1c, RZ ;  /* 0x0000001c08297810 */ /* 0x000fc40007ffe0ff */
[----:B------:R-:W-:Y:S01]  /*0b80*/  IADD3 R45, R8, 0x1e, RZ ;  /* 0x0000001e082d7810 */ /* 0x000fe20007ffe0ff */
[----:B------:R-:W-:Y:S01]  /*0b90*/  IMAD.HI.U32 R4, R12, R16, RZ ;  /* 0x000000100c047227 */ /* 0x000fe200078e00ff */
[----:B------:R-:W-:Y:S02]  /*0ba0*/  IABS R40, R41 ;  /* 0x0000002900287213 */ /* 0x000fe40000000000 */
[----:B------:R-:W-:Y:S01]  /*0bb0*/  IADD3 R46, R8, 0x1f, RZ ;  /* 0x0000001f082e7810 */ /* 0x000fe20007ffe0ff */
[----:B------:R-:W-:Y:S01]  /*0bc0*/  @!P3 IMAD.IADD R18, R18, 0x1, -R3 ;  /* 0x000000011212b824 */ /* 0x000fe200078e0a03 */
[----:B------:R-:W-:Y:S01]  /*0bd0*/  IABS R42, R45 ;  /* 0x0000002d002a7213 */ /* 0x000fe20000000000 */
[----:B------:R-:W-:Y:S01]  /*0be0*/  IMAD.MOV R4, RZ, RZ, -R4 ;  /* 0x000000ffff047224 */ /* 0x000fe200078e0a04 */
[----:B------:R-:W-:Y:S01]  /*0bf0*/  IABS R44, R46 ;  /* 0x0000002e002c7213 */ /* 0x000fe20000000000 */
[----:B------:R-:W-:Y:S01]  /*0c00*/  IMAD.HI.U32 R5, R12, R11, RZ ;  /* 0x0000000b0c057227 */ /* 0x000fe200078e00ff */
[----:B------:R-:W-:-:S02]  /*0c10*/  ISETP.GT.U32.AND P4, PT, R3, R18, PT ;  /* 0x000000120300720c */ /* 0x000fc40003f84070 */
[C---:B------:R-:W-:Y:S01]  /*0c20*/  IADD3 R50, R8.reuse, 0x22, RZ ;  /* 0x0000002208327810 */ /* 0x040fe20007ffe0ff */
[----:B------:R-:W-:Y:S01]  /*0c30*/  IMAD R16, R3, R4, R16 ;  /* 0x0000000403107224 */ /* 0x000fe200078e0210 */
[----:B------:R-:W-:Y:S01]  /*0c40*/  IADD3 R4, R8, 0x5, RZ ;  /* 0x0000000508047810 */ /* 0x000fe20007ffe0ff */
[----:B------:R-:W-:Y:S01]  /*0c50*/  IMAD R14, R17, R14, R20 ;  /* 0x0000000e110e7224 */ /* 0x000fe200078e0214 */
[----:B------:R-:W-:Y:S01]  /*0c60*/  IADD3 R20, -R5, RZ, RZ ;  /* 0x000000ff05147210 */ /* 0x000fe20007ffe1ff */
[--C-:B------:R-:W-:Y:S01]  /*0c70*/  @!P1 IMAD.IADD R6, R6, 0x1, -R3.reuse ;  /* 0x0000000106069824 */ /* 0x100fe200078e0a03 */
[----:B------:R-:W-:Y:S01]  /*0c80*/  ISETP.GE.AND P1, PT, R24, RZ, PT ;  /* 0x000000ff1800720c */ /* 0x000fe20003f26270 */
[----:B------:R-:W-:Y:S01]  /*0c90*/  @!P2 IMAD.IADD R10, R10, 0x1, -R3 ;  /* 0x000000010a0aa824 */ /* 0x000fe200078e0a03 */
[C---:B------:R-:W-:Y:S01]  /*0ca0*/  ISETP.GT.U32.AND P2, PT, R3.reuse, R16, PT ;  /* 0x000000100300720c */ /* 0x040fe20003f44070 */
[C---:B------:R-:W-:Y:S01]  /*0cb0*/  IMAD R11, R3.reuse, R20, R11 ;  /* 0x00000014030b7224 */ /* 0x040fe200078e020b */
[C---:B------:R-:W-:Y:S01]  /*0cc0*/  ISETP.GT.U32.AND P3, PT, R3.reuse, R6, PT ;  /* 0x000000060300720c */ /* 0x040fe20003f64070 */
[--C-:B------:R-:W-:Y:S01]  /*0cd0*/  @!P4 IMAD.IADD R18, R18, 0x1, -R3.reuse ;  /* 0x000000011212c824 */ /* 0x100fe200078e0a03 */
[C---:B------:R-:W-:Y:S01]  /*0ce0*/  ISETP.GT.U32.AND P6, PT, R3.reuse, R10, PT ;  /* 0x0000000a0300720c */ /* 0x040fe20003fc4070 */
[C---:B------:R-:W-:Y:S01]  /*0cf0*/  VIADD R19, R8.reuse, 0x6 ;  /* 0x0000000608137836 */ /* 0x040fe20000000000 */
[----:B------:R-:W-:Y:S01]  /*0d00*/  ISETP.GT.U32.AND P4, PT, R3, R11, PT ;  /* 0x0000000b0300720c */ /* 0x000fe20003f84070 */
[C---:B------:R-:W-:Y:S01]  /*0d10*/  VIADD R28, R8.reuse, 0xc ;  /* 0x0000000c081c7836 */ /* 0x040fe20000000000 */
[----:B------:R-:W-:Y:S01]  /*0d20*/  IADD3 R14, R15, R14, RZ ;  /* 0x0000000e0f0e7210 */ /* 0x000fe20007ffe0ff */
[C---:B------:R-:W-:Y:S01]  /*0d30*/  VIADD R30, R8.reuse, 0xf ;  /* 0x0000000f081e7836 */ /* 0x040fe20000000000 */
[----:B------:R-:W-:Y:S01]  /*0d40*/  IABS R15, R4 ;  /* 0x00000004000f7213 */ /* 0x000fe20000000000 */
[----:B------:R-:W-:Y:S01]  /*0d50*/  VIADD R33, R8, 0x11 ;  /* 0x0000001108217836 */ /* 0x000fe20000000000 */
[----:B------:R-:W-:Y:S01]  /*0d60*/  IABS R17, R19 ;  /* 0x0000001300117213 */ /* 0x000fe20000000000 */
[----:B------:R-:W-:Y:S01]  /*0d70*/  @!P2 IMAD.IADD R16, R16, 0x1, -R3 ;  /* 0x000000011010a824 */ /* 0x000fe200078e0a03 */
[----:B------:R-:W-:Y:S01]  /*0d80*/  ISETP.GE.AND P2, PT, R4, RZ, PT ;  /* 0x000000ff0400720c */ /* 0x000fe20003f46270 */
[----:B------:R-:W-:Y:S01]  /*0d90*/  IMAD.HI.U32 R5, R12, R15, RZ ;  /* 0x0000000f0c057227 */ /* 0x000fe200078e00ff */
[----:B------:R-:W-:-:S02]  /*0da0*/  MOV R4, R18 ;  /* 0x0000001200047202 */ /* 0x000fc40000000f00 */
[----:B------:R-:W-:Y:S01]  /*0db0*/  @!P3 IADD3 R6, R6, -R3, RZ ;  /* 0x800000030606b210 */ /* 0x000fe20007ffe0ff */
[----:B------:R-:W-:Y:S01]  /*0dc0*/  IMAD.HI.U32 R13, R12, R17, RZ ;  /* 0x000000110c0d7227 */ /* 0x000fe200078e00ff */
[----:B------:R-:W-:Y:S02]  /*0dd0*/  ISETP.GE.AND P3, PT, R22, RZ, PT ;  /* 0x000000ff1600720c */ /* 0x000fe40003f66270 */
[----:B------:R-:W-:Y:S01]  /*0de0*/  IABS R25, R28 ;  /* 0x0000001c00197213 */ /* 0x000fe20000000000 */
[----:B------:R-:W-:Y:S01]  /*0df0*/  @!P6 IMAD.IADD R10, R10, 0x1, -R3 ;  /* 0x000000010a0ae824 */ /* 0x000fe200078e0a03 */
[----:B------:R-:W-:Y:S01]  /*0e00*/  ISETP.GE.AND P6, PT, R23, RZ, PT ;  /* 0x000000ff1700720c */ /* 0x000fe20003fc6270 */
[----:B------:R-:W-:Y:S01]  /*0e10*/  IMAD.MOV R18, RZ, RZ, -R5 ;  /* 0x000000ffff127224 */ /* 0x000fe200078e0a05 */
[----:B------:R-:W-:Y:S01]  /*0e20*/  MOV R5, R6 ;  /* 0x0000000600057202 */ /* 0x000fe20000000f00 */
[----:B------:R-:W-:Y:S01]  /*0e30*/  @!P4 IMAD.IADD R11, R11, 0x1, -R3 ;  /* 0x000000010b0bc824 */ /* 0x000fe200078e0a03 */
[C---:B------:R-:W-:Y:S01]  /*0e40*/  IADD3 R52, R8.reuse, 0x24, RZ ;  /* 0x0000002408347810 */ /* 0x040fe20007ffe0ff */
[----:B------:R-:W-:Y:S01]  /*0e50*/  @!P1 IMAD.MOV R4, RZ, RZ, -R4 ;  /* 0x000000ffff049224 */ /* 0x000fe200078e0a04 */
[C---:B------:R-:W-:Y:S01]  /*0e60*/  ISETP.GT.U32.AND P1, PT, R3.reuse, R16, PT ;  /* 0x000000100300720c */ /* 0x040fe20003f24070 */
[----:B------:R-:W-:Y:S01]  /*0e70*/  IMAD.MOV R20, RZ, RZ, -R13 ;  /* 0x000000ffff147224 */ /* 0x000fe200078e0a0d */
[C---:B------:R-:W-:Y:S01]  /*0e80*/  ISETP.GT.U32.AND P4, PT, R3.reuse, R11, PT ;  /* 0x0000000b0300720c */ /* 0x040fe20003f84070 */
[----:B------:R-:W-:Y:S01]  /*0e90*/  IMAD R13, R3, R18, R15 ;  /* 0x00000012030d7224 */ /* 0x000fe200078e020f */
[C---:B------:R-:W-:Y:S01]  /*0ea0*/  IADD3 R15, R8.reuse, 0x8, RZ ;  /* 0x00000008080f7810 */ /* 0x040fe20007ffe0ff */
[----:B------:R-:W-:Y:S01]  /*0eb0*/  IMAD.MOV.U32 R6, RZ, RZ, R10 ;  /* 0x000000ffff067224 */ /* 0x000fe200078e000a */
[----:B------:R-:W-:Y:S01]  /*0ec0*/  @!P0 IADD3 R5, -R5, RZ, RZ ;  /* 0x000000ff05058210 */ /* 0x000fe20007ffe1ff */
[C---:B------:R-:W-:Y:S01]  /*0ed0*/  VIADD R10, R8.reuse, 0x7 ;  /* 0x00000007080a7836 */ /* 0x040fe20000000000 */
[----:B------:R-:W-:Y:S01]  /*0ee0*/  IABS R21, R15 ;  /* 0x0000000f00157213 */ /* 0x000fe20000000000 */
[----:B------:R-:W-:Y:S01]  /*0ef0*/  @!P5 IMAD.MOV R6, RZ, RZ, -R6 ;  /* 0x000000ffff06d224 */ /* 0x000fe200078e0a06 */
[C---:B------:R-:W-:Y:S01]  /*0f00*/  ISETP.GT.U32.AND P5, PT, R3.reuse, R13, PT ;  /* 0x0000000d0300720c */ /* 0x040fe20003fa4070 */
[----:B------:R-:W-:Y:S01]  /*0f10*/  IMAD R18, R3, R20, R17 ;  /* 0x0000001403127224 */ /* 0x000fe200078e0211 */
[----:B------:R-:W-:Y:S01]  /*0f20*/  IABS R17, R10 ;  /* 0x0000000a00117213 */ /* 0x000fe20000000000 */
[----:B------:R-:W-:Y:S01]  /*0f30*/  VIADD R23, R8, 0x9 ;  /* 0x0000000908177836 */ /* 0x000fe20000000000 */
[----:B------:R-:W-:Y:S01]  /*0f40*/  @!P1 IADD3 R16, R16, -R3, RZ ;  /* 0x8000000310109210 */ /* 0x000fe20007ffe0ff */
[----:B------:R-:W-:Y:S01]  /*0f50*/  @!P4 IMAD.IADD R11, R11, 0x1, -R3 ;  /* 0x000000010b0bc824 */ /* 0x000fe200078e0a03 */
[----:B------:R-:W-:Y:S01]  /*0f60*/  ISETP.GE.AND P1, PT, R10, RZ, PT ;  /* 0x000000ff0a00720c */ /* 0x000fe20003f26270 */
[----:B------:R-:W-:Y:S01]  /*0f70*/  VIADD R34, R8, 0x12 ;  /* 0x0000001208227836 */ /* 0x000fe20000000000 */
[----:B------:R-:W-:Y:S01]  /*0f80*/  ISETP.GT.U32.AND P4, PT, R3, R18, PT ;  /* 0x000000120300720c */ /* 0x000fe20003f84070 */
[----:B------:R-:W-:Y:S01]  /*0f90*/  IMAD.MOV.U32 R10, RZ, RZ, R16 ;  /* 0x000000ffff0a7224 */ /* 0x000fe200078e0010 */
[----:B------:R-:W-:Y:S01]  /*0fa0*/  IABS R22, R23 ;  /* 0x0000001700167213 */ /* 0x000fe20000000000 */
[----:B------:R-:W-:Y:S01]  /*0fb0*/  IMAD.HI.U32 R16, R12, R21, RZ ;  /* 0x000000150c107227 */ /* 0x000fe200078e00ff */
[----:B------:R-:W-:-:S02]  /*0fc0*/  ISETP.GE.AND P0, PT, R19, RZ, PT ;  /* 0x000000ff1300720c */ /* 0x000fc40003f06270 */
[----:B------:R-:W-:Y:S01]  /*0fd0*/  @!P5 IADD3 R13, R13, -R3, RZ ;  /* 0x800000030d0dd210 */ /* 0x000fe20007ffe0ff */
[----:B------:R-:W-:Y:S01]  /*0fe0*/  @!P3 IMAD.MOV R10, RZ, RZ, -R10 ;  /* 0x000000ffff0ab224 */ /* 0x000fe200078e0a0a */
[----:B------:R-:W-:Y:S01]  /*0ff0*/  ISETP.GE.AND P5, PT, R15, RZ, PT ;  /* 0x000000ff0f00720c */ /* 0x000fe20003fa6270 */
[----:B------:R-:W-:Y:S01]  /*1000*/  IMAD.HI.U32 R15, R12, R17, RZ ;  /* 0x000000110c0f7227 */ /* 0x000fe200078e00ff */
[----:B------:R-:W-:Y:S02]  /*1010*/  ISETP.GT.U32.AND P3, PT, R3, R13, PT ;  /* 0x0000000d0300720c */ /* 0x000fe40003f64070 */
[----:B------:R-:W-:Y:S01]  /*1020*/  IABS R31, R34 ;  /* 0x00000022001f7213 */ /* 0x000fe20000000000 */
[----:B------:R-:W-:Y:S01]  /*1030*/  @!P4 IMAD.IADD R18, R18, 0x1, -R3 ;  /* 0x000000011212c824 */ /* 0x000fe200078e0a03 */
[----:B------:R-:W-:Y:S01]  /*1040*/  IADD3 R20, -R15, RZ, RZ ;  /* 0x000000ff0f147210 */ /* 0x000fe20007ffe1ff */
[----:B------:R-:W-:Y:S01]  /*1050*/  IMAD.HI.U32 R19, R12, R22, RZ ;  /* 0x000000160c137227 */ /* 0x000fe200078e00ff */
[----:B------:R-:W-:-:S02]  /*1060*/  IADD3 R60, R8, 0x2c, RZ ;  /* 0x0000002c083c7810 */ /* 0x000fc40007ffe0ff */
[C---:B------:R-:W-:Y:S01]  /*1070*/  ISETP.GT.U32.AND P4, PT, R3.reuse, R18, PT ;  /* 0x000000120300720c */ /* 0x040fe20003f84070 */
[----:B------:R-:W-:Y:S01]  /*1080*/  IMAD R17, R3, R20, R17 ;  /* 0x0000001403117224 */ /* 0x000fe200078e0211 */
[----:B------:R-:W-:Y:S01]  /*1090*/  IADD3 R19, -R19, RZ, RZ ;  /* 0x000000ff13137210 */ /* 0x000fe20007ffe1ff */
[----:B------:R-:W-:Y:S01]  /*10a0*/  IMAD.MOV R16, RZ, RZ, -R16 ;  /* 0x000000ffff107224 */ /* 0x000fe200078e0a10 */
[----:B------:R-:W-:Y:S01]  /*10b0*/  IABS R58, R60 ;  /* 0x0000003c003a7213 */ /* 0x000fe20000000000 */
[----:B------:R-:W-:Y:S01]  /*10c0*/  @!P3 IMAD.IADD R13, R13, 0x1, -R3 ;  /* 0x000000010d0db824 */ /* 0x000fe200078e0a03 */
[----:B------:R-:W-:Y:S01]  /*10d0*/  ISETP.GT.U32.AND P3, PT, R3, R17, PT ;  /* 0x000000110300720c */ /* 0x000fe20003f64070 */
[----:B------:R-:W-:Y:S01]  /*10e0*/  @!P6 IMAD.MOV R11, RZ, RZ, -R11 ;  /* 0x000000ffff0be224 */ /* 0x000fe200078e0a0b */
[----:B------:R-:W-:Y:S01]  /*10f0*/  ISETP.GE.AND P6, PT, R23, RZ, PT ;  /* 0x000000ff1700720c */ /* 0x000fe20003fc6270 */
[C---:B------:R-:W-:Y:S01]  /*1100*/  IMAD R20, R3.reuse, R16, R21 ;  /* 0x0000001003147224 */ /* 0x040fe200078e0215 */
[----:B------:R-:W-:Y:S01]  /*1110*/  IABS R21, R27 ;  /* 0x0000001b00157213 */ /* 0x000fe20000000000 */
[C---:B------:R-:W-:Y:S01]  /*1120*/  VIADD R23, R8.reuse, 0xa ;  /* 0x0000000a08177836 */ /* 0x040fe20000000000 */
[C---:B------:R-:W-:Y:S01]  /*1130*/  IADD3 R61, R8.reuse, 0x37, RZ ;  /* 0x00000037083d7810 */ /* 0x040fe20007ffe0ff */
[C---:B------:R-:W-:Y:S01]  /*1140*/  IMAD R19, R3.reuse, R19, R22 ;  /* 0x0000001303137224 */ /* 0x040fe200078e0216 */
[----:B------:R-:W-:Y:S01]  /*1150*/  IADD3 R65, R8, 0x39, RZ ;  /* 0x0000003908417810 */ /* 0x000fe20007ffe0ff */
[----:B------:R-:W-:Y:S01]  /*1160*/  @!P4 IMAD.IADD R18, R18, 0x1, -R3 ;  /* 0x000000011212c824 */ /* 0x000fe200078e0a03 */
[----:B------:R-:W-:Y:S01]  /*1170*/  ISETP.GT.U32.AND P4, PT, R3, R20, PT ;  /* 0x000000140300720c */ /* 0x000fe20003f84070 */
[----:B------:R-:W-:Y:S01]  /*1180*/  @!P2 IMAD.MOV R13, RZ, RZ, -R13 ;  /* 0x000000ffff0da224 */ /* 0x000fe200078e0a0d */
[----:B------:R-:W-:Y:S01]  /*1190*/  IABS R22, R23 ;  /* 0x0000001700167213 */ /* 0x000fe20000000000 */
[----:B------:R-:W-:Y:S01]  /*11a0*/  @!P3 IMAD.IADD R17, R17, 0x1, -R3 ;  /* 0x000000011111b824 */ /* 0x000fe200078e0a03 */
[C---:B------:R-:W-:Y:S01]  /*11b0*/  ISETP.GT.U32.AND P3, PT, R3.reuse, R19, PT ;  /* 0x000000130300720c */ /* 0x040fe20003f64070 */
[----:B------:R-:W-:Y:S01]  /*11c0*/  IMAD.MOV.U32 R16, RZ, RZ, R18 ;  /* 0x000000ffff107224 */ /* 0x000fe200078e0012 */
[----:B------:R-:W-:Y:S01]  /*11d0*/  IABS R80, R61 ;  /* 0x0000003d00507213 */ /* 0x000fe20000000000 */
[----:B------:R-:W-:Y:S01]  /*11e0*/  IMAD.HI.U32 R15, R12, R22, RZ ;  /* 0x000000160c0f7227 */ /* 0x000fe200078e00ff */
[----:B------:R-:W-:-:S02]  /*11f0*/  ISETP.GT.U32.AND P2, PT, R3, R17, PT ;  /* 0x000000110300720c */ /* 0x000fc40003f44070 */
[----:B------:R-:W-:Y:S01]  /*1200*/  @!P0 IADD3 R16, -R16, RZ, RZ ;  /* 0x000000ff10108210 */ /* 0x000fe20007ffe1ff */
[----:B------:R-:W-:Y:S01]  /*1210*/  IMAD.MOV R15, RZ, RZ, -R15 ;  /* 0x000000ffff0f7224 */ /* 0x000fe200078e0a0f */
[----:B------:R-:W-:Y:S01]  /*1220*/  ISETP.GE.AND P0, PT, R23, RZ, PT ;  /* 0x000000ff1700720c */ /* 0x000fe20003f06270 */
[----:B------:R-:W-:Y:S01]  /*1230*/  IMAD.HI.U32 R18, R12, R25, RZ ;  /* 0x000000190c127227 */ /* 0x000fe200078e00ff */
[----:B------:R-:W-:Y:S02]  /*1240*/  @!P4 IADD3 R20, R20, -R3, RZ ;  /* 0x800000031414c210 */ /* 0x000fe40007ffe0ff */
[----:B------:R-:W-:Y:S01]  /*1250*/  IABS R84, R65 ;  /* 0x0000004100547213 */ /* 0x000fe20000000000 */
[C---:B------:R-:W-:Y:S01]  /*1260*/  IMAD R22, R3.reuse, R15, R22 ;  /* 0x0000000f03167224 */ /* 0x040fe200078e0216 */
[----:B------:R-:W-:Y:S01]  /*1270*/  ISETP.GT.U32.AND P4, PT, R3, R20, PT ;  /* 0x000000140300720c */ /* 0x000fe20003f84070 */
[--C-:B------:R-:W-:Y:S01]  /*1280*/  @!P3 IMAD.IADD R19, R19, 0x1, -R3.reuse ;  /* 0x000000011313b824 */ /* 0x100fe200078e0a03 */
[----:B------:R-:W-:Y:S01]  /*1290*/  LOP3.LUT R252, R0, 0x7f, RZ, 0xc0, !PT ;  /* 0x0000007f00fc7812 */ /* 0x000fe200078ec0ff */
[----:B------:R-:W-:Y:S01]  /*12a0*/  @!P2 IMAD.IADD R17, R17, 0x1, -R3 ;  /* 0x000000011111a824 */ /* 0x000fe200078e0a03 */
[C---:B------:R-:W-:Y:S01]  /*12b0*/  ISETP.GT.U32.AND P2, PT, R3.reuse, R22, PT ;  /* 0x000000160300720c */ /* 0x040fe20003f44070 */
[----:B------:R-:W-:Y:S01]  /*12c0*/  IMAD.HI.U32 R15, R12, R21, RZ ;  /* 0x000000150c0f7227 */ /* 0x000fe200078e00ff */
[----:B------:R-:W-:-:S02]  /*12d0*/  ISETP.GT.U32.AND P3, PT, R3, R19, PT ;  /* 0x000000130300720c */ /* 0x000fc40003f64070 */
[----:B------:R-:W-:Y:S01]  /*12e0*/  @!P1 IADD3 R17, -R17, RZ, RZ ;  /* 0x000000ff11119210 */ /* 0x000fe20007ffe1ff */
[----:B------:R-:W-:Y:S01]  /*12f0*/  IMAD.HI.U32 R23, R12, R26, RZ ;  /* 0x0000001a0c177227 */ /* 0x000fe200078e00ff */
[----:B------:R-:W-:Y:S02]  /*1300*/  IADD3 R24, -R15, RZ, RZ ;  /* 0x000000ff0f187210 */ /* 0x000fe40007ffe1ff */
[----:B------:R-:W-:Y:S01]  /*1310*/  LEA R112, R14, R252, 0x9 ;  /* 0x000000fc0e707211 */ /* 0x000fe200078e48ff */
[----:B------:R-:W-:Y:S01]  /*1320*/  IMAD.MOV R18, RZ, RZ, -R18 ;  /* 0x000000ffff127224 */ /* 0x000fe200078e0a12 */
[----:B------:R-:W-:Y:S01]  /*1330*/  IADD3 R23, -R23, RZ, RZ ;  /* 0x000000ff17177210 */ /* 0x000fe20007ffe1ff */
[----:B------:R-:W-:Y:S01]  /*1340*/  IMAD R21, R3, R24, R21 ;  /* 0x0000001803157224 */ /* 0x000fe200078e0215 */
[----:B------:R-:W-:Y:S01]  /*1350*/  IADD3 R109, R112, 0x100, RZ ;  /* 0x00000100706d7810 */ /* 0x000fe20007ffe0ff */
[----:B------:R-:W-:Y:S01]  /*1360*/  @!P4 IMAD.IADD R20, R20, 0x1, -R3 ;  /* 0x000000011414c824 */ /* 0x000fe200078e0a03 */
[----:B------:R-:W-:Y:S01]  /*1370*/  ISETP.GE.AND P4, PT, R27, RZ, PT ;  /* 0x000000ff1b00720c */ /* 0x000fe20003f86270 */
[C---:B------:R-:W-:Y:S01]  /*1380*/  IMAD R24, R3.reuse, R18, R25 ;  /* 0x0000001203187224 */ /* 0x040fe200078e0219 */
[C---:B------:R-:W-:Y:S01]  /*1390*/  ISETP.GT.U32.AND P1, PT, R3.reuse, R21, PT ;  /* 0x000000150300720c */ /* 0x040fe20003f24070 */
[----:B------:R-:W-:Y:S01]  /*13a0*/  VIADD R27, R8, 0xe ;  /* 0x0000000e081b7836 */ /* 0x000fe20000000000 */
[----:B------:R-:W-:Y:S01]  /*13b0*/  IABS R25, R30 ;  /* 0x0000001e00197213 */ /* 0x000fe20000000000 */
[--C-:B------:R-:W-:Y:S01]  /*13c0*/  @!P2 IMAD.IADD R22, R22, 0x1, -R3.reuse ;  /* 0x000000011616a824 */ /* 0x100fe200078e0a03 */
[----:B------:R1:W-:Y:S01]  /*13d0*/  STL [R1+0x1234], R112 ;  /* 0x0012347001007387 */ /* 0x0003e20000100800 */
[----:B------:R-:W-:Y:S01]  /*13e0*/  IMAD R23, R3, R23, R26 ;  /* 0x0000001703177224 */ /* 0x000fe200078e021a */
[----:B------:R-:W-:Y:S01]  /*13f0*/  IABS R26, R27 ;  /* 0x0000001b001a7213 */ /* 0x000fe20000000000 */
[----:B------:R-:W-:Y:S01]  /*1400*/  @!P3 IMAD.IADD R19, R19, 0x1, -R3 ;  /* 0x000000011313b824 */ /* 0x000fe200078e0a03 */
[C---:B------:R-:W-:Y:S01]  /*1410*/  ISETP.GT.U32.AND P3, PT, R3.reuse, R24, PT ;  /* 0x000000180300720c */ /* 0x040fe20003f64070 */
[----:B------:R-:W-:Y:S01]  /*1420*/  IMAD.MOV.U32 R18, RZ, RZ, R20 ;  /* 0x000000ffff127224 */ /* 0x000fe200078e0014 */
[C---:B------:R-:W-:Y:S01]  /*1430*/  ISETP.GT.U32.AND P2, PT, R3.reuse, R22, PT ;  /* 0x000000160300720c */ /* 0x040fe20003f44070 */
[----:B------:R-:W-:Y:S01]  /*1440*/  @!P6 IMAD.MOV R19, RZ, RZ, -R19 ;  /* 0x000000ffff13e224 */ /* 0x000fe200078e0a13 */
[----:B------:R-:W-:Y:S01]  /*1450*/  ISETP.GT.U32.AND P6, PT, R3, R23, PT ;  /* 0x000000170300720c */ /* 0x000fe20003fc4070 */
[----:B------:R-:W-:Y:S01]  /*1460*/  IMAD.HI.U32 R15, R12, R26, RZ ;  /* 0x0000001a0c0f7227 */ /* 0x000fe200078e00ff */
[----:B------:R-:W-:-:S02]  /*1470*/  @!P5 IADD3 R18, -R18, RZ, RZ ;  /* 0x000000ff1212d210 */ /* 0x000fc40007ffe1ff */
[----:B------:R-:W-:Y:S01]  /*1480*/  ISETP.GE.AND P5, PT, R28, RZ, PT ;  /* 0x000000ff1c00720c */ /* 0x000fe20003fa6270 */
[----:B------:R-:W-:Y:S02]  /*1490*/  IMAD.MOV R15, RZ, RZ, -R15 ;  /* 0x000000ffff0f7224 */ /* 0x000fe400078e0a0f */
[--C-:B------:R-:W-:Y:S01]  /*14a0*/  @!P1 IMAD.IADD R21, R21, 0x1, -R3.reuse ;  /* 0x0000000115159824 */ /* 0x100fe200078e0a03 */
[----:B------:R-:W-:Y:S01]  /*14b0*/  ISETP.GE.AND P1, PT, R27, RZ, PT ;  /* 0x000000ff1b00720c */ /* 0x000fe20003f26270 */
[C---:B------:R-:W-:Y:S01]  /*14c0*/  IMAD R26, R3.reuse, R15, R26 ;  /* 0x0000000f031a7224 */ /* 0x040fe200078e021a */
[----:B------:R-:W-:Y:S01]  /*14d0*/  @!P3 IADD3 R24, R24, -R3, RZ ;  /* 0x800000031818b210 */ /* 0x000fe20007ffe0ff */
[----:B------:R-:W-:Y:S01]  /*14e0*/  IMAD.HI.U32 R15, R12, R25, RZ ;  /* 0x000000190c0f7227 */ /* 0x000fe200078e00ff */
[----:B------:R-:W-:Y:S02]  /*14f0*/  @!P2 IADD3 R22, R22, -R3, RZ ;  /* 0x800000031616a210 */ /* 0x000fe40007ffe0ff */
[----:B------:R-:W-:Y:S01]  /*1500*/  ISETP.GT.U32.AND P3, PT, R3, R21, PT ;  /* 0x000000150300720c */ /* 0x000fe20003f64070 */
[----:B------:R-:W-:Y:S01]  /*1510*/  @!P6 IMAD.IADD R23, R23, 0x1, -R3 ;  /* 0x000000011717e824 */ /* 0x000fe200078e0a03 */
[----:B------:R-:W-:Y:S01]  /*1520*/  ISETP.GT.U32.AND P6, PT, R3, R24, PT ;  /* 0x000000180300720c */ /* 0x000fe20003fc4070 */
[----:B------:R-:W-:Y:S01]  /*1530*/  IMAD.MOV.U32 R20, RZ, RZ, R22 ;  /* 0x000000ffff147224 */ /* 0x000fe200078e0016 */
[----:B------:R-:W-:Y:S01]  /*1540*/  IADD3 R22, -R15, RZ, RZ ;  /* 0x000000ff0f167210 */ /* 0x000fe20007ffe1ff */
[C---:B------:R-:W-:Y:S01]  /*1550*/  VIADD R27, R8.reuse, 0x10 ;  /* 0x00000010081b7836 */ /* 0x040fe20000000000 */
[----:B------:R-:W-:Y:S01]  /*1560*/  ISETP.GE.AND P2, PT, R29, RZ, PT ;  /* 0x000000ff1d00720c */ /* 0x000fe20003f46270 */
[----:B------:R-:W-:Y:S01]  /*1570*/  VIADD R35, R8, 0x13 ;  /* 0x0000001308237836 */ /* 0x000fe20000000000 */
[----:B------:R-:W-:Y:S01]  /*1580*/  @!P0 IADD3 R20, -R20, RZ, RZ ;  /* 0x000000ff14148210 */ /* 0x000fe20007ffe1ff */
[C---:B------:R-:W-:Y:S01]  /*1590*/  IMAD R25, R3.reuse, R22, R25 ;  /* 0x0000001603197224 */ /* 0x040fe200078e0219 */
[----:B------:R-:W-:Y:S01]  /*15a0*/  ISETP.GT.U32.AND P0, PT, R3, R23, PT ;  /* 0x000000170300720c */ /* 0x000fe20003f04070 */
[C---:B------:R-:W-:Y:S01]  /*15b0*/  VIADD R36, R8.reuse, 0x15 ;  /* 0x0000001508247836 */ /* 0x040fe20000000000 */
[----:B------:R-:W-:Y:S01]  /*15c0*/  IABS R29, R33 ;  /* 0x00000021001d7213 */ /* 0x000fe20000000000 */
[----:B------:R-:W-:Y:S01]  /*15d0*/  @!P3 IMAD.IADD R21, R21, 0x1, -R3 ;  /* 0x000000011515b824 */ /* 0x000fe200078e0a03 */
[C---:B------:R-:W-:Y:S01]  /*15e0*/  ISETP.GT.U32.AND P3, PT, R3.reuse, R26, PT ;  /* 0x0000001a0300720c */ /* 0x040fe20003f64070 */
[----:B------:R-:W-:Y:S01]  /*15f0*/  VIADD R37, R8, 0x16 ;  /* 0x0000001608257836 */ /* 0x000fe20000000000 */
[----:B------:R-:W-:Y:S01]  /*1600*/  @!P6 IADD3 R24, R24, -R3, RZ ;  /* 0x800000031818e210 */ /* 0x000fe20007ffe0ff */
[----:B------:R-:W-:Y:S01]  /*1610*/  IMAD.HI.U32 R22, R12, R29, RZ ;  /* 0x0000001d0c167227 */ /* 0x000fe200078e00ff */
[----:B------:R-:W-:-:S02]  /*1620*/  ISETP.GT.U32.AND P6, PT, R3, R25, PT ;  /* 0x000000190300720c */ /* 0x000fc40003fc4070 */
[----:B------:R-:W-:Y:S01]  /*1630*/  IABS R28, R27 ;  /* 0x0000001b001c7213 */ /* 0x000fe20000000000 */
[----:B------:R-:W-:Y:S01]  /*1640*/  VIADD R38, R8, 0x17 ;  /* 0x0000001708267836 */ /* 0x000fe20000000000 */
[----:B------:R-:W-:Y:S01]  /*1650*/  @!P4 IADD3 R21, -R21, RZ, RZ ;  /* 0x000000ff1515c210 */ /* 0x000fe20007ffe1ff */
[--C-:B------:R-:W-:Y:S01]  /*1660*/  @!P0 IMAD.IADD R23, R23, 0x1, -R3.reuse ;  /* 0x0000000117178824 */ /* 0x100fe200078e0a03 */
[----:B------:R-:W-:Y:S01]  /*1670*/  ISETP.GE.AND P0, PT, R30, RZ, PT ;  /* 0x000000ff1e00720c */ /* 0x000fe20003f06270 */
[----:B------:R-:W-:Y:S02]  /*1680*/  IMAD.MOV R30, RZ, RZ, -R22 ;  /* 0x000000ffff1e7224 */ /* 0x000fe400078e0a16 */
[----:B------:R-:W-:Y:S01]  /*1690*/  @!P3 IMAD.IADD R26, R26, 0x1, -R3 ;  /* 0x000000011a1ab824 */ /* 0x000fe200078e0a03 */
[----:B------:R-:W-:Y:S01]  /*16a0*/  ISETP.GE.AND P3, PT, R27, RZ, PT ;  /* 0x000000ff1b00720c */ /* 0x000fe20003f66270 */
[----:B------:R-:W-:-:S03]  /*16b0*/  IMAD.HI.U32 R27, R12, R31, RZ ;  /* 0x0000001f0c1b7227 */ /* 0x000fc600078e00ff */
[----:B------:R-:W-:Y:S01]  /*16c0*/  ISETP.GT.U32.AND P4, PT, R3, R26, PT ;  /* 0x0000001a0300720c */ /* 0x000fe20003f84070 */
[----:B------:R-:W-:Y:S02]  /*16d0*/  @!P6 IMAD.IADD R25, R25, 0x1, -R3 ;  /* 0x000000011919e824 */ /* 0x000fe400078e0a03 */
[----:B------:R-:W-:-:S03]  /*16e0*/  IMAD.HI.U32 R15, R12, R28, RZ ;  /* 0x0000001c0c0f7227 */ /* 0x000fc600078e00ff */
[----:B------:R-:W-:Y:S01]  /*16f0*/  ISETP.GT.U32.AND P6, PT, R3, R25, PT ;  /* 0x000000190300720c */ /* 0x000fe20003fc4070 */
[----:B------:R-:W-:Y:S01]  /*1700*/  IMAD.MOV R32, RZ, RZ, -R27 ;  /* 0x000000ffff207224 */ /* 0x000fe200078e0a1b */
[----:B------:R-:W-:Y:S01]  /*1710*/  IADD3 R15, -R15, RZ, RZ ;  /* 0x000000ff0f0f7210 */ /* 0x000fe20007ffe1ff */
[C---:B------:R-:W-:Y:S01]  /*1720*/  IMAD R27, R3.reuse, R30, R29 ;  /* 0x0000001e031b7224 */ /* 0x040fe200078e021d */
[----:B------:R-:W-:Y:S01]  /*1730*/  IABS R29, R35 ;  /* 0x00000023001d7213 */ /* 0x000fe20000000000 */
[C---:B------:R-:W-:Y:S01]  /*1740*/  IMAD R30, R3.reuse, R32, R31 ;  /* 0x00000020031e7224 */ /* 0x040fe200078e021f */
[----:B------:R-:W-:Y:S01]  /*1750*/  IABS R31, R36 ;  /* 0x00000024001f7213 */ /* 0x000fe20000000000 */
[----:B------:R-:W-:Y:S01]  /*1760*/  @!P2 IMAD.MOV R23, RZ, RZ, -R23 ;  /* 0x000000ffff17a224 */ /* 0x000fe200078e0a17 */
[C---:B------:R-:W-:Y:S01]  /*1770*/  ISETP.GT.U32.AND P2, PT, R3.reuse, R27, PT ;  /* 0x0000001b0300720c */ /* 0x040fe20003f44070 */
[----:B------:R-:W-:Y:S01]  /*1780*/  IMAD.MOV.U32 R22, RZ, RZ, R24 ;  /* 0x000000ffff167224 */ /* 0x000fe200078e0018 */
[----:B------:R-:W-:Y:S01]  /*1790*/  @!P4 IADD3 R26, R26, -R3, RZ ;  /* 0x800000031a1ac210 */ /* 0x000fe20007ffe0ff */
[----:B------:R-:W-:Y:S01]  /*17a0*/  IMAD R28, R3, R15, R28 ;  /* 0x0000000f031c7224 */ /* 0x000fe200078e021c */
[----:B------:R-:W-:Y:S01]  /*17b0*/  ISETP.GE.AND P4, PT, R33, RZ, PT ;  /* 0x000000ff2100720c */ /* 0x000fe20003f86270 */
[----:B------:R-:W-:Y:S01]  /*17c0*/  @!P6 IMAD.IADD R25, R25, 0x1, -R3 ;  /* 0x000000011919e824 */ /* 0x000fe200078e0a03 */
[C---:B------:R-:W-:Y:S01]  /*17d0*/  ISETP.GT.U32.AND P6, PT, R3.reuse, R30, PT ;  /* 0x0000001e0300720c */ /* 0x040fe20003fc4070 */
[----:B------:R-:W-:Y:S01]  /*17e0*/  VIADD R33, R8, 0x14 ;  /* 0x0000001408217836 */ /* 0x000fe20000000000 */
[----:B------:R-:W-:Y:S01]  /*17f0*/  @!P5 IADD3 R22, -R22, RZ, RZ ;  /* 0x000000ff1616d210 */ /* 0x000fe20007ffe1ff */
[----:B------:R-:W-:Y:S01]  /*1800*/  IMAD.HI.U32 R15, R12, R29, RZ ;  /* 0x0000001d0c0f7227 */ /* 0x000fe200078e00ff */
[----:B------:R-:W-:-:S02]  /*1810*/  ISETP.GT.U32.AND P5, PT, R3, R28, PT ;  /* 0x0000001c0300720c */ /* 0x000fc40003fa4070 */
[----:B------:R-:W-:Y:S01]  /*1820*/  IABS R32, R33 ;  /* 0x0000002100207213 */ /* 0x000fe20000000000 */
[----:B------:R-:W-:Y:S01]  /*1830*/  @!P2 IMAD.IADD R27, R27, 0x1, -R3 ;  /* 0x000000011b1ba824 */ /* 0x000fe200078e0a03 */
[----:B------:R-:W-:Y:S01]  /*1840*/  MOV R24, R26 ;  /* 0x0000001a00187202 */ /* 0x000fe20000000f00 */
[----:B------:R-:W-:Y:S02]  /*1850*/  IMAD.MOV R26, RZ, RZ, -R15 ;  /* 0x000000ffff1a7224 */ /* 0x000fe400078e0a0f */
[----:B------:R-:W-:Y:S01]  /*1860*/  IMAD.HI.U32 R15, R12, R32, RZ ;  /* 0x000000200c0f7227 */ /* 0x000fe200078e00ff */
[----:B------:R-:W-:-:S03]  /*1870*/  @!P1 IADD3 R24, -R24, RZ, RZ ;  /* 0x000000ff18189210 */ /* 0x000fc60007ffe1ff */
[----:B------:R-:W-:Y:S01]  /*1880*/  @!P6 IMAD.IADD R30, R30, 0x1, -R3 ;  /* 0x000000011e1ee824 */ /* 0x000fe200078e0a03 */
[C---:B------:R-:W-:Y:S01]  /*1890*/  ISETP.GT.U32.AND P6, PT, R3.reuse, R27, PT ;  /* 0x0000001b0300720c */ /* 0x040fe20003fc4070 */
[----:B------:R-:W-:Y:S01]  /*18a0*/  IMAD.MOV R15, RZ, RZ, -R15 ;  /* 0x000000ffff0f7224 */ /* 0x000fe200078e0a0f */
[----:B------:R-:W-:Y:S01]  /*18b0*/  @!P5 IADD3 R28, R28, -R3, RZ ;  /* 0x800000031c1cd210 */ /* 0x000fe20007ffe0ff */
[C---:B------:R-:W-:Y:S01]  /*18c0*/  IMAD R29, R3.reuse, R26, R29 ;  /* 0x0000001a031d7224 */ /* 0x040fe200078e021d */
[----:B------:R-:W-:Y:S01]  /*18d0*/  ISETP.GE.AND P5, PT, R34, RZ, PT ;  /* 0x000000ff2200720c */ /* 0x000fe20003fa6270 */
[C---:B------:R-:W-:Y:S01]  /*18e0*/  IMAD R32, R3.reuse, R15, R32 ;  /* 0x0000000f03207224 */ /* 0x040fe200078e0220 */
[C---:B------:R-:W-:Y:S01]  /*18f0*/  ISETP.GT.U32.AND P2, PT, R3.reuse, R28, PT ;  /* 0x0000001c0300720c */ /* 0x040fe20003f44070 */
[----:B------:R-:W-:Y:S01]  /*1900*/  IMAD.HI.U32 R15, R12, R31, RZ ;  /* 0x0000001f0c0f7227 */ /* 0x000fe200078e00ff */
[----:B------:R-:W-:Y:S02]  /*1910*/  IABS R34, R37 ;  /* 0x0000002500227213 */ /* 0x000fe40000000000 */
[----:B------:R-:W-:Y:S01]  /*1920*/  ISETP.GT.U32.AND P1, PT, R3, R30, PT ;  /* 0x0000001e0300720c */ /* 0x000fe20003f24070 */
[----:B------:R-:W-:-:S02]  /*1930*/  IMAD.MOV R26, RZ, RZ, -R15 ;  /* 0x000000ffff1a7224 */ /* 0x000fc400078e0a0f */
[----:B------:R-:W-:Y:S01]  /*1940*/  @!P6 IMAD.IADD R27, R27, 0x1, -R3 ;  /* 0x000000011b1be824 */ /* 0x000fe200078e0a03 */
[----:B------:R-:W-:Y:S01]  /*1950*/  ISETP.GT.U32.AND P6, PT, R3, R32, PT ;  /* 0x000000200300720c */ /* 0x000fe20003fc4070 */
[----:B------:R-:W-:-:S03]  /*1960*/  IMAD.HI.U32 R15, R12, R34, RZ ;  /* 0x000000220c0f7227 */ /* 0x000fc600078e00ff */
[----:B------:R-:W-:Y:S01]  /*1970*/  @!P4 IADD3 R27, -R27, RZ, RZ ;  /* 0x000000ff1b1bc210 */ /* 0x000fe20007ffe1ff */
[C---:B------:R-:W-:Y:S01]  /*1980*/  IMAD R31, R3.reuse, R26, R31 ;  /* 0x0000001a031f7224 */ /* 0x040fe200078e021f */
[----:B------:R-:W-:Y:S01]  /*1990*/  @!P2 IADD3 R28, R28, -R3, RZ ;  /* 0x800000031c1ca210 */ /* 0x000fe20007ffe0ff */
[----:B------:R-:W-:Y:S01]  /*19a0*/  @!P0 IMAD.MOV R25, RZ, RZ, -R25 ;  /* 0x000000ffff198224 */ /* 0x000fe200078e0a19 */
[----:B------:R-:W-:Y:S01]  /*19b0*/  ISETP.GT.U32.AND P2, PT, R3, R29, PT ;  /* 0x0000001d0300720c */ /* 0x000fe20003f44070 */
[C---:B------:R-:W-:Y:S01]  /*19c0*/  VIADD R43, R8.reuse, 0x1d ;  /* 0x0000001d082b7836 */ /* 0x040fe20000000000 */
[----:B------:R-:W-:Y:S01]  /*19d0*/  MOV R26, R28 ;  /* 0x0000001c001a7202 */ /* 0x000fe20000000f00 */
[----:B------:R-:W-:Y:S01]  /*19e0*/  VIADD R47, R8, 0x21 ;  /* 0x00000021082f7836 */ /* 0x000fe20000000000 */
[----:B------:R-:W-:Y:S01]  /*19f0*/  @!P1 IADD3 R30, R30, -R3, RZ ;  /* 0x800000031e1e9210 */ /* 0x000fe20007ffe0ff */
[--C-:B------:R-:W-:Y:S01]  /*1a00*/  @!P6 IMAD.IADD R32, R32, 0x1, -R3.reuse ;  /* 0x000000012020e824 */ /* 0x100fe200078e0a03 */
[----:B------:R-:W-:Y:S01]  /*1a10*/  ISETP.GE.AND P1, PT, R35, RZ, PT ;  /* 0x000000ff2300720c */ /* 0x000fe20003f26270 */
[----:B------:R-:W-:Y:S01]  /*1a20*/  @!P3 IMAD.MOV R26, RZ, RZ, -R26 ;  /* 0x000000ffff1ab224 */ /* 0x000fe200078e0a1a */
[C---:B------:R-:W-:Y:S01]  /*1a30*/  ISETP.GT.U32.AND P3, PT, R3.reuse, R31, PT ;  /* 0x0000001f0300720c */ /* 0x040fe20003f64070 */
[----:B------:R-:W-:Y:S01]  /*1a40*/  IMAD.MOV.U32 R28, RZ, RZ, R30 ;  /* 0x000000ffff1c7224 */ /* 0x000fe200078e001e */
[----:B------:R-:W-:Y:S01]  /*1a50*/  ISETP.GT.U32.AND P6, PT, R3, R32, PT ;  /* 0x000000200300720c */ /* 0x000fe20003fc4070 */
[----:B------:R-:W-:Y:S01]  /*1a60*/  VIADD R51, R8, 0x23 ;  /* 0x0000002308337836 */ /* 0x000fe20000000000 */
[----:B------:R-:W-:Y:S01]  /*1a70*/  IABS R35, R38 ;  /* 0x0000002600237213 */ /* 0x000fe20000000000 */
[----:B------:R-:W-:Y:S01]  /*1a80*/  @!P2 IMAD.IADD R29, R29, 0x1, -R3 ;  /* 0x000000011d1da824 */ /* 0x000fe200078e0a03 */
[----:B------:R-:W-:Y:S01]  /*1a90*/  ISETP.GE.AND P2, PT, R33, RZ, PT ;  /* 0x000000ff2100720c */ /* 0x000fe20003f46270 */
[----:B------:R-:W-:Y:S01]  /*1aa0*/  @!P5 IMAD.MOV R28, RZ, RZ, -R28 ;  /* 0x000000ffff1cd224 */ /* 0x000fe200078e0a1c */
[----:B------:R-:W-:Y:S01]  /*1ab0*/  IADD3 R33, -R15, RZ, RZ ;  /* 0x000000ff0f217210 */ /* 0x000fe20007ffe1ff */
[----:B------:R-:W-:Y:S01]  /*1ac0*/  IMAD.HI.U32 R15, R12, R35, RZ ;  /* 0x000000230c0f7227 */ /* 0x000fe200078e00ff */
[----:B------:R-:W-:-:S02]  /*1ad0*/  ISETP.GE.AND P5, PT, R37, RZ, PT ;  /* 0x000000ff2500720c */ /* 0x000fc40003fa6270 */
[----:B------:R-:W-:Y:S01]  /*1ae0*/  ISETP.GE.AND P4, PT, R36, RZ, PT ;  /* 0x000000ff2400720c */ /* 0x000fe20003f86270 */
[----:B------:R-:W-:Y:S01]  /*1af0*/  IMAD R34, R3, R33, R34 ;  /* 0x0000002103227224 */ /* 0x000fe200078e0222 */
[----:B------:R-:W-:Y:S01]  /*1b00*/  @!P3 IADD3 R31, R31, -R3, RZ ;  /* 0x800000031f1fb210 */ /* 0x000fe20007ffe0ff */
[----:B------:R-:W-:Y:S01]  /*1b10*/  @!P6 IMAD.IADD R32, R32, 0x1, -R3 ;  /* 0x000000012020e824 */ /* 0x000fe200078e0a03 */
[C---:B------:R-:W-:Y:S01]  /*1b20*/  ISETP.GT.U32.AND P0, PT, R3.reuse, R29, PT ;  /* 0x0000001d0300720c */ /* 0x040fe20003f04070 */
[C---:B------:R-:W-:Y:S01]  /*1b30*/  VIADD R37, R8.reuse, 0x18 ;  /* 0x0000001808257836 */ /* 0x040fe20000000000 */
[C---:B------:R-:W-:Y:S01]  /*1b40*/  ISETP.GT.U32.AND P6, PT, R3.reuse, R34, PT ;  /* 0x000000220300720c */ /* 0x040fe20003fc4070 */
[----:B------:R-:W-:Y:S01]  /*1b50*/  IMAD.MOV R30, RZ, RZ, -R15 ;  /* 0x000000ffff1e7224 */ /* 0x000fe200078e0a0f */
[C---:B------:R-:W-:Y:S01]  /*1b60*/  ISETP.GT.U32.AND P3, PT, R3.reuse, R31, PT ;  /* 0x0000001f0300720c */ /* 0x040fe20003f64070 */
[----:B------:R-:W-:Y:S01]  /*1b70*/  VIADD R53, R8, 0x25 ;  /* 0x0000002508357836 */ /* 0x000fe20000000000 */
[----:B------:R-:W-:Y:S01]  /*1b80*/  IABS R36, R37 ;  /* 0x0000002500247213 */ /* 0x000fe20000000000 */
[----:B------:R-:W-:-:S02]  /*1b90*/  IMAD R33, R3, R30, R35 ;  /* 0x0000001e03217224 */ /* 0x000fc400078e0223 */
[----:B------:R-:W-:Y:S01]  /*1ba0*/  IMAD.MOV.U32 R30, RZ, RZ, R32 ;  /* 0x000000ffff1e7224 */ /* 0x000fe200078e0020 */
[----:B------:R-:W-:Y:S01]  /*1bb0*/  IADD3 R32, R8, 0x19, RZ ;  /* 0x0000001908207810 */ /* 0x000fe20007ffe0ff */
[----:B------:R-:W-:Y:S01]  /*1bc0*/  IMAD.HI.U32 R15, R12, R36, RZ ;  /* 0x000000240c0f7227 */ /* 0x000fe200078e00ff */
[----:B------:R-:W-:Y:S02]  /*1bd0*/  IABS R49, R53 ;  /* 0x0000003500317213 */ /* 0x000fe40000000000 */
[----:B------:R-:W-:Y:S01]  /*1be0*/  IABS R35, R32 ;  /* 0x0000002000237213 */ /* 0x000fe20000000000 */
[----:B------:R-:W-:Y:S01]  /*1bf0*/  @!P6 IMAD.IADD R34, R34, 0x1, -R3 ;  /* 0x000000012222e824 */ /* 0x000fe200078e0a03 */
[----:B------:R-:W-:Y:S01]  /*1c00*/  @!P0 IADD3 R29, R29, -R3, RZ ;  /* 0x800000031d1d8210 */ /* 0x000fe20007ffe0ff */
[----:B------:R-:W-:Y:S01]  /*1c10*/  IMAD.MOV R15, RZ, RZ, -R15 ;  /* 0x000000ffff0f7224 */ /* 0x000fe200078e0a0f */
[----:B------:R-:W-:Y:S01]  /*1c20*/  ISETP.GE.AND P0, PT, R38, RZ, PT ;  /* 0x000000ff2600720c */ /* 0x000fe20003f06270 */
[----:B------:R-:W-:Y:S01]  /*1c30*/  @!P3 IMAD.IADD R31, R31, 0x1, -R3 ;  /* 0x000000011f1fb824 */ /* 0x000fe200078e0a03 */
[C---:B------:R-:W-:Y:S01]  /*1c40*/  ISETP.GT.U32.AND P6, PT, R3.reuse, R34, PT ;  /* 0x000000220300720c */ /* 0x040fe20003fc4070 */
[----:B------:R-:W-:Y:S01]  /*1c50*/  IMAD R36, R3, R15, R36 ;  /* 0x0000000f03247224 */ /* 0x000fe200078e0224 */
[----:B------:R-:W-:Y:S01]  /*1c60*/  ISETP.GE.AND P3, PT, R32, RZ, PT ;  /* 0x000000ff2000720c */ /* 0x000fe20003f66270 */
[----:B------:R-:W-:Y:S01]  /*1c70*/  IMAD.HI.U32 R15, R12, R35, RZ ;  /* 0x000000230c0f7227 */ /* 0x000fe200078e00ff */
[----:B------:R-:W-:-:S02]  /*1c80*/  @!P4 IADD3 R31, -R31, RZ, RZ ;  /* 0x000000ff1f1fc210 */ /* 0x000fc40007ffe1ff */
[C---:B------:R-:W-:Y:S01]  /*1c90*/  ISETP.GT.U32.AND P4, PT, R3.reuse, R36, PT ;  /* 0x000000240300720c */ /* 0x040fe20003f84070 */
[----:B------:R-:W-:Y:S01]  /*1ca0*/  @!P2 IMAD.MOV R30, RZ, RZ, -R30 ;  /* 0x000000ffff1ea224 */ /* 0x000fe200078e0a1e */
[----:B------:R-:W-:Y:S01]  /*1cb0*/  ISETP.GT.U32.AND P2, PT, R3, R33, PT ;  /* 0x000000210300720c */ /* 0x000fe20003f44070 */
[----:B------:R-:W-:Y:S02]  /*1cc0*/  IMAD.MOV R32, RZ, RZ, -R15 ;  /* 0x000000ffff207224 */ /* 0x000fe400078e0a0f */
[----:B------:R-:W-:Y:S01]  /*1cd0*/  @!P1 IMAD.MOV R29, RZ, RZ, -R29 ;  /* 0x000000ffff1d9224 */ /* 0x000fe200078e0a1d */
[----:B------:R-:W-:Y:S01]  /*1ce0*/  ISETP.GE.AND P1, PT, R37, RZ, PT ;  /* 0x000000ff2500720c */ /* 0x000fe20003f26270 */
[----:B------:R-:W-:Y:S01]  /*1cf0*/  @!P6 IMAD.IADD R34, R34, 0x1, -R3 ;  /* 0x000000012222e824 */ /* 0x000fe200078e0a03 */
[----:B------:R-:W-:Y:S01]  /*1d00*/  IADD3 R37, R8, 0x1a, RZ ;  /* 0x0000001a08257810 */ /* 0x000fe20007ffe0ff */
[----:B------:R-:W-:Y:S02]  /*1d10*/  IMAD R35, R3, R32, R35 ;  /* 0x0000002003237224 */ /* 0x000fe400078e0223 */
[----:B------:R-:W-:Y:S01]  /*1d20*/  IMAD.MOV.U32 R32, RZ, RZ, R34 ;  /* 0x000000ffff207224 */ /* 0x000fe200078e0022 */
[----:B------:R-:W-:Y:S01]  /*1d30*/  IABS R38, R37 ;  /* 0x0000002500267213 */ /* 0x000fe20000000000 */
[--C-:B------:R-:W-:Y:S01]  /*1d40*/  @!P4 IMAD.IADD R36, R36, 0x1, -R3.reuse ;  /* 0x000000012424c824 */ /* 0x100fe200078e0a03 */
[----:B------:R-:W-:Y:S01]  /*1d50*/  ISETP.GE.AND P6, PT, R37, RZ, PT ;  /* 0x000000ff2500720c */ /* 0x000fe20003fc6270 */
[----:B------:R-:W-:Y:S01]  /*1d60*/  @!P5 IMAD.MOV R32, RZ, RZ, -R32 ;  /* 0x000000ffff20d224 */ /* 0x000fe200078e0a20 */
[----:B------:R-:W-:Y:S01]  /*1d70*/  ISETP.GT.U32.AND P5, PT, R3, R35, PT ;  /* 0x000000230300720c */ /* 0x000fe20003fa4070 */
[----:B------:R-:W-:Y:S01]  /*1d80*/  @!P2 IMAD.IADD R33, R33, 0x1, -R3 ;  /* 0x000000012121a824 */ /* 0x000fe200078e0a03 */
[----:B------:R-:W-:Y:S01]  /*1d90*/  IABS R37, R39 ;  /* 0x0000002700257213 */ /* 0x000fe20000000000 */
[----:B------:R-:W-:Y:S01]  /*1da0*/  IMAD.HI.U32 R15, R12, R38, RZ ;  /* 0x000000260c0f7227 */ /* 0x000fe200078e00ff */
[----:B------:R-:W-:-:S02]  /*1db0*/  ISETP.GT.U32.AND P4, PT, R3, R36, PT ;  /* 0x000000240300720c */ /* 0x000fc40003f84070 */
[C---:B------:R-:W-:Y:S01]  /*1dc0*/  ISETP.GT.U32.AND P2, PT, R3.reuse, R33, PT ;  /* 0x000000210300720c */ /* 0x040fe20003f44070 */
[----:B------:R-:W-:Y:S02]  /*1dd0*/  IMAD.MOV R15, RZ, RZ, -R15 ;  /* 0x000000ffff0f7224 */ /* 0x000fe400078e0a0f */
[----:B------:R-:W-:Y:S02]  /*1de0*/  VIADD R54, R8, 0x26 ;  /* 0x0000002608367836 */ /* 0x000fe40000000000 */
[----:B------:R-:W-:Y:S02]  /*1df0*/  IMAD R38, R3, R15, R38 ;  /* 0x0000000f03267224 */ /* 0x000fe400078e0226 */
[----:B------:R-:W-:-:S04]  /*1e00*/  IMAD.HI.U32 R15, R12, R37, RZ ;  /* 0x000000250c0f7227 */ /* 0x000fc800078e00ff */
[----:B------:R-:W-:Y:S01]  /*1e10*/  @!P5 IMAD.IADD R35, R35, 0x1, -R3 ;  /* 0x000000012323d824 */ /* 0x000fe200078e0a03 */
[----:B------:R-:W-:Y:S01]  /*1e20*/  IADD3 R34, -R15, RZ, RZ ;  /* 0x000000ff0f227210 */ /* 0x000fe20007ffe1ff */
[----:B------:R-:W-:Y:S01]  /*1e30*/  IMAD.HI.U32 R15, R12, R40, RZ ;  /* 0x000000280c0f7227 */ /* 0x000fe200078e00ff */
[----:B------:R-:W-:Y:S02]  /*1e40*/  @!P2 IADD3 R33, R33, -R3, RZ ;  /* 0x800000032121a210 */ /* 0x000fe40007ffe0ff */
[----:B------:R-:W-:Y:S01]  /*1e50*/  ISETP.GT.U32.AND P5, PT, R3, R35, PT ;  /* 0x000000230300720c */ /* 0x000fe20003fa4070 */
[----:B------:R-:W-:Y:S01]  /*1e60*/  IMAD.MOV R15, RZ, RZ, -R15 ;  /* 0x000000ffff0f7224 */ /* 0x000fe200078e0a0f */
[----:B------:R-:W-:Y:S01]  /*1e70*/  ISETP.GE.AND P2, PT, R39, RZ, PT ;  /* 0x000000ff2700720c */ /* 0x000fe20003f46270 */
[----:B------:R-:W-:Y:S01]  /*1e80*/  @!P0 IMAD.MOV R33, RZ, RZ, -R33 ;  /* 0x000000ffff218224 */ /* 0x000fe200078e0a21 */
[C---:B------:R-:W-:Y:S01]  /*1e90*/  ISETP.GT.U32.AND P0, PT, R3.reuse, R38, PT ;  /* 0x000000260300720c */ /* 0x040fe20003f04070 */
[C---:B------:R-:W-:Y:S01]  /*1ea0*/  IMAD R40, R3.reuse, R15, R40 ;  /* 0x0000000f03287224 */ /* 0x040fe200078e0228 */
[----:B------:R-:W-:Y:S01]  /*1eb0*/  IABS R39, R43 ;  /* 0x0000002b00277213 */ /* 0x000fe20000000000 */
[----:B------:R-:W-:-:S02]  /*1ec0*/  IMAD R37, R3, R34, R37 ;  /* 0x0000002203257224 */ /* 0x000fc400078e0225 */
[--C-:B------:R-:W-:Y:S02]  /*1ed0*/  @!P4 IMAD.IADD R36, R36, 0x1, -R3.reuse ;  /* 0x000000012424c824 */ /* 0x100fe400078e0a03 */
[----:B------:R-:W-:Y:S01]  /*1ee0*/  IMAD.HI.U32 R15, R12, R39, RZ ;  /* 0x000000270c0f7227 */ /* 0x000fe200078e00ff */
[----:B------:R-:W-:Y:S02]  /*1ef0*/  ISETP.GT.U32.AND P4, PT, R3, R37, PT ;  /* 0x000000250300720c */ /* 0x000fe40003f84070 */
[----:B------:R-:W-:Y:S01]  /*1f00*/  MOV R34, R36 ;  /* 0x0000002400227202 */ /* 0x000fe20000000f00 */
[--C-:B------:R-:W-:Y:S01]  /*1f10*/  @!P5 IMAD.IADD R35, R35, 0x1, -R3.reuse ;  /* 0x000000012323d824 */ /* 0x100fe200078e0a03 */
[----:B------:R-:W-:Y:S01]  /*1f20*/  ISETP.GT.U32.AND P5, PT, R3, R40, PT ;  /* 0x000000280300720c */ /* 0x000fe20003fa4070 */
[----:B------:R-:W-:Y:S01]  /*1f30*/  @!P0 IMAD.IADD R38, R38, 0x1, -R3 ;  /* 0x0000000126268824 */ /* 0x000fe200078e0a03 */
[----:B------:R-:W-:Y:S01]  /*1f40*/  @!P1 IADD3 R34, -R34, RZ, RZ ;  /* 0x000000ff22229210 */ /* 0x000fe20007ffe1ff */
[----:B------:R-:W-:Y:S01]  /*1f50*/  IMAD.MOV R36, RZ, RZ, -R15 ;  /* 0x000000ffff247224 */ /* 0x000fe200078e0a0f */
[----:B------:R-:W-:Y:S01]  /*1f60*/  ISETP.GE.AND P1, PT, R41, RZ, PT ;  /* 0x000000ff2900720c */ /* 0x000fe20003f26270 */
[----:B------:R-:W-:Y:S01]  /*1f70*/  IMAD.HI.U32 R15, R12, R42, RZ ;  /* 0x0000002a0c0f7227 */ /* 0x000fe200078e00ff */
[----:B------:R-:W-:-:S02]  /*1f80*/  ISETP.GT.U32.AND P0, PT, R3, R38, PT ;  /* 0x000000260300720c */ /* 0x000fc40003f04070 */
[----:B------:R-:W-:Y:S01]  /*1f90*/  @!P3 IADD3 R35, -R35, RZ, RZ ;  /* 0x000000ff2323b210 */ /* 0x000fe20007ffe1ff */
[----:B------:R-:W-:Y:S01]  /*1fa0*/  IMAD R39, R3, R36, R39 ;  /* 0x0000002403277224 */ /* 0x000fe200078e0227 */
[----:B------:R-:W-:Y:S01]  /*1fb0*/  ISETP.GE.AND P3, PT, R43, RZ, PT ;  /* 0x000000ff2b00720c */ /* 0x000fe20003f66270 */
[--C-:B------:R-:W-:Y:S01]  /*1fc0*/  @!P4 IMAD.IADD R37, R37, 0x1, -R3.reuse ;  /* 0x000000012525c824 */ /* 0x100fe200078e0a03 */
[----:B------:R-:W-:Y:S01]  /*1fd0*/  IABS R43, R47 ;  /* 0x0000002f002b7213 */ /* 0x000fe20000000000 */
[----:B------:R-:W-:Y:S02]  /*1fe0*/  @!P5 IMAD.IADD R40, R40, 0x1, -R3 ;  /* 0x000000012828d824 */ /* 0x000fe400078e0a03 */
[----:B------:R-:W-:Y:S01]  /*1ff0*/  IMAD.HI.U32 R36, R12, R44, RZ ;  /* 0x0000002c0c247227 */ /* 0x000fe200078e00ff */
[C---:B------:R-:W-:Y:S02]  /*2000*/  ISETP.GT.U32.AND P4, PT, R3.reuse, R37, PT ;  /* 0x000000250300720c */ /* 0x040fe40003f84070 */
[----:B------:R-:W-:Y:S01]  /*2010*/  ISETP.GT.U32.AND P5, PT, R3, R40, PT ;  /* 0x000000280300720c */ /* 0x000fe20003fa4070 */
[----:B------:R-:W-:-:S02]  /*2020*/  IMAD.MOV R15, RZ, RZ, -R15 ;  /* 0x000000ffff0f7224 */ /* 0x000fc400078e0a0f */
[----:B------:R-:W-:Y:S02]  /*2030*/  IMAD.MOV R36, RZ, RZ, -R36 ;  /* 0x000000ffff247224 */ /* 0x000fe400078e0a24 */
[--C-:B------:R-:W-:Y:S01]  /*2040*/  @!P0 IMAD.IADD R38, R38, 0x1, -R3.reuse ;  /* 0x0000000126268824 */ /* 0x100fe200078e0a03 */
[C---:B------:R-:W-:Y:S01]  /*2050*/  ISETP.GT.U32.AND P0, PT, R3.reuse, R39, PT ;  /* 0x000000270300720c */ /* 0x040fe20003f04070 */
[C---:B------:R-:W-:Y:S02]  /*2060*/  IMAD R42, R3.reuse, R15, R42 ;  /* 0x0000000f032a7224 */ /* 0x040fe400078e022a */
[C---:B------:R-:W-:Y:S02]  /*2070*/  IMAD R44, R3.reuse, R36, R44 ;  /* 0x00000024032c7224 */ /* 0x040fe400078e022c */
[----:B------:R-:W-:Y:S02]  /*2080*/  IMAD.MOV.U32 R36, RZ, RZ, R38 ;  /* 0x000000ffff247224 */ /* 0x000fe400078e0026 */
[--C-:B------:R-:W-:Y:S01]  /*2090*/  @!P5 IMAD.IADD R40, R40, 0x1, -R3.reuse ;  /* 0x000000012828d824 */ /* 0x100fe200078e0a03 */
[C---:B------:R-:W-:Y:S01]  /*20a0*/  ISETP.GT.U32.AND P5, PT, R3.reuse, R42, PT ;  /* 0x0000002a0300720c */ /* 0x040fe20003fa4070 */
[----:B------:R-:W-:Y:S01]  /*20b0*/  @!P6 IMAD.MOV R36, RZ, RZ, -R36 ;  /* 0x000000ffff24e224 */ /* 0x000fe200078e0a24 */
[----:B------:R-:W-:Y:S01]  /*20c0*/  ISETP.GT.U32.AND P6, PT, R3, R44, PT ;  /* 0x0000002c0300720c */ /* 0x000fe20003fc4070 */
[----:B------:R-:W-:Y:S01]  /*20d0*/  @!P4 IMAD.IADD R37, R37, 0x1, -R3 ;  /* 0x000000012525c824 */ /* 0x000fe200078e0a03 */
[----:B------:R-:W-:Y:S01]  /*20e0*/  ISETP.GE.AND P4, PT, R45, RZ, PT ;  /* 0x000000ff2d00720c */ /* 0x000fe20003f86270 */
[C---:B------:R-:W-:Y:S01]  /*20f0*/  VIADD R55, R8.reuse, 0x29 ;  /* 0x0000002908377836 */ /* 0x040fe20000000000 */
[----:B------:R-:W-:Y:S01]  /*2100*/  IADD3 R45, R8, 0x20, RZ ;  /* 0x00000020082d7810 */ /* 0x000fe20007ffe0ff */
[----:B------:R-:W-:Y:S01]  /*2110*/  @!P2 IMAD.MOV R37, RZ, RZ, -R37 ;  /* 0x000000ffff25a224 */ /* 0x000fe200078e0a25 */
[----:B------:R-:W-:Y:S01]  /*2120*/  MOV R38, R40 ;  /* 0x0000002800267202 */ /* 0x000fe20000000f00 */
[----:B------:R-:W-:Y:S01]  /*2130*/  IMAD.HI.U32 R40, R12, R43, RZ ;  /* 0x0000002b0c287227 */ /* 0x000fe200078e00ff */
[----:B------:R-:W-:-:S02]  /*2140*/  IABS R41, R45 ;  /* 0x0000002d00297213 */ /* 0x000fc40000000000 */
[----:B------:R-:W-:Y:S01]  /*2150*/  ISETP.GE.AND P2, PT, R46, RZ, PT ;  /* 0x000000ff2e00720c */ /* 0x000fe20003f46270 */
[--C-:B------:R-:W-:Y:S01]  /*2160*/  @!P5 IMAD.IADD R42, R42, 0x1, -R3.reuse ;  /* 0x000000012a2ad824 */ /* 0x100fe200078e0a03 */
[----:B------:R-:W-:Y:S01]  /*2170*/  @!P0 IADD3 R39, R39, -R3, RZ ;  /* 0x8000000327278210 */ /* 0x000fe20007ffe0ff */
[----:B------:R-:W-:Y:S01]  /*2180*/  @!P6 IMAD.IADD R44, R44, 0x1, -R3 ;  /* 0x000000012c2ce824 */ /* 0x000fe200078e0a03 */
[----:B------:R-:W-:Y:S01]  /*2190*/  IADD3 R40, -R40, RZ, RZ ;  /* 0x000000ff28287210 */ /* 0x000fe20007ffe1ff */
[----:B------:R-:W-:Y:S01]  /*21a0*/  IMAD.HI.U32 R15, R12, R41, RZ ;  /* 0x000000290c0f7227 */ /* 0x000fe200078e00ff */
[C---:B------:R-:W-:Y:S02]  /*21b0*/  ISETP.GT.U32.AND P5, PT, R3.reuse, R42, PT ;  /* 0x0000002a0300720c */ /* 0x040fe40003fa4070 */
[C---:B------:R-:W-:Y:S01]  /*21c0*/  ISETP.GT.U32.AND P6, PT, R3.reuse, R44, PT ;  /* 0x0000002c0300720c */ /* 0x040fe20003fc4070 */
[----:B------:R-:W-:Y:S01]  /*21d0*/  IMAD.MOV R46, RZ, RZ, -R15 ;  /* 0x000000ffff2e7224 */ /* 0x000fe200078e0a0f */
[----:B------:R-:W-:Y:S01]  /*21e0*/  IABS R15, R50 ;  /* 0x00000032000f7213 */ /* 0x000fe20000000000 */
[C---:B------:R-:W-:Y:S01]  /*21f0*/  IMAD R43, R3.reuse, R40, R43 ;  /* 0x00000028032b7224 */ /* 0x040fe200078e022b */
[C---:B------:R-:W-:Y:S01]  /*2200*/  ISETP.GT.U32.AND P0, PT, R3.reuse, R39, PT ;  /* 0x000000270300720c */ /* 0x040fe20003f04070 */
[----:B------:R-:W-:Y:S01]  /*2210*/  IMAD R41, R3, R46, R41 ;  /* 0x0000002e03297224 */ /* 0x000fe200078e0229 */
[----:B------:R-:W-:Y:S01]  /*2220*/  @!P1 IADD3 R38, -R38, RZ, RZ ;  /* 0x000000ff26269210 */ /* 0x000fe20007ffe1ff */
[----:B------:R-:W-:Y:S01]  /*2230*/  IMAD.MOV.U32 R46, RZ, RZ, R15 ;  /* 0x000000ffff2e7224 */ /* 0x000fe200078e000f */
[----:B------:R-:W-:Y:S01]  /*2240*/  ISETP.GE.AND P1, PT, R45, RZ, PT ;  /* 0x000000ff2d00720c */ /* 0x000fe20003f26270 */
[----:B------:R-:W-:Y:S01]  /*2250*/  VIADD R57, R8, 0x2a ;  /* 0x0000002a08397836 */ /* 0x000fe20000000000 */
[----:B------:R-:W-:Y:S01]  /*2260*/  IABS R45, R51 ;  /* 0x00000033002d7213 */ /* 0x000fe20000000000 */
[----:B------:R-:W-:Y:S01]  /*2270*/  @!P5 IMAD.IADD R42, R42, 0x1, -R3 ;  /* 0x000000012a2ad824 */ /* 0x000fe200078e0a03 */
[----:B------:R-:W-:Y:S01]  /*2280*/  ISETP.GT.U32.AND P5, PT, R3, R41, PT ;  /* 0x000000290300720c */ /* 0x000fe20003fa4070 */
[----:B------:R-:W-:-:S04]  /*2290*/  IMAD.HI.U32 R15, R12, R46, RZ ;  /* 0x0000002e0c0f7227 */ /* 0x000fc800078e00ff */
[--C-:B------:R-:W-:Y:S01]  /*22a0*/  @!P6 IMAD.IADD R44, R44, 0x1, -R3.reuse ;  /* 0x000000012c2ce824 */ /* 0x100fe200078e0a03 */
[----:B------:R-:W-:Y:S01]  /*22b0*/  ISETP.GT.U32.AND P6, PT, R3, R43, PT ;  /* 0x0000002b0300720c */ /* 0x000fe20003fc4070 */
[----:B------:R-:W-:Y:S01]  /*22c0*/  @!P0 IMAD.IADD R39, R39, 0x1, -R3 ;  /* 0x0000000127278824 */ /* 0x000fe200078e0a03 */
[----:B------:R-:W-:Y:S01]  /*22d0*/  IADD3 R15, -R15, RZ, RZ ;  /* 0x000000ff0f0f7210 */ /* 0x000fe20007ffe1ff */
[----:B------:R-:W-:Y:S01]  /*22e0*/  VIADD R59, R8, 0x2b ;  /* 0x0000002b083b7836 */ /* 0x000fe20000000000 */
[----:B------:R-:W-:Y:S01]  /*22f0*/  ISETP.GE.AND P0, PT, R47, RZ, PT ;  /* 0x000000ff2f00720c */ /* 0x000fe20003f06270 */
[----:B------:R-:W-:Y:S01]  /*2300*/  @!P3 IMAD.MOV R39, RZ, RZ, -R39 ;  /* 0x000000ffff27b224 */ /* 0x000fe200078e0a27 */
[----:B------:R-:W-:Y:S01]  /*2310*/  IABS R47, R52 ;  /* 0x00000034002f7213 */ /* 0x000fe20000000000 */
[----:B------:R-:W-:Y:S01]  /*2320*/  IMAD R46, R3, R15, R46 ;  /* 0x0000000f032e7224 */ /* 0x000fe200078e022e */
[----:B------:R-:W-:Y:S01]  /*2330*/  @!P5 IADD3 R41, R41, -R3, RZ ;  /* 0x800000032929d210 */ /* 0x000fe20007ffe0ff */
[----:B------:R-:W-:Y:S01]  /*2340*/  IMAD.HI.U32 R15, R12, R45, RZ ;  /* 0x0000002d0c0f7227 */ /* 0x000fe200078e00ff */
[----:B------:R-:W-:-:S02]  /*2350*/  ISETP.GE.AND P3, PT, R50, RZ, PT ;  /* 0x000000ff3200720c */ /* 0x000fc40003f66270 */
[----:B------:R-:W-:Y:S01]  /*2360*/  ISETP.GT.U32.AND P5, PT, R3, R46, PT ;  /* 0x0000002e0300720c */ /* 0x000fe20003fa4070 */
[----:B------:R-:W-:Y:S01]  /*2370*/  IMAD.HI.U32 R40, R12, R47, RZ ;  /* 0x0000002f0c287227 */ /* 0x000fe200078e00ff */
[----:B------:R-:W-:Y:S02]  /*2380*/  @!P6 IADD3 R43, R43, -R3, RZ ;  /* 0x800000032b2be210 */ /* 0x000fe40007ffe0ff */
[C---:B------:R-:W-:Y:S01]  /*2390*/  ISETP.GT.U32.AND P6, PT, R3.reuse, R41, PT ;  /* 0x000000290300720c */ /* 0x040fe20003fc4070 */
[----:B------:R-:W-:Y:S01]  /*23a0*/  IMAD.MOV R40, RZ, RZ, -R40 ;  /* 0x000000ffff287224 */ /* 0x000fe200078e0a28 */
[----:B------:R-:W-:Y:S01]  /*23b0*/  IABS R50, R54 ;  /* 0x0000003600327213 */ /* 0x000fe20000000000 */
[----:B------:R-:W-:Y:S01]  /*23c0*/  IMAD.MOV R48, RZ, RZ, -R15 ;  /* 0x000000ffff307224 */ /* 0x000fe200078e0a0f */
[----:B------:R-:W-:Y:S01]  /*23d0*/  IABS R56, R59 ;  /* 0x0000003b00387213 */ /* 0x000fe20000000000 */
[----:B------:R-:W-:Y:S02]  /*23e0*/  IMAD R47, R3, R40, R47 ;  /* 0x00000028032f7224 */ /* 0x000fe400078e022f */
[----:B------:R-:W-:-:S02]  /*23f0*/  IMAD.MOV.U32 R40, RZ, RZ, R42 ;  /* 0x000000ffff287224 */ /* 0x000fc400078e002a */
[C---:B------:R-:W-:Y:S01]  /*2400*/  IMAD R45, R3.reuse, R48, R45 ;  /* 0x00000030032d7224 */ /* 0x040fe200078e022d */
[----:B------:R-:W-:Y:S01]  /*2410*/  @!P5 IADD3 R46, R46, -R3, RZ ;  /* 0x800000032e2ed210 */ /* 0x000fe20007ffe0ff */
[----:B------:R-:W-:Y:S02]  /*2420*/  IMAD.MOV.U32 R42, RZ, RZ, R44 ;  /* 0x000000ffff2a7224 */ /* 0x000fe400078e002c */
[----:B------:R-:W-:Y:S01]  /*2430*/  @!P4 IMAD.MOV R40, RZ, RZ, -R40 ;  /* 0x000000ffff28c224 */ /* 0x000fe200078e0a28 */
[----:B------:R-:W-:Y:S01]  /*2440*/  ISETP.GT.U32.AND P4, PT, R3, R43, PT ;  /* 0x0000002b0300720c */ /* 0x000fe20003f84070 */
[----:B------:R-:W-:Y:S01]  /*2450*/  @!P2 IMAD.MOV R42, RZ, RZ, -R42 ;  /* 0x000000ffff2aa224 */ /* 0x000fe200078e0a2a */
[----:B------:R-:W-:Y:S01]  /*2460*/  @!P6 IADD3 R41, R41, -R3, RZ ;  /* 0x800000032929e210 */ /* 0x000fe20007ffe0ff */
[C---:B------:R-:W-:Y:S01]  /*2470*/  IMAD.HI.U32 R15, R12.reuse, R49, RZ ;  /* 0x000000310c0f7227 */ /* 0x040fe200078e00ff */
[C---:B------:R-:W-:Y:S02]  /*2480*/  ISETP.GT.U32.AND P6, PT, R3.reuse, R45, PT ;  /* 0x0000002d0300720c */ /* 0x040fe40003fc4070 */
[C---:B------:R-:W-:Y:S01]  /*2490*/  ISETP.GT.U32.AND P2, PT, R3.reuse, R47, PT ;  /* 0x0000002f0300720c */ /* 0x040fe20003f44070 */
[----:B------:R-:W-:Y:S01]  /*24a0*/  IMAD.MOV R48, RZ, RZ, -R15 ;  /* 0x000000ffff307224 */ /* 0x000fe200078e0a0f */
[----:B------:R-:W-:Y:S01]  /*24b0*/  ISETP.GT.U32.AND P5, PT, R3, R46, PT ;  /* 0x0000002e0300720c */ /* 0x000fe20003fa4070 */
[----:B------:R-:W-:Y:S01]  /*24c0*/  IMAD.HI.U32 R15, R12, R50, RZ ;  /* 0x000000320c0f7227 */ /* 0x000fe200078e00ff */
[----:B------:R-:W-:-:S02]  /*24d0*/  @!P1 IADD3 R41, -R41, RZ, RZ ;  /* 0x000000ff29299210 */ /* 0x000fc40007ffe1ff */
[----:B------:R-:W-:Y:S01]  /*24e0*/  ISETP.GE.AND P1, PT, R51, RZ, PT ;  /* 0x000000ff3300720c */ /* 0x000fe20003f26270 */
[----:B------:R-:W-:Y:S02]  /*24f0*/  IMAD R48, R3, R48, R49 ;  /* 0x0000003003307224 */ /* 0x000fe400078e0231 */
[----:B------:R-:W-:Y:S02]  /*2500*/  VIADD R51, R8, 0x27 ;  /* 0x0000002708337836 */ /* 0x000fe40000000000 */
[----:B------:R-:W-:Y:S01]  /*2510*/  @!P4 IMAD.IADD R43, R43, 0x1, -R3 ;  /* 0x000000012b2bc824 */ /* 0x000fe200078e0a03 */
[----:B------:R-:W-:Y:S01]  /*2520*/  ISETP.GT.U32.AND P4, PT, R3, R48, PT ;  /* 0x000000300300720c */ /* 0x000fe20003f84070 */
[----:B------:R-:W-:Y:S01]  /*2530*/  IMAD.MOV R15, RZ, RZ, -R15 ;  /* 0x000000ffff0f7224 */ /* 0x000fe200078e0a0f */
[----:B------:R-:W-:Y:S01]  /*2540*/  IABS R49, R51 ;  /* 0x0000003300317213 */ /* 0x000fe20000000000 */
[--C-:B------:R-:W-:Y:S01]  /*2550*/  @!P6 IMAD.IADD R45, R45, 0x1, -R3.reuse ;  /* 0x000000012d2de824 */ /* 0x100fe200078e0a03 */
[----:B------:R-:W-:Y:S01]  /*2560*/  @!P5 IADD3 R46, R46, -R3, RZ ;  /* 0x800000032e2ed210 */ /* 0x000fe20007ffe0ff */
[----:B------:R-:W-:Y:S01]  /*2570*/  @!P2 IMAD.IADD R47, R47, 0x1, -R3 ;  /* 0x000000012f2fa824 */ /* 0x000fe200078e0a03 */
[----:B------:R-:W-:Y:S01]  /*2580*/  ISETP.GE.AND P6, PT, R53, RZ, PT ;  /* 0x000000ff3500720c */ /* 0x000fe20003fc6270 */
[----:B------:R-:W-:Y:S01]  /*2590*/  IMAD R50, R3, R15, R50 ;  /* 0x0000000f03327224 */ /* 0x000fe200078e0232 */
[----:B------:R-:W-:Y:S01]  /*25a0*/  IADD3 R53, R8, 0x28, RZ ;  /* 0x0000002808357810 */ /* 0x000fe20007ffe0ff */
[----:B------:R-:W-:Y:S01]  /*25b0*/  IMAD.HI.U32 R15, R12, R49, RZ ;  /* 0x000000310c0f7227 */ /* 0x000fe200078e00ff */
[----:B------:R-:W-:-:S02]  /*25c0*/  @!P0 IADD3 R43, -R43, RZ, RZ ;  /* 0x000000ff2b2b8210 */ /* 0x000fc40007ffe1ff */
[----:B------:R-:W-:Y:S01]  /*25d0*/  ISETP.GE.AND P5, PT, R52, RZ, PT ;  /* 0x000000ff3400720c */ /* 0x000fe20003fa6270 */
[----:B------:R-:W-:Y:S01]  /*25e0*/  IMAD.MOV.U32 R44, RZ, RZ, R46 ;  /* 0x000000ffff2c7224 */ /* 0x000fe200078e002e */
[C---:B------:R-:W-:Y:S01]  /*25f0*/  ISETP.GT.U32.AND P0, PT, R3.reuse, R47, PT ;  /* 0x0000002f0300720c */ /* 0x040fe20003f04070 */
[----:B------:R-:W-:Y:S01]  /*2600*/  @!P4 IMAD.IADD R48, R48, 0x1, -R3 ;  /* 0x000000013030c824 */ /* 0x000fe200078e0a03 */
[----:B------:R-:W-:Y:S01]  /*2610*/  IABS R52, R53 ;  /* 0x0000003500347213 */ /* 0x000fe20000000000 */
[----:B------:R-:W-:Y:S01]  /*2620*/  @!P3 IMAD.MOV R44, RZ, RZ, -R44 ;  /* 0x000000ffff2cb224 */ /* 0x000fe200078e0a2c */
[----:B------:R-:W-:Y:S01]  /*2630*/  ISETP.GT.U32.AND P2, PT, R3, R45, PT ;  /* 0x0000002d0300720c */ /* 0x000fe20003f44070 */
[----:B------:R-:W-:Y:S01]  /*2640*/  VIADD R63, R8, 0x38 ;  /* 0x00000038083f7836 */ /* 0x000fe20000000000 */
[----:B------:R-:W-:Y:S01]  /*2650*/  IADD3 R46, -R15, RZ, RZ ;  /* 0x000000ff0f2e7210 */ /* 0x000fe20007ffe1ff */
[----:B------:R-:W-:Y:S01]  /*2660*/  IMAD.HI.U32 R15, R12, R52, RZ ;  /* 0x000000340c0f7227 */ /* 0x000fe200078e00ff */
[----:B------:R-:W-:-:S02]  /*2670*/  ISETP.GT.U32.AND P3, PT, R3, R50, PT ;  /* 0x000000320300720c */ /* 0x000fc40003f64070 */
[C---:B------:R-:W-:Y:S01]  /*2680*/  ISETP.GT.U32.AND P4, PT, R3.reuse, R48, PT ;  /* 0x000000300300720c */ /* 0x040fe20003f84070 */
[----:B------:R-:W-:Y:S01]  /*2690*/  IMAD.MOV R15, RZ, RZ, -R15 ;  /* 0x000000ffff0f7224 */ /* 0x000fe200078e0a0f */
[----:B------:R-:W-:Y:S01]  /*26a0*/  IABS R82, R63 ;  /* 0x0000003f00527213 */ /* 0x000fe20000000000 */
[----:B------:R-:W-:Y:S01]  /*26b0*/  IMAD R49, R3, R46, R49 ;  /* 0x0000002e03317224 */ /* 0x000fe200078e0231 */
[----:B------:R-:W-:Y:S01]  /*26c0*/  @!P0 IADD3 R47, R47, -R3, RZ ;  /* 0x800000032f2f8210 */ /* 0x000fe20007ffe0ff */
[----:B------:R-:W-:Y:S01]  /*26d0*/  IMAD R52, R3, R15, R52 ;  /* 0x0000000f03347224 */ /* 0x000fe200078e0234 */
[----:B------:R-:W-:Y:S01]  /*26e0*/  ISETP.GE.AND P0, PT, R51, RZ, PT ;  /* 0x000000ff3300720c */ /* 0x000fe20003f06270 */
[----:B------:R-:W-:Y:S01]  /*26f0*/  @!P2 IMAD.IADD R45, R45, 0x1, -R3 ;  /* 0x000000012d2da824 */ /* 0x000fe200078e0a03 */
[----:B------:R-:W-:Y:S01]  /*2700*/  IABS R51, R55 ;  /* 0x0000003700337213 */ /* 0x000fe20000000000 */
[----:B------:R-:W-:Y:S01]  /*2710*/  @!P5 IMAD.MOV R47, RZ, RZ, -R47 ;  /* 0x000000ffff2fd224 */ /* 0x000fe200078e0a2f */
[----:B------:R-:W-:Y:S01]  /*2720*/  ISETP.GT.U32.AND P5, PT, R3, R52, PT ;  /* 0x000000340300720c */ /* 0x000fe20003fa4070 */
[----:B------:R-:W-:Y:S01]  /*2730*/  VIADD R67, R8, 0x3d ;  /* 0x0000003d08437836 */ /* 0x000fe20000000000 */
[----:B------:R-:W-:Y:S01]  /*2740*/  @!P3 IADD3 R50, R50, -R3, RZ ;  /* 0x800000033232b210 */ /* 0x000fe20007ffe0ff */
[----:B------:R-:W-:Y:S01]  /*2750*/  IMAD.HI.U32 R15, R12, R51, RZ ;  /* 0x000000330c0f7227 */ /* 0x000fe200078e00ff */
[----:B------:R-:W-:-:S02]  /*2760*/  @!P1 IADD3 R45, -R45, RZ, RZ ;  /* 0x000000ff2d2d9210 */ /* 0x000fc40007ffe1ff */
[C---:B------:R-:W-:Y:S01]  /*2770*/  ISETP.GT.U32.AND P1, PT, R3.reuse, R50, PT ;  /* 0x000000320300720c */ /* 0x040fe20003f24070 */
[----:B------:R-:W-:Y:S01]  /*2780*/  @!P4 IMAD.IADD R48, R48, 0x1, -R3 ;  /* 0x000000013030c824 */ /* 0x000fe200078e0a03 */
[----:B------:R-:W-:Y:S01]  /*2790*/  ISETP.GE.AND P2, PT, R54, RZ, PT ;  /* 0x000000ff3600720c */ /* 0x000fe20003f46270 */
[----:B------:R-:W-:Y:S01]  /*27a0*/  IMAD.MOV R54, RZ, RZ, -R15 ;  /* 0x000000ffff367224 */ /* 0x000fe200078e0a0f */
[----:B------:R-:W-:Y:S01]  /*27b0*/  ISETP.GT.U32.AND P4, PT, R3, R49, PT ;  /* 0x000000310300720c */ /* 0x000fe20003f84070 */
[----:B------:R-:W-:Y:S01]  /*27c0*/  IMAD.MOV.U32 R46, RZ, RZ, R48 ;  /* 0x000000ffff2e7224 */ /* 0x000fe200078e0030 */
[----:B------:R-:W-:Y:S01]  /*27d0*/  ISETP.GE.AND P3, PT, R53, RZ, PT ;  /* 0x000000ff3500720c */ /* 0x000fe20003f66270 */
[----:B------:R-:W-:Y:S01]  /*27e0*/  IMAD R51, R3, R54, R51 ;  /* 0x0000003603337224 */ /* 0x000fe200078e0233 */
[----:B------:R-:W-:Y:S01]  /*27f0*/  IABS R53, R57 ;  /* 0x0000003900357213 */ /* 0x000fe20000000000 */
[----:B------:R-:W-:Y:S01]  /*2800*/  @!P5 IMAD.IADD R52, R52, 0x1, -R3 ;  /* 0x000000013434d824 */ /* 0x000fe200078e0a03 */
[----:B------:R-:W-:Y:S01]  /*2810*/  @!P6 IADD3 R46, -R46, RZ, RZ ;  /* 0x000000ff2e2ee210 */ /* 0x000fe20007ffe1ff */
[----:B------:R-:W-:Y:S01]  /*2820*/  IMAD.HI.U32 R48, R12, R56, RZ ;  /* 0x000000380c307227 */ /* 0x000fe200078e00ff */
[----:B------:R-:W-:-:S02]  /*2830*/  ISETP.GE.AND P6, PT, R55, RZ, PT ;  /* 0x000000ff3700720c */ /* 0x000fc40003fc6270 */
[C---:B------:R-:W-:Y:S01]  /*2840*/  ISETP.GT.U32.AND P5, PT, R3.reuse, R52, PT ;  /* 0x000000340300720c */ /* 0x040fe20003fa4070 */
[----:B------:R-:W-:Y:S01]  /*2850*/  IMAD.HI.U32 R15, R12, R53, RZ ;  /* 0x000000350c0f7227 */ /* 0x000fe200078e00ff */
[----:B------:R-:W-:Y:S02]  /*2860*/  IADD3 R55, R8, 0x2d, RZ ;  /* 0x0000002d08377810 */ /* 0x000fe40007ffe0ff */
[----:B------:R-:W-:Y:S01]  /*2870*/  IABS R92, R67 ;  /* 0x00000043005c7213 */ /* 0x000fe20000000000 */
[--C-:B------:R-:W-:Y:S01]  /*2880*/  @!P1 IMAD.IADD R50, R50, 0x1, -R3.reuse ;  /* 0x0000000132329824 */ /* 0x100fe200078e0a03 */
[----:B------:R-:W-:Y:S01]  /*2890*/  ISETP.GT.U32.AND P1, PT, R3, R51, PT ;  /* 0x000000330300720c */ /* 0x000fe20003f24070 */
[----:B------:R-:W-:Y:S01]  /*28a0*/  IMAD.MOV R48, RZ, RZ, -R48 ;  /* 0x000000ffff307224 */ /* 0x000fe200078e0a30 */
[----:B------:R-:W-:Y:S01]  /*28b0*/  IADD3 R54, -R15, RZ, RZ ;  /* 0x000000ff0f367210 */ /* 0x000fe20007ffe1ff */
[----:B------:R-:W-:Y:S02]  /*28c0*/  @!P4 IMAD.IADD R49, R49, 0x1, -R3 ;  /* 0x000000013131c824 */ /* 0x000fe400078e0a03 */
[C---:B------:R-:W-:Y:S01]  /*28d0*/  IMAD R56, R3.reuse, R48, R56 ;  /* 0x0000003003387224 */ /* 0x040fe200078e0238 */
[----:B------:R-:W-:Y:S01]  /*28e0*/  MOV R48, R50 ;  /* 0x0000003200307202 */ /* 0x000fe20000000f00 */
[C---:B------:R-:W-:Y:S01]  /*28f0*/  IMAD R54, R3.reuse, R54, R53 ;  /* 0x0000003603367224 */ /* 0x040fe200078e0235 */
[C---:B------:R-:W-:Y:S01]  /*2900*/  ISETP.GT.U32.AND P4, PT, R3.reuse, R49, PT ;  /* 0x000000310300720c */ /* 0x040fe20003f84070 */
[----:B------:R-:W-:Y:S01]  /*2910*/  @!P5 IMAD.IADD R52, R52, 0x1, -R3 ;  /* 0x000000013434d824 */ /* 0x000fe200078e0a03 */
[----:B------:R-:W-:Y:S01]  /*2920*/  @!P2 IADD3 R48, -R48, RZ, RZ ;  /* 0x000000ff3030a210 */ /* 0x000fe20007ffe1ff */
[----:B------:R-:W-:Y:S01]  /*2930*/  IMAD.HI.U32 R15, R12, R58, RZ ;  /* 0x0000003a0c0f7227 */ /* 0x000fe200078e00ff */
[----:B------:R-:W-:-:S02]  /*2940*/  ISETP.GT.U32.AND P2, PT, R3, R54, PT ;  /* 0x000000360300720c */ /* 0x000fc40003f44070 */
[----:B------:R-:W-:Y:S01]  /*2950*/  ISETP.GT.U32.AND P5, PT, R3, R56, PT ;  /* 0x000000380300720c */ /* 0x000fe20003fa4070 */
[----:B------:R-:W-:Y:S01]  /*2960*/  @!P1 IMAD.IADD R51, R51, 0x1, -R3 ;  /* 0x0000000133339824 */ /* 0x000fe200078e0a03 */
[----:B------:R-:W-:Y:S01]  /*2970*/  IABS R53, R55 ;  /* 0x0000003700357213 */ /* 0x000fe20000000000 */
[----:B------:R-:W-:Y:S01]  /*2980*/  IMAD.MOV R15, RZ, RZ, -R15 ;  /* 0x000000ffff0f7224 */ /* 0x000fe200078e0a0f */
[----:B------:R-:W-:Y:S01]  /*2990*/  MOV R50, R52 ;  /* 0x0000003400327202 */ /* 0x000fe20000000f00 */
[----:B------:R-:W-:Y:S01]  /*29a0*/  VIADD R110, R112, 0x80 ;  /* 0x00000080706e7836 */ /* 0x000fe20000000000 */
[C---:B------:R-:W-:Y:S01]  /*29b0*/  ISETP.GT.U32.AND P1, PT, R3.reuse, R51, PT ;  /* 0x000000330300720c */ /* 0x040fe20003f24070 */
[----:B------:R-:W-:Y:S01]  /*29c0*/  IMAD R58, R3, R15, R58 ;  /* 0x0000000f033a7224 */ /* 0x000fe200078e023a */
[----:B------:R-:W-:Y:S01]  /*29d0*/  @!P4 IADD3 R49, R49, -R3, RZ ;  /* 0x800000033131c210 */ /* 0x000fe20007ffe0ff */
[----:B------:R-:W-:Y:S01]  /*29e0*/  IMAD.HI.U32 R15, R12, R53, RZ ;  /* 0x000000350c0f7227 */ /* 0x000fe200078e00ff */
[----:B------:R-:W-:Y:S01]  /*29f0*/  ISETP.GE.AND P4, PT, R57, RZ, PT ;  /* 0x000000ff3900720c */ /* 0x000fe20003f86270 */
[----:B------:R-:W-:Y:S01]  /*2a00*/  STL [R1+0x1240], R110 ;  /* 0x0012406e01007387 */ /* 0x000fe20000100800 */
[----:B------:R-:W-:Y:S01]  /*2a10*/  IADD3 R57, R8, 0x2e, RZ ;  /* 0x0000002e08397810 */ /* 0x000fe20007ffe0ff */
[----:B------:R-:W-:Y:S01]  /*2a20*/  @!P5 IMAD.IADD R56, R56, 0x1, -R3 ;  /* 0x000000013838d824 */ /* 0x000fe200078e0a03 */
[----:B------:R-:W-:Y:S01]  /*2a30*/  @!P2 IADD3 R54, R54, -R3, RZ ;  /* 0x800000033636a210 */ /* 0x000fe20007ffe0ff */
[----:B------:R-:W-:Y:S01]  /*2a40*/  IMAD.MOV R52, RZ, RZ, -R15 ;  /* 0x000000ffff347224 */ /* 0x000fe200078e0a0f */
[----:B------:R-:W-:Y:S01]  /*2a50*/  IABS R62, R57 ;  /* 0x00000039003e7213 */ /* 0x000fe20000000000 */
[----:B------:R-:W-:Y:S01]  /*2a60*/  @!P0 IMAD.MOV R49, RZ, RZ, -R49 ;  /* 0x000000ffff318224 */ /* 0x000fe200078e0a31 */
[----:B------:R-:W-:Y:S01]  /*2a70*/  ISETP.GT.U32.AND P5, PT, R3, R54, PT ;  /* 0x000000360300720c */ /* 0x000fe20003fa4070 */
[----:B------:R-:W-:Y:S01]  /*2a80*/  @!P1 IMAD.IADD R51, R51, 0x1, -R3 ;  /* 0x0000000133339824 */ /* 0x000fe200078e0a03 */
[----:B------:R-:W-:Y:S01]  /*2a90*/  ISETP.GE.AND P2, PT, R55, RZ, PT ;  /* 0x000000ff3700720c */ /* 0x000fe20003f46270 */
[----:B------:R-:W-:Y:S01]  /*2aa0*/  IMAD.HI.U32 R15, R12, R62, RZ ;  /* 0x0000003e0c0f7227 */ /* 0x000fe200078e00ff */
[----:B------:R-:W-:Y:S01]  /*2ab0*/  IADD3 R55, R8, 0x2f, RZ ;  /* 0x0000002f08377810 */ /* 0x000fe20007ffe0ff */
[----:B------:R-:W-:Y:S01]  /*2ac0*/  STL [R1+0x123c], R109 ;  /* 0x00123c6d01007387 */ /* 0x000fe20000100800 */
[----:B------:R-:W-:Y:S01]  /*2ad0*/  @!P3 IADD3 R50, -R50, RZ, RZ ;  /* 0x000000ff3232b210 */ /* 0x000fe20007ffe1ff */
[C---:B------:R-:W-:Y:S01]  /*2ae0*/  IMAD R52, R3.reuse, R52, R53 ;  /* 0x0000003403347224 */ /* 0x040fe200078e0235 */
[----:B------:R-:W-:Y:S01]  /*2af0*/  ISETP.GT.U32.AND P3, PT, R3, R58, PT ;  /* 0x0000003a0300720c */ /* 0x000fe20003f64070 */
[----:B------:R-:W-:Y:S01]  /*2b00*/  VIADD R108, R112, 0x180 ;  /* 0x00000180706c7836 */ /* 0x000fe20000000000 */
[----:B------:R-:W-:-:S02]  /*2b10*/  @!P6 IADD3 R51, -R51, RZ, RZ ;  /* 0x000000ff3333e210 */ /* 0x000fc40007ffe1ff */
[----:B------:R-:W-:Y:S02]  /*2b20*/  ISETP.GT.U32.AND P6, PT, R3, R56, PT ;  /* 0x000000380300720c */ /* 0x000fe40003fc4070 */
[----:B------:R-:W-:Y:S01]  /*2b30*/  IADD3 R15, -R15, RZ, RZ ;  /* 0x000000ff0f0f7210 */ /* 0x000fe20007ffe1ff */
[----:B------:R2:W-:Y:S01]  /*2b40*/  STL [R1+0x1238], R108 ;  /* 0x0012386c01007387 */ /* 0x0005e20000100800 */
[----:B------:R-:W-:Y:S02]  /*2b50*/  IABS R64, R55 ;  /* 0x0000003700407213 */ /* 0x000fe40000000000 */
[----:B------:R-:W-:Y:S01]  /*2b60*/  @!P5 IADD3 R54, R54, -R3, RZ ;  /* 0x800000033636d210 */ /* 0x000fe20007ffe0ff */
[----:B------:R-:W-:Y:S01]  /*2b70*/  IMAD R62, R3, R15, R62 ;  /* 0x0000000f033e7224 */ /* 0x000fe200078e023e */
[----:B------:R-:W-:Y:S01]  /*2b80*/  ISETP.GE.AND P0, PT, R59, RZ, PT ;  /* 0x000000ff3b00720c */ /* 0x000fe20003f06270 */
[----:B------:R-:W-:Y:S01]  /*2b90*/  IMAD.HI.U32 R15, R12, R64, RZ ;  /* 0x000000400c0f7227 */ /* 0x000fe200078e00ff */
[----:B------:R-:W-:-:S02]  /*2ba0*/  ISETP.GT.U32.AND P5, PT, R3, R52, PT ;  /* 0x000000340300720c */ /* 0x000fc40003fa4070 */
[----:B------:R-:W-:Y:S01]  /*2bb0*/  ISETP.GE.AND P1, PT, R60, RZ, PT ;  /* 0x000000ff3c00720c */ /* 0x000fe20003f26270 */
[----:B------:R-:W-:Y:S02]  /*2bc0*/  IMAD.MOV R53, RZ, RZ, -R15 ;  /* 0x000000ffff357224 */ /* 0x000fe400078e0a0f */
[--C-:B------:R-:W-:Y:S02]  /*2bd0*/  @!P3 IMAD.IADD R58, R58, 0x1, -R3.reuse ;  /* 0x000000013a3ab824 */ /* 0x100fe400078e0a03 */
[----:B------:R-:W-:Y:S01]  /*2be0*/  @!P6 IMAD.IADD R56, R56, 0x1, -R3 ;  /* 0x000000013838e824 */ /* 0x000fe200078e0a03 */
[C---:B------:R-:W-:Y:S01]  /*2bf0*/  ISETP.GT.U32.AND P6, PT, R3.reuse, R62, PT ;  /* 0x0000003e0300720c */ /* 0x040fe20003fc4070 */
[C---:B------:R-:W-:Y:S01]  /*2c00*/  IMAD R64, R3.reuse, R53, R64 ;  /* 0x0000003503407224 */ /* 0x040fe200078e0240 */
[C---:B------:R-:W-:Y:S01]  /*2c10*/  ISETP.GT.U32.AND P3, PT, R3.reuse, R58, PT ;  /* 0x0000003a0300720c */ /* 0x040fe20003f64070 */
[----:B------:R-:W-:Y:S01]  /*2c20*/  VIADD R60, R8, 0x31 ;  /* 0x00000031083c7836 */ /* 0x000fe20000000000 */
[----:B------:R-:W-:Y:S01]  /*2c30*/  @!P0 IADD3 R56, -R56, RZ, RZ ;  /* 0x000000ff38388210 */ /* 0x000fe20007ffe1ff */
[----:B------:R-:W-:Y:S01]  /*2c40*/  VIADD R59, R8, 0x30 ;  /* 0x00000030083b7836 */ /* 0x000fe20000000000 */
[----:B------:R-:W-:Y:S01]  /*2c50*/  @!P5 IADD3 R52, R52, -R3, RZ ;  /* 0x800000033434d210 */ /* 0x000fe20007ffe0ff */
[----:B------:R-:W-:Y:S01]  /*2c60*/  @!P4 IMAD.MOV R54, RZ, RZ, -R54 ;  /* 0x000000ffff36c224 */ /* 0x000fe200078e0a36 */
[----:B------:R-:W-:-:S02]  /*2c70*/  ISETP.GT.U32.AND P0, PT, R3, R64, PT ;  /* 0x000000400300720c */ /* 0x000fc40003f04070 */
[----:B------:R-:W-:Y:S02]  /*2c80*/  ISETP.GT.U32.AND P5, PT, R3, R52, PT ;  /* 0x000000340300720c */ /* 0x000fe40003fa4070 */
[----:B------:R-:W-:Y:S02]  /*2c90*/  IABS R68, R60 ;  /* 0x0000003c00447213 */ /* 0x000fe40000000000 */
[----:B------:R-:W-:Y:S02]  /*2ca0*/  IABS R66, R59 ;  /* 0x0000003b00427213 */ /* 0x000fe40000000000 */
[-C--:B------:R-:W-:Y:S01]  /*2cb0*/  @!P3 IADD3 R58, R58, -R3.reuse, RZ ;  /* 0x800000033a3ab210 */ /* 0x080fe20007ffe0ff */
[----:B------:R-:W-:Y:S01]  /*2cc0*/  IMAD.HI.U32 R53, R12, R68, RZ ;  /* 0x000000440c357227 */ /* 0x000fe200078e00ff */
[----:B------:R-:W-:Y:S02]  /*2cd0*/  ISETP.GE.AND P3, PT, R57, RZ, PT ;  /* 0x000000ff3900720c */ /* 0x000fe40003f66270 */
[----:B------:R-:W-:Y:S01]  /*2ce0*/  IADD3 R57, R8, 0x32, RZ ;  /* 0x0000003208397810 */ /* 0x000fe20007ffe0ff */
[----:B------:R-:W-:Y:S01]  /*2cf0*/  IMAD.HI.U32 R15, R12, R66, RZ ;  /* 0x000000420c0f7227 */ /* 0x000fe200078e00ff */
[----:B------:R-:W-:-:S02]  /*2d00*/  @!P0 IADD3 R64, R64, -R3, RZ ;  /* 0x8000000340408210 */ /* 0x000fc40007ffe0ff */
[----:B------:R-:W-:Y:S01]  /*2d10*/  ISETP.GE.AND P4, PT, R55, RZ, PT ;  /* 0x000000ff3700720c */ /* 0x000fe20003f86270 */
[----:B------:R-:W-:Y:S01]  /*2d20*/  @!P5 IMAD.IADD R52, R52, 0x1, -R3 ;  /* 0x000000013434d824 */ /* 0x000fe200078e0a03 */
[----:B------:R-:W-:Y:S01]  /*2d30*/  IADD3 R53, -R53, RZ, RZ ;  /* 0x000000ff35357210 */ /* 0x000fe20007ffe1ff */
[----:B------:R-:W-:Y:S01]  /*2d40*/  IMAD.MOV R15, RZ, RZ, -R15 ;  /* 0x000000ffff0f7224 */ /* 0x000fe200078e0a0f */
[----:B------:R-:W-:Y:S01]  /*2d50*/  IABS R55, R57 ;  /* 0x0000003900377213 */ /* 0x000fe20000000000 */
[----:B------:R-:W-:Y:S01]  /*2d60*/  @!P1 IMAD.MOV R58, RZ, RZ, -R58 ;  /* 0x000000ffff3a9224 */ /* 0x000fe200078e0a3a */
[C---:B------:R-:W-:Y:S01]  /*2d70*/  ISETP.GT.U32.AND P0, PT, R3.reuse, R64, PT ;  /* 0x000000400300720c */ /* 0x040fe20003f04070 */
[C---:B------:R-:W-:Y:S01]  /*2d80*/  IMAD R66, R3.reuse, R15, R66 ;  /* 0x0000000f03427224 */ /* 0x040fe200078e0242 */
[----:B------:R-:W-:Y:S01]  /*2d90*/  ISETP.GE.AND P5, PT, R60, RZ, PT ;  /* 0x000000ff3c00720c */ /* 0x000fe20003fa6270 */
[----:B------:R-:W-:Y:S01]  /*2da0*/  IMAD.MOV.U32 R60, RZ, RZ, R52 ;  /* 0x000000ffff3c7224 */ /* 0x000fe200078e0034 */
[----:B------:R-:W-:Y:S01]  /*2db0*/  @!P6 IADD3 R62, R62, -R3, RZ ;  /* 0x800000033e3ee210 */ /* 0x000fe20007ffe0ff */
[----:B------:R-:W-:Y:S01]  /*2dc0*/  IMAD R68, R3, R53, R68 ;  /* 0x0000003503447224 */ /* 0x000fe200078e0244 */
[----:B------:R-:W-:Y:S01]  /*2dd0*/  ISETP.GE.AND P1, PT, R59, RZ, PT ;  /* 0x000000ff3b00720c */ /* 0x000fe20003f26270 */
[----:B------:R-:W-:Y:S01]  /*2de0*/  IMAD.HI.U32 R15, R12, R55, RZ ;  /* 0x000000370c0f7227 */ /* 0x000fe200078e00ff */
[----:B------:R-:W-:-:S02]  /*2df0*/  @!P2 IADD3 R60, -R60, RZ, RZ ;  /* 0x000000ff3c3ca210 */ /* 0x000fc40007ffe1ff */
[C---:B------:R-:W-:Y:S01]  /*2e00*/  ISETP.GT.U32.AND P2, PT, R3.reuse, R68, PT ;  /* 0x000000440300720c */ /* 0x040fe20003f44070 */
[----:B------:R-:W-:Y:S01]  /*2e10*/  IMAD.MOV R52, RZ, RZ, -R15 ;  /* 0x000000ffff347224 */ /* 0x000fe200078e0a0f */
[C---:B------:R-:W-:Y:S01]  /*2e20*/  ISETP.GT.U32.AND P6, PT, R3.reuse, R62, PT ;  /* 0x0000003e0300720c */ /* 0x040fe20003fc4070 */
[----:B------:R-:W-:Y:S01]  /*2e30*/  VIADD R53, R8, 0x33 ;  /* 0x0000003308357836 */ /* 0x000fe20000000000 */
[----:B------:R-:W-:Y:S01]  /*2e40*/  @!P0 IADD3 R64, R64, -R3, RZ ;  /* 0x8000000340408210 */ /* 0x000fe20007ffe0ff */
[C---:B------:R-:W-:Y:S01]  /*2e50*/  IMAD R52, R3.reuse, R52, R55 ;  /* 0x0000003403347224 */ /* 0x040fe200078e0237 */
[----:B------:R-:W-:Y:S01]  /*2e60*/  IADD3 R59, R8, 0x34, RZ ;  /* 0x00000034083b7810 */ /* 0x000fe20007ffe0ff */
[----:B------:R-:W-:Y:S01]  /*2e70*/  IMAD.HI.U32 R55, R12, R82, RZ ;  /* 0x000000520c377227 */ /* 0x000fe200078e00ff */
[----:B------:R-:W-:Y:S02]  /*2e80*/  @!P4 IADD3 R64, -R64, RZ, RZ ;  /* 0x000000ff4040c210 */ /* 0x000fe40007ffe1ff */
[C---:B------:R-:W-:Y:S01]  /*2e90*/  ISETP.GT.U32.AND P4, PT, R3.reuse, R52, PT ;  /* 0x000000340300720c */ /* 0x040fe20003f84070 */
[----:B------:R-:W-:Y:S01]  /*2ea0*/  IMAD.MOV R55, RZ, RZ, -R55 ;  /* 0x000000ffff377224 */ /* 0x000fe200078e0a37 */
[----:B------:R-:W-:Y:S01]  /*2eb0*/  IABS R72, R53 ;  /* 0x0000003500487213 */ /* 0x000fe20000000000 */
[--C-:B------:R-:W-:Y:S01]  /*2ec0*/  @!P2 IMAD.IADD R68, R68, 0x1, -R3.reuse ;  /* 0x000000014444a824 */ /* 0x100fe200078e0a03 */
[----:B------:R-:W-:Y:S01]  /*2ed0*/  IABS R74, R59 ;  /* 0x0000003b004a7213 */ /* 0x000fe20000000000 */
[----:B------:R-:W-:Y:S01]  /*2ee0*/  @!P6 IMAD.IADD R62, R62, 0x1, -R3 ;  /* 0x000000013e3ee824 */ /* 0x000fe200078e0a03 */
[C---:B------:R-:W-:Y:S01]  /*2ef0*/  ISETP.GT.U32.AND P6, PT, R3.reuse, R66, PT ;  /* 0x000000420300720c */ /* 0x040fe20003fc4070 */
[----:B------:R-:W-:Y:S01]  /*2f00*/  IMAD.HI.U32 R15, R12, R72, RZ ;  /* 0x000000480c0f7227 */ /* 0x000fe200078e00ff */
[----:B------:R-:W-:-:S02]  /*2f10*/  ISETP.GT.U32.AND P2, PT, R3, R68, PT ;  /* 0x000000440300720c */ /* 0x000fc40003f44070 */
[----:B------:R-:W-:Y:S01]  /*2f20*/  ISETP.GE.AND P0, PT, R53, RZ, PT ;  /* 0x000000ff3500720c */ /* 0x000fe20003f06270 */
[----:B------:R-:W-:Y:S01]  /*2f30*/  IMAD.HI.U32 R53, R12, R74, RZ ;  /* 0x0000004a0c357227 */ /* 0x000fe200078e00ff */
[----:B------:R-:W-:Y:S02]  /*2f40*/  IADD3 R15, -R15, RZ, RZ ;  /* 0x000000ff0f0f7210 */ /* 0x000fe40007ffe1ff */
[----:B------:R-:W-:Y:S01]  /*2f50*/  @!P4 IADD3 R52, R52, -R3, RZ ;  /* 0x800000033434c210 */ /* 0x000fe20007ffe0ff */
[----:B------:R-:W-:Y:S02]  /*2f60*/  IMAD.MOV R53, RZ, RZ, -R53 ;  /* 0x000000ffff357224 */ /* 0x000fe400078e0a35 */
[C---:B------:R-:W-:Y:S01]  /*2f70*/  IMAD R72, R3.reuse, R15, R72 ;  /* 0x0000000f03487224 */ /* 0x040fe200078e0248 */
[C---:B------:R-:W-:Y:S01]  /*2f80*/  ISETP.GT.U32.AND P4, PT, R3.reuse, R52, PT ;  /* 0x000000340300720c */ /* 0x040fe20003f84070 */
[C---:B------:R-:W-:Y:S01]  /*2f90*/  IMAD R74, R3.reuse, R53, R74 ;  /* 0x00000035034a7224 */ /* 0x040fe200078e024a */
[----:B------:R-:W-:Y:S01]  /*2fa0*/  @!P6 IADD3 R66, R66, -R3, RZ ;  /* 0x800000034242e210 */ /* 0x000fe20007ffe0ff */
[----:B------:R-:W-:Y:S01]  /*2fb0*/  @!P2 IMAD.IADD R68, R68, 0x1, -R3 ;  /* 0x000000014444a824 */ /* 0x000fe200078e0a03 */
[C---:B------:R-:W-:Y:S01]  /*2fc0*/  IADD3 R15, R8.reuse, 0x35, RZ ;  /* 0x00000035080f7810 */ /* 0x040fe20007ffe0ff */
[----:B------:R-:W-:Y:S01]  /*2fd0*/  @!P3 IMAD.MOV R62, RZ, RZ, -R62 ;  /* 0x000000ffff3eb224 */ /* 0x000fe200078e0a3e */
[C---:B------:R-:W-:Y:S01]  /*2fe0*/  ISETP.GT.U32.AND P6, PT, R3.reuse, R66, PT ;  /* 0x000000420300720c */ /* 0x040fe20003fc4070 */
[----:B------:R-:W-:Y:S01]  /*2ff0*/  VIADD R53, R8, 0x36 ;  /* 0x0000003608357836 */ /* 0x000fe20000000000 */
[----:B------:R-:W-:Y:S01]  /*3000*/  @!P5 IADD3 R68, -R68, RZ, RZ ;  /* 0x000000ff4444d210 */ /* 0x000fe20007ffe1ff */
[C---:B------:R-:W-:Y:S01]  /*3010*/  IMAD R82, R3.reuse, R55, R82 ;  /* 0x0000003703527224 */ /* 0x040fe200078e0252 */
[----:B------:R-:W-:-:S02]  /*3020*/  ISETP.GT.U32.AND P5, PT, R3, R72, PT ;  /* 0x000000480300720c */ /* 0x000fc40003fa4070 */
[----:B------:R-:W-:Y:S01]  /*3030*/  ISETP.GE.AND P3, PT, R57, RZ, PT ;  /* 0x000000ff3900720c */ /* 0x000fe20003f66270 */
[----:B------:R-:W-:Y:S01]  /*3040*/  IMAD.HI.U32 R57, R12, R84, RZ ;  /* 0x000000540c397227 */ /* 0x000fe200078e00ff */
[----:B------:R-:W-:Y:S02]  /*3050*/  @!P4 IADD3 R52, R52, -R3, RZ ;  /* 0x800000033434c210 */ /* 0x000fe40007ffe0ff */
[----:B------:R-:W-:Y:S02]  /*3060*/  ISETP.GT.U32.AND P4, PT, R3, R74, PT ;  /* 0x0000004a0300720c */ /* 0x000fe40003f84070 */
[----:B------:R-:W-:Y:S01]  /*3070*/  IABS R76, R15 ;  /* 0x0000000f004c7213 */ /* 0x000fe20000000000 */
[----:B------:R-:W-:Y:S01]  /*3080*/  @!P6 IMAD.IADD R66, R66, 0x1, -R3 ;  /* 0x000000014242e824 */ /* 0x000fe200078e0a03 */
[----:B------:R-:W-:Y:S02]  /*3090*/  ISETP.GE.AND P6, PT, R59, RZ, PT ;  /* 0x000000ff3b00720c */ /* 0x000fe40003fc6270 */
[----:B------:R-:W-:Y:S01]  /*30a0*/  ISETP.GE.AND P2, PT, R15, RZ, PT ;  /* 0x000000ff0f00720c */ /* 0x000fe20003f46270 */
[----:B------:R-:W-:Y:S01]  /*30b0*/  IMAD.HI.U32 R15, R12, R76, RZ ;  /* 0x0000004c0c0f7227 */ /* 0x000fe200078e00ff */
[----:B------:R-:W-:-:S02]  /*30c0*/  IABS R59, R53 ;  /* 0x00000035003b7213 */ /* 0x000fc40000000000 */
[----:B------:R-:W-:Y:S01]  /*30d0*/  @!P5 IADD3 R72, R72, -R3, RZ ;  /* 0x800000034848d210 */ /* 0x000fe20007ffe0ff */
[----:B------:R-:W-:Y:S01]  /*30e0*/  @!P1 IMAD.MOV R66, RZ, RZ, -R66 ;  /* 0x000000ffff429224 */ /* 0x000fe200078e0a42 */
[----:B------:R-:W-:Y:S01]  /*30f0*/  ISETP.GE.AND P1, PT, R53, RZ, PT ;  /* 0x000000ff3500720c */ /* 0x000fe20003f26270 */
[----:B------:R-:W-:Y:S01]  /*3100*/  @!P4 IMAD.IADD R74, R74, 0x1, -R3 ;  /* 0x000000014a4ac824 */ /* 0x000fe200078e0a03 */
[----:B------:R-:W-:Y:S01]  /*3110*/  MOV R70, R52 ;  /* 0x0000003400467202 */ /* 0x000fe20000000f00 */
[----:B------:R-:W-:Y:S01]  /*3120*/  IMAD.MOV R53, RZ, RZ, -R15 ;  /* 0x000000ffff357224 */ /* 0x000fe200078e0a0f */
[C---:B------:R-:W-:Y:S01]  /*3130*/  ISETP.GT.U32.AND P4, PT, R3.reuse, R72, PT ;  /* 0x000000480300720c */ /* 0x040fe20003f84070 */
[----:B------:R-:W-:Y:S01]  /*3140*/  IMAD.HI.U32 R15, R12, R59, RZ ;  /* 0x0000003b0c0f7227 */ /* 0x000fe200078e00ff */
[----:B------:R-:W-:Y:S02]  /*3150*/  @!P3 IADD3 R70, -R70, RZ, RZ ;  /* 0x000000ff4646b210 */ /* 0x000fe40007ffe1ff */
[C---:B------:R-:W-:Y:S01]  /*3160*/  ISETP.GT.U32.AND P3, PT, R3.reuse, R74, PT ;  /* 0x0000004a0300720c */ /* 0x040fe20003f64070 */
[----:B------:R-:W-:Y:S01]  /*3170*/  IMAD R76, R3, R53, R76 ;  /* 0x00000035034c7224 */ /* 0x000fe200078e024c */
[----:B------:R-:W-:Y:S01]  /*3180*/  IADD3 R57, -R57, RZ, RZ ;  /* 0x000000ff39397210 */ /* 0x000fe20007ffe1ff */
[----:B------:R-:W-:Y:S01]  /*3190*/  IMAD.HI.U32 R53, R12, R80, RZ ;  /* 0x000000500c357227 */ /* 0x000fe200078e00ff */
[----:B------:R-:W-:-:S02]  /*31a0*/  IADD3 R55, R8, 0x3a, RZ ;  /* 0x0000003a08377810 */ /* 0x000fc40007ffe0ff */
[C---:B------:R-:W-:Y:S01]  /*31b0*/  ISETP.GT.U32.AND P5, PT, R3.reuse, R76, PT ;  /* 0x0000004c0300720c */ /* 0x040fe20003fa4070 */
[----:B------:R-:W-:Y:S01]  /*31c0*/  IMAD.MOV R78, RZ, RZ, -R15 ;  /* 0x000000ffff4e7224 */ /* 0x000fe200078e0a0f */
[----:B------:R-:W-:Y:S01]  /*31d0*/  IABS R86, R55 ;  /* 0x0000003700567213 */ /* 0x000fe20000000000 */
[----:B------:R-:W-:Y:S02]  /*31e0*/  IMAD.MOV R53, RZ, RZ, -R53 ;  /* 0x000000ffff357224 */ /* 0x000fe400078e0a35 */
[C---:B------:R-:W-:Y:S01]  /*31f0*/  IMAD R52, R3.reuse, R78, R59 ;  /* 0x0000004e03347224 */ /* 0x040fe200078e023b */
[----:B------:R-:W-:Y:S01]  /*3200*/  IADD3 R59, R8, 0x3c, RZ ;  /* 0x0000003c083b7810 */ /* 0x000fe20007ffe0ff */
[C---:B------:R-:W-:Y:S01]  /*3210*/  IMAD R80, R3.reuse, R53, R80 ;  /* 0x0000003503507224 */ /* 0x040fe200078e0250 */
[----:B------:R-:W-:Y:S01]  /*3220*/  @!P3 IADD3 R74, R74, -R3, RZ ;  /* 0x800000034a4ab210 */ /* 0x000fe20007ffe0ff */
[--C-:B------:R-:W-:Y:S01]  /*3230*/  @!P4 IMAD.IADD R72, R72, 0x1, -R3.reuse ;  /* 0x000000014848c824 */ /* 0x100fe200078e0a03 */
[C---:B------:R-:W-:Y:S01]  /*3240*/  ISETP.GT.U32.AND P4, PT, R3.reuse, R52, PT ;  /* 0x000000340300720c */ /* 0x040fe20003f84070 */
[C---:B------:R-:W-:Y:S01]  /*3250*/  IMAD R84, R3.reuse, R57, R84 ;  /* 0x0000003903547224 */ /* 0x040fe200078e0254 */
[C---:B------:R-:W-:Y:S01]  /*3260*/  ISETP.GT.U32.AND P3, PT, R3.reuse, R80, PT ;  /* 0x000000500300720c */ /* 0x040fe20003f64070 */
[----:B------:R-:W-:Y:S01]  /*3270*/  VIADD R57, R8, 0x3b ;  /* 0x0000003b08397836 */ /* 0x000fe20000000000 */
[----:B------:R-:W-:Y:S01]  /*3280*/  IABS R90, R59 ;  /* 0x0000003b005a7213 */ /* 0x000fe20000000000 */
[----:B------:R-:W-:Y:S01]  /*3290*/  @!P5 IMAD.IADD R76, R76, 0x1, -R3 ;  /* 0x000000014c4cd824 */ /* 0x000fe200078e0a03 */
[----:B------:R-:W-:Y:S01]  /*32a0*/  @!P6 IADD3 R74, -R74, RZ, RZ ;  /* 0x000000ff4a4ae210 */ /* 0x000fe20007ffe1ff */
[----:B------:R-:W-:Y:S01]  /*32b0*/  @!P0 IMAD.MOV R72, RZ, RZ, -R72 ;  /* 0x000000ffff488224 */ /* 0x000fe200078e0a48 */
[----:B------:R-:W-:Y:S01]  /*32c0*/  IABS R88, R57 ;  /* 0x0000003900587213 */ /* 0x000fe20000000000 */
[----:B------:R-:W-:Y:S01]  /*32d0*/  IMAD.HI.U32 R15, R12, R86, RZ ;  /* 0x000000560c0f7227 */ /* 0x000fe200078e00ff */
[----:B------:R-:W-:-:S03]  /*32e0*/  ISETP.GT.U32.AND P5, PT, R3, R76, PT ;  /* 0x0000004c0300720c */ /* 0x000fc60003fa4070 */
[-C--:B------:R-:W-:Y:S01]  /*32f0*/  @!P4 IADD3 R52, R52, -R3.reuse, RZ ;  /* 0x800000033434c210 */ /* 0x080fe20007ffe0ff */
[----:B------:R-:W-:Y:S01]  /*3300*/  IMAD.HI.U32 R53, R12, R88, RZ ;  /* 0x000000580c357227 */ /* 0x000fe200078e00ff */
[----:B------:R-:W-:Y:S02]  /*3310*/  ISETP.GT.U32.AND P4, PT, R3, R84, PT ;  /* 0x000000540300720c */ /* 0x000fe40003f84070 */
[----:B------:R-:W-:Y:S01]  /*3320*/  @!P3 IADD3 R80, R80, -R3, RZ ;  /* 0x800000035050b210 */ /* 0x000fe20007ffe0ff */
[----:B------:R-:W-:Y:S01]  /*3330*/  IMAD.MOV R53, RZ, RZ, -R53 ;  /* 0x000000ffff357224 */ /* 0x000fe200078e0a35 */
[----:B------:R-:W-:Y:S01]  /*3340*/  ISETP.GE.AND P3, PT, R61, RZ, PT ;  /* 0x000000ff3d00720c */ /* 0x000fe20003f66270 */
[----:B------:R-:W-:Y:S01]  /*3350*/  IMAD.MOV R15, RZ, RZ, -R15 ;  /* 0x000000ffff0f7224 */ /* 0x000fe200078e0a0f */
[C---:B------:R-:W-:Y:S01]  /*3360*/  ISETP.GT.U32.AND P0, PT, R3.reuse, R80, PT ;  /* 0x000000500300720c */ /* 0x040fe20003f04070 */
[C---:B------:R-:W-:Y:S01]  /*3370*/  IMAD R88, R3.reuse, R53, R88 ;  /* 0x0000003503587224 */ /* 0x040fe200078e0258 */
[----:B------:R-:W-:Y:S01]  /*3380*/  @!P5 IADD3 R76, R76, -R3, RZ ;  /* 0x800000034c4cd210 */ /* 0x000fe20007ffe0ff */
[C---:B------:R-:W-:Y:S01]  /*3390*/  IMAD R86, R3.reuse, R15, R86 ;  /* 0x0000000f03567224 */ /* 0x040fe200078e0256 */
[----:B------:R-:W-:Y:S01]  /*33a0*/  ISETP.GT.U32.AND P5, PT, R3, R82, PT ;  /* 0x000000520300720c */ /* 0x000fe20003fa4070 */
[----:B------:R-:W-:Y:S01]  /*33b0*/  IMAD.HI.U32 R15, R12, R90, RZ ;  /* 0x0000005a0c0f7227 */ /* 0x000fe200078e00ff */
[----:B------:R-:W-:-:S02]  /*33c0*/  @!P2 IADD3 R76, -R76, RZ, RZ ;  /* 0x000000ff4c4ca210 */ /* 0x000fc40007ffe1ff */
[----:B------:R-:W-:Y:S01]  /*33d0*/  @!P4 IADD3 R84, R84, -R3, RZ ;  /* 0x800000035454c210 */ /* 0x000fe20007ffe0ff */
[----:B------:R-:W-:Y:S01]  /*33e0*/  IMAD.HI.U32 R53, R12, R92, RZ ;  /* 0x0000005c0c357227 */ /* 0x000fe200078e00ff */
[C---:B------:R-:W-:Y:S02]  /*33f0*/  ISETP.GT.U32.AND P2, PT, R3.reuse, R86, PT ;  /* 0x000000560300720c */ /* 0x040fe40003f44070 */
[C---:B------:R-:W-:Y:S01]  /*3400*/  ISETP.GT.U32.AND P4, PT, R3.reuse, R84, PT ;  /* 0x000000540300720c */ /* 0x040fe20003f84070 */
[----:B------:R-:W-:Y:S01]  /*3410*/  @!P0 IMAD.IADD R80, R80, 0x1, -R3 ;  /* 0x0000000150508824 */ /* 0x000fe200078e0a03 */
[----:B------:R-:W-:Y:S01]  /*3420*/  ISETP.GT.U32.AND P0, PT, R3, R88, PT ;  /* 0x000000580300720c */ /* 0x000fe20003f04070 */
[----:B------:R-:W-:Y:S01]  /*3430*/  IMAD.MOV R15, RZ, RZ, -R15 ;  /* 0x000000ffff0f7224 */ /* 0x000fe200078e0a0f */
[----:B------:R-:W-:Y:S01]  /*3440*/  IADD3 R53, -R53, RZ, RZ ;  /* 0x000000ff35357210 */ /* 0x000fe20007ffe1ff */
[----:B------:R-:W-:Y:S01]  /*3450*/  @!P5 IMAD.IADD R82, R82, 0x1, -R3 ;  /* 0x000000015252d824 */ /* 0x000fe200078e0a03 */
[C---:B------:R-:W-:Y:S01]  /*3460*/  ISETP.GT.U32.AND P5, PT, R3.reuse, R52, PT ;  /* 0x000000340300720c */ /* 0x040fe20003fa4070 */
[----:B------:R-:W-:-:S02]  /*3470*/  IMAD R90, R3, R15, R90 ;  /* 0x0000000f035a7224 */ /* 0x000fc400078e025a */
[C---:B------:R-:W-:Y:S01]  /*3480*/  IMAD R92, R3.reuse, R53, R92 ;  /* 0x00000035035c7224 */ /* 0x040fe200078e025c */
[----:B------:R-:W-:Y:S01]  /*3490*/  IABS R53, R8 ;  /* 0x0000000800357213 */ /* 0x000fe20000000000 */
[----:B------:R-:W-:Y:S01]  /*34a0*/  VIADD R61, R8, 0x3e ;  /* 0x0000003e083d7836 */ /* 0x000fe20000000000 */
[C---:B------:R-:W-:Y:S01]  /*34b0*/  ISETP.GT.U32.AND P6, PT, R3.reuse, R82, PT ;  /* 0x000000520300720c */ /* 0x040fe20003fc4070 */
[--C-:B------:R-:W-:Y:S01]  /*34c0*/  @!P2 IMAD.IADD R86, R86, 0x1, -R3.reuse ;  /* 0x000000015656a824 */ /* 0x100fe200078e0a03 */
[----:B------:R-:W-:Y:S01]  /*34d0*/  @!P4 IADD3 R84, R84, -R3, RZ ;  /* 0x800000035454c210 */ /* 0x000fe20007ffe0ff */
[----:B------:R-:W-:Y:S01]  /*34e0*/  IMAD.HI.U32 R15, R12, R53, RZ ;  /* 0x000000350c0f7227 */ /* 0x000fe200078e00ff */
[C---:B------:R-:W-:Y:S02]  /*34f0*/  ISETP.GT.U32.AND P4, PT, R3.reuse, R90, PT ;  /* 0x0000005a0300720c */ /* 0x040fe40003f84070 */
[----:B------:R-:W-:Y:S01]  /*3500*/  @!P0 IADD3 R88, R88, -R3, RZ ;  /* 0x8000000358588210 */ /* 0x000fe20007ffe0ff */
[----:B------:R-:W-:Y:S01]  /*3510*/  @!P5 IMAD.IADD R52, R52, 0x1, -R3 ;  /* 0x000000013434d824 */ /* 0x000fe200078e0a03 */
[C---:B------:R-:W-:Y:S01]  /*3520*/  ISETP.GT.U32.AND P0, PT, R3.reuse, R92, PT ;  /* 0x0000005c0300720c */ /* 0x040fe20003f04070 */
[----:B------:R-:W-:Y:S01]  /*3530*/  @!P3 IMAD.MOV R80, RZ, RZ, -R80 ;  /* 0x000000ffff50b224 */ /* 0x000fe200078e0a50 */
[----:B------:R-:W-:Y:S01]  /*3540*/  IABS R94, R61 ;  /* 0x0000003d005e7213 */ /* 0x000fe20000000000 */
[----:B------:R-:W-:Y:S01]  /*3550*/  IMAD.MOV.U32 R78, RZ, RZ, R52 ;  /* 0x000000ffff4e7224 */ /* 0x000fe200078e0034 */
[----:B------:R-:W-:Y:S01]  /*3560*/  ISETP.GT.U32.AND P2, PT, R3, R86, PT ;  /* 0x000000560300720c */ /* 0x000fe20003f44070 */
[----:B------:R-:W-:Y:S01]  /*3570*/  IMAD.MOV R52, RZ, RZ, -R15 ;  /* 0x000000ffff347224 */ /* 0x000fe200078e0a0f */
[----:B------:R-:W-:Y:S01]  /*3580*/  IABS R15, R109 ;  /* 0x0000006d000f7213 */ /* 0x000fe20000000000 */
[----:B------:R-:W-:Y:S01]  /*3590*/  IMAD.HI.U32 R12, R12, R94, RZ ;  /* 0x0000005e0c0c7227 */ /* 0x000fe200078e00ff */
[----:B------:R-:W-:-:S02]  /*35a0*/  @!P1 IADD3 R78, -R78, RZ, RZ ;  /* 0x000000ff4e4e9210 */ /* 0x000fc40007ffe1ff */
[----:B------:R-:W-:Y:S01]  /*35b0*/  ISETP.GE.AND P5, PT, R63, RZ, PT ;  /* 0x000000ff3f00720c */ /* 0x000fe20003fa6270 */
[----:B------:R-:W-:Y:S01]  /*35c0*/  @!P4 IMAD.IADD R90, R90, 0x1, -R3 ;  /* 0x000000015a5ac824 */ /* 0x000fe200078e0a03 */
[C---:B------:R-:W-:Y:S01]  /*35d0*/  ISETP.GT.U32.AND P4, PT, R3.reuse, R88, PT ;  /* 0x000000580300720c */ /* 0x040fe20003f84070 */
[C---:B------:R-:W-:Y:S01]  /*35e0*/  IMAD R52, R3.reuse, R52, R53 ;  /* 0x0000003403347224 */ /* 0x040fe200078e0235 */
[----:B------:R-:W-:Y:S01]  /*35f0*/  @!P0 IADD3 R92, R92, -R3, RZ ;  /* 0x800000035c5c8210 */ /* 0x000fe20007ffe0ff */
[----:B------:R-:W-:Y:S01]  /*3600*/  IMAD.MOV R12, RZ, RZ, -R12 ;  /* 0x000000ffff0c7224 */ /* 0x000fe200078e0a0c */
[----:B------:R-:W-:Y:S02]  /*3610*/  IABS R53, R112 ;  /* 0x0000007000357213 */ /* 0x000fe40000000000 */
[C---:B------:R-:W-:Y:S01]  /*3620*/  ISETP.GT.U32.AND P0, PT, R3.reuse, R92, PT ;  /* 0x0000005c0300720c */ /* 0x040fe20003f04070 */
[C---:B------:R-:W-:Y:S01]  /*3630*/  IMAD R94, R3.reuse, R12, R94 ;  /* 0x0000000c035e7224 */ /* 0x040fe200078e025e */
[----:B------:R-:W-:Y:S01]  /*3640*/  ISETP.GT.U32.AND P1, PT, R3, R90, PT ;  /* 0x0000005a0300720c */ /* 0x000fe20003f24070 */
[----:B------:R-:W-:Y:S01]  /*3650*/  IMAD.HI.U32 R12, R9, R53, RZ ;  /* 0x00000035090c7227 */ /* 0x000fe200078e00ff */
[----:B------:R-:W-:-:S02]  /*3660*/  @!P2 IADD3 R86, R86, -R3, RZ ;  /* 0x800000035656a210 */ /* 0x000fc40007ffe0ff */
[----:B------:R-:W-:Y:S02]  /*3670*/  ISETP.GE.AND P2, PT, R55, RZ, PT ;  /* 0x000000ff3700720c */ /* 0x000fe40003f46270 */
[-C--:B------:R-:W-:Y:S02]  /*3680*/  @!P4 IADD3 R88, R88, -R3.reuse, RZ ;  /* 0x800000035858c210 */ /* 0x080fe40007ffe0ff */
[C---:B------:R-:W-:Y:S02]  /*3690*/  ISETP.GT.U32.AND P4, PT, R3.reuse, R52, PT ;  /* 0x000000340300720c */ /* 0x040fe40003f84070 */
[----:B------:R-:W-:Y:S02]  /*36a0*/  IADD3 R12, -R12, RZ, RZ ;  /* 0x000000ff0c0c7210 */ /* 0x000fe40007ffe1ff */
[----:B------:R-:W-:Y:S01]  /*36b0*/  @!P0 IADD3 R92, R92, -R3, RZ ;  /* 0x800000035c5c8210 */ /* 0x000fe20007ffe0ff */
[----:B------:R-:W-:Y:S01]  /*36c0*/  @!P1 IMAD.IADD R90, R90, 0x1, -R3 ;  /* 0x000000015a5a9824 */ /* 0x000fe200078e0a03 */
[----:B------:R-:W-:Y:S01]  /*36d0*/  ISETP.GT.U32.AND P0, PT, R3, R94, PT ;  /* 0x0000005e0300720c */ /* 0x000fe20003f04070 */
[----:B------:R-:W-:Y:S01]  /*36e0*/  IMAD R53, R2, R12, R53 ;  /* 0x0000000c02357224 */ /* 0x000fe200078e0235 */
[----:B------:R-:W-:Y:S01]  /*36f0*/  IABS R55, R110 ;  /* 0x0000006e00377213 */ /* 0x000fe20000000000 */
[----:B------:R-:W-:Y:S01]  /*3700*/  IMAD.HI.U32 R12, R9, R15, RZ ;  /* 0x0000000f090c7227 */ /* 0x000fe200078e00ff */
[----:B------:R-:W-:-:S02]  /*3710*/  ISETP.GE.AND P1, PT, R57, RZ, PT ;  /* 0x000000ff3900720c */ /* 0x000fc40003f26270 */
[----:B------:R-:W-:Y:S01]  /*3720*/  IABS R57, R108 ;  /* 0x0000006c00397213 */ /* 0x000fe20000000000 */
[----:B------:R-:W-:Y:S01]  /*3730*/  @!P4 IMAD.IADD R52, R52, 0x1, -R3 ;  /* 0x000000013434c824 */ /* 0x000fe200078e0a03 */
[----:B------:R-:W-:Y:S01]  /*3740*/  IADD3 R12, -R12, RZ, RZ ;  /* 0x000000ff0c0c7210 */ /* 0x000fe20007ffe1ff */
[----:B------:R-:W-:Y:S01]  /*3750*/  IMAD.HI.U32 R14, R9, R55, RZ ;  /* 0x00000037090e7227 */ /* 0x000fe200078e00ff */
[-C--:B------:R-:W-:Y:S02]  /*3760*/  @!P6 IADD3 R82, R82, -R3.reuse, RZ ;  /* 0x800000035252e210 */ /* 0x080fe40007ffe0ff */
[----:B------:R-:W-:Y:S01]  /*3770*/  ISETP.GT.U32.AND P4, PT, R3, R52, PT ;  /* 0x000000340300720c */ /* 0x000fe20003f84070 */
[----:B------:R-:W-:Y:S01]  /*3780*/  IMAD.MOV R14, RZ, RZ, -R14 ;  /* 0x000000ffff0e7224 */ /* 0x000fe200078e0a0e */
[----:B------:R-:W-:Y:S01]  /*3790*/  @!P0 IADD3 R94, R94, -R3, RZ ;  /* 0x800000035e5e8210 */ /* 0x000fe20007ffe0ff */
[----:B------:R-:W-:Y:S01]  /*37a0*/  IMAD.HI.U32 R9, R9, R57, RZ ;  /* 0x0000003909097227 */ /* 0x000fe200078e00ff */
[----:B------:R-:W-:-:S02]  /*37b0*/  ISETP.GE.AND P0, PT, R8, RZ, PT ;  /* 0x000000ff0800720c */ /* 0x000fc40003f06270 */
[----:B------:R-:W-:Y:S01]  /*37c0*/  ISETP.GT.U32.AND P3, PT, R3, R94, PT ;  /* 0x0000005e0300720c */ /* 0x000fe20003f64070 */
[----:B------:R-:W-:Y:S01]  /*37d0*/  IMAD R55, R2, R14, R55 ;  /* 0x0000000e02377224 */ /* 0x000fe200078e0237 */
[----:B------:R-:W-:Y:S01]  /*37e0*/  ISETP.GE.AND P6, PT, R65, RZ, PT ;  /* 0x000000ff4100720c */ /* 0x000fe20003fc6270 */
[----:B------:R-:W-:Y:S01]  /*37f0*/  IMAD.MOV R14, RZ, RZ, -R9 ;  /* 0x000000ffff0e7224 */ /* 0x000fe200078e0a09 */
[----:B------:R-:W-:Y:S01]  /*3800*/  @!P1 IADD3 R88, -R88, RZ, RZ ;  /* 0x000000ff58589210 */ /* 0x000fe20007ffe1ff */
[----:B------:R-:W-:Y:S02]  /*3810*/  IMAD R9, R2, R12, R15 ;  /* 0x0000000c02097224 */ /* 0x000fe400078e020f */
[----:B------:R-:W-:Y:S01]  /*3820*/  @!P4 IADD3 R52, R52, -R3, RZ ;  /* 0x800000033434c210 */ /* 0x000fe20007ffe0ff */
[C---:B------:R-:W-:Y:S01]  /*3830*/  IMAD R57, R2.reuse, R14, R57 ;  /* 0x0000000e02397224 */ /* 0x040fe200078e0239 */
[C---:B------:R-:W-:Y:S01]  /*3840*/  ISETP.GT.U32.AND P4, PT, R2.reuse, R53, PT ;  /* 0x000000350200720c */ /* 0x040fe20003f84070 */
[----:B------:R-:W-:Y:S01]  /*3850*/  @!P5 IMAD.MOV R82, RZ, RZ, -R82 ;  /* 0x000000ffff52d224 */ /* 0x000fe200078e0a52 */
[----:B------:R-:W-:Y:S01]  /*3860*/  ISETP.GT.U32.AND P5, PT, R2, R55, PT ;  /* 0x000000370200720c */ /* 0x000fe20003fa4070 */
[----:B------:R-:W-:Y:S01]  /*3870*/  @!P0 IMAD.MOV R52, RZ, RZ, -R52 ;  /* 0x000000ffff348224 */ /* 0x000fe200078e0a34 */
[----:B------:R-:W-:Y:S01]  /*3880*/  @!P3 IADD3 R94, R94, -R3, RZ ;  /* 0x800000035e5eb210 */ /* 0x000fe20007ffe0ff */
[----:B------:R-:W-:Y:S01]  /*3890*/  @!P2 IMAD.MOV R86, RZ, RZ, -R86 ;  /* 0x000000ffff56a224 */ /* 0x000fe200078e0a56 */
[C---:B------:R-:W-:Y:S01]  /*38a0*/  ISETP.GT.U32.AND P3, PT, R2.reuse, R9, PT ;  /* 0x000000090200720c */ /* 0x040fe20003f64070 */
[----:B------:R-:W3:Y:S01]  /*38b0*/  LDC.64 R14, c[0x0][0x238] ;  /* 0x00008e00ff0e7b82 */ /* 0x000ee20000000a00 */
[----:B------:R-:W-:-:S02]  /*38c0*/  ISETP.GT.U32.AND P0, PT, R2, R57, PT ;  /* 0x000000390200720c */ /* 0x000fc40003f04070 */
[----:B------:R-:W-:Y:S02]  /*38d0*/  ISETP.GE.AND P2, PT, R67, RZ, PT ;  /* 0x000000ff4300720c */ /* 0x000fe40003f46270 */
[----:B------:R-:W-:Y:S02]  /*38e0*/  @!P6 IADD3 R84, -R84, RZ, RZ ;  /* 0x000000ff5454e210 */ /* 0x000fe40007ffe1ff */
[-C--:B------:R-:W-:Y:S01]  /*38f0*/  @!P4 IADD3 R53, R53, -R2.reuse, RZ ;  /* 0x800000023535c210 */ /* 0x080fe20007ffe0ff */
[--C-:B------:R-:W-:Y:S01]  /*3900*/  @!P5 IMAD.IADD R55, R55, 0x1, -R2.reuse ;  /* 0x000000013737d824 */ /* 0x100fe200078e0a02 */
[----:B------:R-:W-:Y:S02]  /*3910*/  ISETP.GE.AND P6, PT, R59, RZ, PT ;  /* 0x000000ff3b00720c */ /* 0x000fe40003fc6270 */
[----:B------:R-:W-:Y:S02]  /*3920*/  ISETP.GE.AND P4, PT, R61, RZ, PT ;  /* 0x000000ff3d00720c */ /* 0x000fe40003f86270 */
[----:B------:R-:W-:Y:S01]  /*3930*/  @!P3 IADD3 R9, R9, -R2, RZ ;  /* 0x800000020909b210 */ /* 0x000fe20007ffe0ff */
[----:B------:R-:W-:Y:S01]  /*3940*/  @!P0 IMAD.IADD R57, R57, 0x1, -R2 ;  /* 0x0000000139398824 */ /* 0x000fe200078e0a02 */
[----:B------:R-:W-:-:S02]  /*3950*/  ISETP.GT.U32.AND P3, PT, R2, R53, PT ;  /* 0x000000350200720c */ /* 0x000fc40003f64070 */
[----:B------:R-:W-:Y:S02]  /*3960*/  @!P2 IADD3 R92, -R92, RZ, RZ ;  /* 0x000000ff5c5ca210 */ /* 0x000fe40007ffe1ff */
[C---:B------:R-:W-:Y:S02]  /*3970*/  ISETP.GT.U32.AND P2, PT, R2.reuse, R9, PT ;  /* 0x000000090200720c */ /* 0x040fe40003f44070 */
[----:B------:R-:W-:Y:S01]  /*3980*/  ISETP.NE.AND P5, PT, R69, RZ, PT ;  /* 0x000000ff4500720c */ /* 0x000fe20003fa5270 */
[----:B------:R-:W-:Y:S01]  /*3990*/  @!P6 IMAD.MOV R90, RZ, RZ, -R90 ;  /* 0x000000ffff5ae224 */ /* 0x000fe200078e0a5a */
[----:B------:R-:W-:Y:S01]  /*39a0*/  LOP3.LUT R3, RZ, R69, RZ, 0x33, !PT ;  /* 0x00000045ff037212 */ /* 0x000fe200078e33ff */
[----:B------:R-:W-:Y:S01]  /*39b0*/  @!P4 IMAD.MOV R94, RZ, RZ, -R94 ;  /* 0x000000ffff5ec224 */ /* 0x000fe200078e0a5e */
[----:B------:R-:W-:Y:S01]  /*39c0*/  ISETP.GT.U32.AND P0, PT, R2, R55, PT ;  /* 0x000000370200720c */ /* 0x000fe20003f04070 */
[----:B---3--:R-:W-:Y:S01]  /*39d0*/  IMAD R15, R252, R15, RZ ;  /* 0x0000000ffc0f7224 */ /* 0x008fe200078e02ff */
[----:B------:R-:W-:Y:S01]  /*39e0*/  ISETP.GT.U32.AND P1, PT, R2, R57, PT ;  /* 0x000000390200720c */ /* 0x000fe20003f24070 */
[C---:B------:R-:W-:Y:S01]  /*39f0*/  IMAD R246, R14.reuse, 0x6c, RZ ;  /* 0x0000006c0ef67824 */ /* 0x040fe200078e02ff */
[----:B------:R-:W-:Y:S01]  /*3a00*/  ISETP.GE.AND P6, PT, R109, RZ, PT ;  /* 0x000000ff6d00720c */ /* 0x000fe20003fc6270 */
[C---:B------:R-:W-:Y:S01]  /*3a10*/  IMAD R238, R14.reuse, 0x6d, RZ ;  /* 0x0000006d0eee7824 */ /* 0x040fe200078e02ff */
[C---:B------:R-:W-:Y:S01]  /*3a20*/  SEL R71, R3.reuse, R22, !P5 ;  /* 0x0000001603477207 */ /* 0x040fe20006800000 */
[C---:B------:R-:W-:Y:S01]  /*3a30*/  IMAD R174, R14.reuse, 0x70, RZ ;  /* 0x000000700eae7824 */ /* 0x040fe200078e02ff */
[C---:B------:R-:W-:Y:S01]  /*3a40*/  SEL R59, R3.reuse, R16, !P5 ;  /* 0x00000010033b7207 */ /* 0x040fe20006800000 */
[----:B------:R-:W3:Y:S01]  /*3a50*/  LDC R22, c[0x0][0x230] ;  /* 0x00008c00ff167b82 */ /* 0x000ee20000000800 */
[C---:B------:R-:W-:Y:S01]  /*3a60*/  SEL R73, R3.reuse, R23, !P5 ;  /* 0x0000001703497207 */ /* 0x040fe20006800000 */
[C---:B------:R-:W-:Y:S01]  /*3a70*/  IMAD R182, R14.reuse, 0x71, RZ ;  /* 0x000000710eb67824 */ /* 0x040fe200078e02ff */
[----:B------:R-:W-:Y:S01]  /*3a80*/  SEL R52, R3, R52, !P5 ;  /* 0x0000003403347207 */ /* 0x000fe20006800000 */
[--C-:B------:R-:W-:Y:S01]  /*3a90*/  @!P0 IMAD.IADD R55, R55, 0x1, -R2.reuse ;  /* 0x0000000137378824 */ /* 0x100fe200078e0a02 */
[----:B------:R-:W-:Y:S01]  /*3aa0*/  SEL R12, R3, R5, !P5 ;  /* 0x00000005030c7207 */ /* 0x000fe20006800000 */
[----:B------:R-:W-:Y:S01]  /*3ab0*/  @!P1 IMAD.IADD R57, R57, 0x1, -R2 ;  /* 0x0000000139399824 */ /* 0x000fe200078e0a02 */
[C---:B------:R-:W-:Y:S01]  /*3ac0*/  SEL R6, R3.reuse, R6, !P5 ;  /* 0x0000000603067207 */ /* 0x040fe20006800000 */
[----:B------:R-:W4:Y:S01]  /*3ad0*/  LDC R23, c[0x0][0x230] ;  /* 0x00008c00ff177b82 */ /* 0x000f220000000800 */
[C---:B------:R-:W-:Y:S01]  /*3ae0*/  SEL R10, R3.reuse, R10, !P5 ;  /* 0x0000000a030a7207 */ /* 0x040fe20006800000 */
[C---:B------:R-:W-:Y:S01]  /*3af0*/  IMAD R190, R14.reuse, 0x72, RZ ;  /* 0x000000720ebe7824 */ /* 0x040fe200078e02ff */
[C---:B------:R-:W-:Y:S01]  /*3b00*/  SEL R11, R3.reuse, R11, !P5 ;  /* 0x0000000b030b7207 */ /* 0x040fe20006800000 */
[C---:B------:R-:W-:Y:S01]  /*3b10*/  IMAD R198, R14.reuse, 0x73, RZ ;  /* 0x000000730ec67824 */ /* 0x040fe200078e02ff */
[C---:B------:R-:W-:Y:S01]  /*3b20*/  SEL R13, R3.reuse, R13, !P5 ;  /* 0x0000000d030d7207 */ /* 0x040fe20006800000 */
[----:B------:R-:W-:Y:S01]  /*3b30*/  IMAD R214, R14, 0x75, RZ ;  /* 0x000000750ed67824 */ /* 0x000fe200078e02ff */
[C---:B------:R-:W-:Y:S01]  /*3b40*/  SEL R61, R3.reuse, R17, !P5 ;  /* 0x00000011033d7207 */ /* 0x040fe20006800000 */
[----:B------:R-:W-:Y:S01]  /*3b50*/  IMAD R17, R12, UR60, RZ ;  /* 0x0000003c0c117c24 */ /* 0x000fe2000f8e02ff */
[C---:B------:R-:W-:Y:S01]  /*3b60*/  SEL R63, R3.reuse, R18, !P5 ;  /* 0x00000012033f7207 */ /* 0x040fe20006800000 */
[----:B------:R-:W-:Y:S01]  /*3b70*/  IMAD R18, R6, UR61, RZ ;  /* 0x0000003d06127c24 */ /* 0x000fe2000f8e02ff */
[C---:B------:R-:W-:Y:S01]  /*3b80*/  SEL R65, R3.reuse, R19, !P5 ;  /* 0x0000001303417207 */ /* 0x040fe20006800000 */
[----:B------:R-:W-:Y:S01]  /*3b90*/  ULDC UR60, c[0x0][0x240] ;  /* 0x00009000003c7ab9 */ /* 0x000fe20000000800 */
[C---:B------:R-:W-:Y:S01]  /*3ba0*/  SEL R67, R3.reuse, R20, !P5 ;  /* 0x0000001403437207 */ /* 0x040fe20006800000 */
[----:B------:R-:W-:Y:S01]  /*3bb0*/  ULDC UR61, c[0x0][0x240] ;  /* 0x00009000003d7ab9 */ /* 0x000fe20000000800 */
[----:B------:R-:W-:Y:S01]  /*3bc0*/  SEL R69, R3, R21, !P5 ;  /* 0x0000001503457207 */ /* 0x000fe20006800000 */
[----:B------:R-:W-:Y:S01]  /*3bd0*/  IMAD R21, R13, UR6, RZ ;  /* 0x000000060d157c24 */ /* 0x000fe2000f8e02ff */
[C---:B------:R-:W-:Y:S01]  /*3be0*/  SEL R24, R3.reuse, R24, !P5 ;  /* 0x0000001803187207 */ /* 0x040fe20006800000 */
[----:B------:R-:W-:Y:S01]  /*3bf0*/  ULDC UR6, c[0x0][0x240] ;  /* 0x0000900000067ab9 */ /* 0x000fe20000000800 */
[C---:B------:R-:W-:Y:S01]  /*3c00*/  SEL R75, R3.reuse, R25, !P5 ;  /* 0x00000019034b7207 */ /* 0x040fe20006800000 */
[----:B------:R-:W2:Y:S01]  /*3c10*/  LDC R6, c[0x0][0x230] ;  /* 0x00008c00ff067b82 */ /* 0x000ea20000000800 */
[----:B------:R-:W-:Y:S01]  /*3c20*/  SEL R77, R3, R26, !P5 ;  /* 0x0000001a034d7207 */ /* 0x000fe20006800000 */
[----:B------:R-:W-:Y:S01]  /*3c30*/  IMAD R26, R65, UR10, RZ ;  /* 0x0000000a411a7c24 */ /* 0x000fe2000f8e02ff */
[----:B------:R-:W-:Y:S01]  /*3c40*/  SEL R79, R3, R27, !P5 ;  /* 0x0000001b034f7207 */ /* 0x000fe20006800000 */
[----:B----4-:R-:W-:Y:S01]  /*3c50*/  VIADD R12, R23, 0xfffffffe ;  /* 0xfffffffe170c7836 */ /* 0x010fe20000000000 */
[----:B------:R-:W-:Y:S01]  /*3c60*/  SEL R81, R3, R28, !P5 ;  /* 0x0000001c03517207 */ /* 0x000fe20006800000 */
[----:B------:R-:W-:Y:S01]  /*3c70*/  IMAD R23, R61, UR8, RZ ;  /* 0x000000083d177c24 */ /* 0x000fe2000f8e02ff */
[C---:B------:R-:W-:Y:S01]  /*3c80*/  SEL R83, R3.reuse, R29, !P5 ;  /* 0x0000001d03537207 */ /* 0x040fe20006800000 */
[----:B------:R-:W4:Y:S01]  /*3c90*/  LDC R25, c[0x0][0x230] ;  /* 0x00008c00ff197b82 */ /* 0x000f220000000800 */
[----:B------:R-:W-:Y:S01]  /*3ca0*/  SEL R85, R3, R30, !P5 ;  /* 0x0000001e03557207 */ /* 0x000fe20006800000 */
[----:B------:R-:W-:Y:S01]  /*3cb0*/  IMAD R27, R67, UR11, RZ ;  /* 0x0000000b431b7c24 */ /* 0x000fe2000f8e02ff */
[----:B------:R-:W-:Y:S01]  /*3cc0*/  SEL R87, R3, R31, !P5 ;  /* 0x0000001f03577207 */ /* 0x000fe20006800000 */
[----:B------:R-:W-:Y:S01]  /*3cd0*/  IMAD R28, R69, UR12, RZ ;  /* 0x0000000c451c7c24 */ /* 0x000fe2000f8e02ff */
[----:B------:R-:W-:Y:S01]  /*3ce0*/  SEL R89, R3, R32, !P5 ;  /* 0x0000002003597207 */ /* 0x000fe20006800000 */
[----:B------:R-:W-:Y:S01]  /*3cf0*/  IMAD R29, R71, UR13, RZ ;  /* 0x0000000d471d7c24 */ /* 0x000fe2000f8e02ff */
[----:B------:R-:W-:Y:S01]  /*3d00*/  SEL R91, R3, R33, !P5 ;  /* 0x00000021035b7207 */ /* 0x000fe20006800000 */
[----:B------:R-:W-:Y:S01]  /*3d10*/  IMAD R30, R73, UR14, RZ ;  /* 0x0000000e491e7c24 */ /* 0x000fe2000f8e02ff */
[C---:B------:R-:W-:Y:S01]  /*3d20*/  SEL R93, R3.reuse, R34, !P5 ;  /* 0x00000022035d7207 */ /* 0x040fe20006800000 */
[----:B------:R-:W-:Y:S01]  /*3d30*/  IMAD R31, R24, UR15, RZ ;  /* 0x0000000f181f7c24 */ /* 0x000fe2000f8e02ff */
        /* <DEDUP_REMOVED lines=38> */
[C---:B------:R-:W-:Y:S01]  /*3fa0*/  SEL R141, R3.reuse, R58, !P5 ;  /* 0x0000003a038d7207 */ /* 0x040fe20006800000 */
        /* <DEDUP_REMOVED lines=39> */
[----:B------:R-:W-:Y:S01]  /*4220*/  ISETP.GE.AND P5, PT, R110, RZ, PT ;  /* 0x000000ff6e00720c */ /* 0x000fe20003fa6270 */
[----:B------:R-:W-:Y:S01]  /*4230*/  IMAD R159, R159, UR58, RZ ;  /* 0x0000003a9f9f7c24 */ /* 0x000fe2000f8e02ff */
[-C--:B------:R-:W-:Y:S01]  /*4240*/  @!P3 IADD3 R53, R53, -R2.reuse, RZ ;  /* 0x800000023535b210 */ /* 0x080fe20007ffe0ff */
[----:B------:R-:W-:Y:S01]  /*4250*/  IMAD R161, R161, UR60, RZ ;  /* 0x0000003ca1a17c24 */ /* 0x000fe2000f8e02ff */
[----:B------:R-:W-:Y:S01]  /*4260*/  ISETP.GE.AND P4, PT, R112, RZ, PT ;  /* 0x000000ff7000720c */ /* 0x000fe20003f86270 */
[----:B------:R-:W-:Y:S01]  /*4270*/  IMAD R162, R162, UR61, RZ ;  /* 0x0000003da2a27c24 */ /* 0x000fe2000f8e02ff */
[----:B------:R-:W-:Y:S01]  /*4280*/  ISETP.GE.AND P3, PT, R108, RZ, PT ;  /* 0x000000ff6c00720c */ /* 0x000fe20003f66270 */
[----:B------:R-:W-:Y:S01]  /*4290*/  IMAD R16, R16, UR6, RZ ;  /* 0x0000000610107c24 */ /* 0x000fe2000f8e02ff */
[----:B------:R-:W-:Y:S01]  /*42a0*/  @!P2 IADD3 R9, R9, -R2, RZ ;  /* 0x800000020909a210 */ /* 0x000fe20007ffe0ff */
[----:B------:R-:W-:Y:S01]  /*42b0*/  UMOV UR10, 0x400 ;  /* 0x00000400000a7882 */ /* 0x000fe20000000000 */
[----:B------:R-:W-:Y:S01]  /*42c0*/  ISETP.NE.AND P0, PT, R107, RZ, PT ;  /* 0x000000ff6b00720c */ /* 0x000fe20003f05270 */
[C---:B------:R-:W-:Y:S01]  /*42d0*/  IMAD R222, R14.reuse, 0x76, RZ ;  /* 0x000000760ede7824 */ /* 0x040fe200078e02ff */
[----:B------:R-:W-:Y:S01]  /*42e0*/  LOP3.LUT R2, RZ, R107, RZ, 0x33, !PT ;  /* 0x0000006bff027212 */ /* 0x000fe200078e33ff */
[----:B------:R-:W-:Y:S01]  /*42f0*/  @!P5 IMAD.MOV R55, RZ, RZ, -R55 ;  /* 0x000000ffff37d224 */ /* 0x000fe200078e0a37 */
[----:B------:R-:W-:Y:S01]  /*4300*/  @!P6 IADD3 R9, -R9, RZ, RZ ;  /* 0x000000ff0909e210 */ /* 0x000fe20007ffe1ff */
[----:B------:R-:W-:Y:S01]  /*4310*/  IMAD R230, R14, 0x77, RZ ;  /* 0x000000770ee67824 */ /* 0x000fe200078e02ff */
[----:B------:R-:W-:Y:S01]  /*4320*/  LEA R40, P1, R15, UR4, 0x2 ;  /* 0x000000040f287c11 */ /* 0x000fe2000f8210ff */
[----:B------:R-:W-:Y:S01]  /*4330*/  ULDC UR4, c[0x0][0x240] ;  /* 0x0000900000047ab9 */ /* 0x000fe20000000800 */
[----:B------:R-:W-:Y:S01]  /*4340*/  SEL R4, R2, R9, !P0 ;  /* 0x0000000902047207 */ /* 0x000fe20004000000 */
[----:B------:R-:W-:Y:S01]  /*4350*/  @!P3 IMAD.MOV R57, RZ, RZ, -R57 ;  /* 0x000000ffff39b224 */ /* 0x000fe200078e0a39 */
[----:B------:R-:W-:Y:S01]  /*4360*/  @!P4 IADD3 R53, -R53, RZ, RZ ;  /* 0x000000ff3535c210 */ /* 0x000fe20007ffe1ff */
[----:B------:R-:W-:Y:S01]  /*4370*/  IMAD R19, R10, UR4, RZ ;  /* 0x000000040a137c24 */ /* 0x000fe2000f8e02ff */
[----:B------:R-:W-:Y:S01]  /*4380*/  LEA.HI.X.SX32 R9, R15, UR5, 0x2, P1 ;  /* 0x000000050f097c11 */ /* 0x000fe200088f16ff */
[----:B------:R-:W-:Y:S01]  /*4390*/  IMAD R15, R52, UR59, RZ ;  /* 0x0000003b340f7c24 */ /* 0x000fe2000f8e02ff */
[C---:B------:R-:W-:Y:S01]  /*43a0*/  SEL R5, R2.reuse, R53, !P0 ;  /* 0x0000003502057207 */ /* 0x040fe20004000000 */
[----:B------:R-:W-:Y:S01]  /*43b0*/  ULDC UR5, c[0x0][0x240] ;  /* 0x0000900000057ab9 */ /* 0x000fe20000000800 */
[C---:B------:R-:W-:Y:S01]  /*43c0*/  SEL R3, R2.reuse, R55, !P0 ;  /* 0x0000003702037207 */ /* 0x040fe20004000000 */
[----:B------:R-:W-:Y:S01]  /*43d0*/  IMAD R20, R11, UR5, RZ ;  /* 0x000000050b147c24 */ /* 0x000fe2000f8e02ff */
[----:B------:R-:W-:Y:S01]  /*43e0*/  SEL R2, R2, R57, !P0 ;  /* 0x0000003902027207 */ /* 0x000fe20004000000 */
[----:B------:R-:W-:Y:S01]  /*43f0*/  IMAD R57, R101, UR32, RZ ;  /* 0x0000002065397c24 */ /* 0x000fe2000f8e02ff */
[-C--:B------:R-:W-:Y:S01]  /*4400*/  LEA R48, P0, R15, R40.reuse, 0x2 ;  /* 0x000000280f307211 */ /* 0x080fe200078010ff */
[----:B------:R-:W-:Y:S01]  /*4410*/  ULDC UR59, c[0x0][0x240] ;  /* 0x00009000003b7ab9 */ /* 0x000fe20000000800 */
[----:B---3--:R-:W-:Y:S01]  /*4420*/  IADD3 R11, R22, -0x1, RZ ;  /* 0xffffffff160b7810 */ /* 0x008fe20007ffe0ff */
[----:B------:R-:W-:Y:S01]  /*4430*/  IMAD R22, R59, UR7, RZ ;  /* 0x000000073b167c24 */ /* 0x000fe2000f8e02ff */
[----:B----4-:R-:W-:Y:S01]  /*4440*/  IADD3 R13, R25, -0x3, RZ ;  /* 0xfffffffd190d7810 */ /* 0x010fe20007ffe0ff */
[----:B------:R-:W-:Y:S01]  /*4450*/  IMAD R25, R63, UR9, RZ ;  /* 0x000000093f197c24 */ /* 0x000fe2000f8e02ff */
[-C--:B------:R-:W-:Y:S01]  /*4460*/  LEA.HI.X.SX32 R49, R15, R9.reuse, 0x2, P0 ;  /* 0x000000090f317211 */ /* 0x080fe200000f16ff */
[----:B------:R-:W-:Y:S01]  /*4470*/  IMAD R59, R103, UR34, RZ ;  /* 0x00000022673b7c24 */ /* 0x000fe2000f8e02ff */
[-C--:B------:R-:W-:Y:S01]  /*4480*/  LEA R64, P0, R17, R40.reuse, 0x2 ;  /* 0x0000002811407211 */ /* 0x080fe200078010ff */
[----:B------:R-:W-:Y:S01]  /*4490*/  IMAD R103, R106, UR37, RZ ;  /* 0x000000256a677c24 */ /* 0x000fe2000f8e02ff */
[-C--:B------:R-:W-:Y:S01]  /*44a0*/  LEA R52, P1, R18, R40.reuse, 0x2 ;  /* 0x0000002812347211 */ /* 0x080fe200078210ff */
[----:B------:R-:W-:Y:S01]  /*44b0*/  ULDC UR4, c[0x0][0x240] ;  /* 0x0000900000047ab9 */ /* 0x000fe20000000800 */
[-C--:B------:R-:W-:Y:S01]  /*44c0*/  LEA R82, P2, R19, R40.reuse, 0x2 ;  /* 0x0000002813527211 */ /* 0x080fe200078410ff */
[----:B------:R-:W-:Y:S01]  /*44d0*/  ULDC UR5, c[0x0][0x240] ;  /* 0x0000900000057ab9 */ /* 0x000fe20000000800 */
[-C--:B------:R-:W-:Y:S01]  /*44e0*/  LEA R72, P3, R20, R40.reuse, 0x2 ;  /* 0x0000002814487211 */ /* 0x080fe200078610ff */
[----:B------:R-:W-:Y:S01]  /*44f0*/  IMAD R160, R160, UR59, RZ ;  /* 0x0000003ba0a07c24 */ /* 0x000fe2000f8e02ff */
[-C--:B------:R-:W-:Y:S01]  /*4500*/  LEA R60, P4, R21, R40.reuse, 0x2 ;  /* 0x00000028153c7211 */ /* 0x080fe200078810ff */
[----:B------:R-:W-:Y:S01]  /*4510*/  IMAD R163, R163, UR4, RZ ;  /* 0x00000004a3a37c24 */ /* 0x000fe2000f8e02ff */
[-C--:B------:R-:W-:Y:S01]  /*4520*/  LEA R54, P5, R22, R40.reuse, 0x2 ;  /* 0x0000002816367211 */ /* 0x080fe200078a10ff */
[----:B------:R-:W-:Y:S01]  /*4530*/  IMAD R164, R164, UR5, RZ ;  /* 0x00000005a4a47c24 */ /* 0x000fe2000f8e02ff */
[-C--:B------:R-:W-:Y:S01]  /*4540*/  LEA R50, P6, R23, R40.reuse, 0x2 ;  /* 0x0000002817327211 */ /* 0x080fe200078c10ff */
[----:B------:R-:W3:Y:S01]  /*4550*/  LDC R10, c[0x0][0x230] ;  /* 0x00008c00ff0a7b82 */ /* 0x000ee20000000800 */
[-C--:B------:R-:W-:Y:S01]  /*4560*/  LEA.HI.X.SX32 R65, R17, R9.reuse, 0x2, P0 ;  /* 0x0000000911417211 */ /* 0x080fe200000f16ff */
[----:B------:R-:W-:Y:S01]  /*4570*/  ULDC UR5, c[0x0][0x234] ;  /* 0x00008d0000057ab9 */ /* 0x000fe20000000800 */
[-C--:B------:R-:W-:Y:S01]  /*4580*/  LEA R90, P0, R25, R40.reuse, 0x2 ;  /* 0x00000028195a7211 */ /* 0x080fe200078010ff */
[----:B------:R-:W-:Y:S01]  /*4590*/  IMAD R3, R3, UR5, RZ ;  /* 0x0000000503037c24 */ /* 0x000fe2000f8e02ff */
[-C--:B------:R-:W-:Y:S01]  /*45a0*/  LEA.HI.X.SX32 R53, R18, R9.reuse, 0x2, P1 ;  /* 0x0000000912357211 */ /* 0x080fe200008f16ff */
[----:B------:R-:W-:Y:S01]  /*45b0*/  IMAD R4, R4, UR5, RZ ;  /* 0x0000000504047c24 */ /* 0x000fe2000f8e02ff */
[-C--:B------:R-:W-:Y:S01]  /*45c0*/  LEA.HI.X.SX32 R83, R19, R9.reuse, 0x2, P2 ;  /* 0x0000000913537211 */ /* 0x080fe200010f16ff */
[----:B------:R-:W4:Y:S01]  /*45d0*/  S2UR UR4, SR_CgaCtaId ;  /* 0x00000000000479c3 */ /* 0x000f220000008800 */
[-C--:B------:R-:W-:Y:S01]  /*45e0*/  LEA R24, P1, R26, R40.reuse, 0x2 ;  /* 0x000000281a187211 */ /* 0x080fe200078210ff */
[----:B------:R-:W-:Y:S01]  /*45f0*/  ULDC.64 UR6, c[0x0][0x210] ;  /* 0x0000840000067ab9 */ /* 0x000fe20000000a00 */
[-C--:B------:R-:W-:Y:S01]  /*4600*/  LEA R80, P2, R27, R40.reuse, 0x2 ;  /* 0x000000281b507211 */ /* 0x080fe200078410ff */
[----:B------:R-:W-:Y:S01]  /*4610*/  IMAD R2, R2, UR5, RZ ;  /* 0x0000000502027c24 */ /* 0x000fe2000f8e02ff */
[-C--:B------:R-:W-:Y:S01]  /*4620*/  LEA.HI.X.SX32 R73, R20, R9.reuse, 0x2, P3 ;  /* 0x0000000914497211 */ /* 0x080fe200018f16ff */
[----:B------:R-:W-:Y:S01]  /*4630*/  IMAD R5, R5, UR5, RZ ;  /* 0x0000000505057c24 */ /* 0x000fe2000f8e02ff */
[----:B------:R-:W-:Y:S01]  /*4640*/  LEA R68, P3, R28, R40, 0x2 ;  /* 0x000000281c447211 */ /* 0x000fe200078610ff */
[----:B------:R-:W-:Y:S01]  /*4650*/  ULDC.64 UR8, c[0x0][0x208] ;  /* 0x0000820000087ab9 */ /* 0x000fe20000000a00 */
[-C--:B------:R-:W-:Y:S01]  /*4660*/  LEA.HI.X.SX32 R61, R21, R9.reuse, 0x2, P4 ;  /* 0x00000009153d7211 */ /* 0x080fe200020f16ff */
[----:B------:R-:W2:Y:S01]  /*4670*/  LDC R15, c[0x0][0x230] ;  /* 0x00008c00ff0f7b82 */ /* 0x000ea20000000800 */
[----:B------:R-:W-:-:S02]  /*4680*/  LEA.HI.X.SX32 R55, R22, R9, 0x2, P5 ;  /* 0x0000000916377211 */ /* 0x000fc400028f16ff */
[-C--:B------:R-:W-:Y:S02]  /*4690*/  LEA R98, P4, R29, R40.reuse, 0x2 ;  /* 0x000000281d627211 */ /* 0x080fe400078810ff */
[-C--:B------:R-:W-:Y:S01]  /*46a0*/  LEA R62, P5, R30, R40.reuse, 0x2 ;  /* 0x000000281e3e7211 */ /* 0x080fe200078a10ff */
[----:B---3--:R-:W-:Y:S01]  /*46b0*/  VIADD R10, R10, 0xfffffffc ;  /* 0xfffffffc0a0a7836 */ /* 0x008fe20000000000 */
[-C--:B------:R-:W-:Y:S02]  /*46c0*/  LEA.HI.X.SX32 R51, R23, R9.reuse, 0x2, P6 ;  /* 0x0000000917337211 */ /* 0x080fe400030f16ff */
[----:B------:R-:W-:Y:S02]  /*46d0*/  LEA R88, P6, R31, R40, 0x2 ;  /* 0x000000281f587211 */ /* 0x000fe400078c10ff */
[-C--:B------:R-:W-:Y:S02]  /*46e0*/  LEA.HI.X.SX32 R91, R25, R9.reuse, 0x2, P0 ;  /* 0x00000009195b7211 */ /* 0x080fe400000f16ff */
[-C--:B------:R-:W-:Y:S01]  /*46f0*/  LEA.HI.X.SX32 R25, R26, R9.reuse, 0x2, P1 ;  /* 0x000000091a197211 */ /* 0x080fe200008f16ff */
[----:B----4-:R-:W-:Y:S01]  /*4700*/  ULEA UR10, UR4, UR10, 0x18 ;  /* 0x0000000a040a7291 */ /* 0x010fe2000f8ec03f */
[----:B------:R-:W-:-:S02]  /*4710*/  LEA.HI.X.SX32 R81, R27, R9, 0x2, P2 ;  /* 0x000000091b517211 */ /* 0x000fc400010f16ff */
[-C--:B------:R-:W-:Y:S01]  /*4720*/  LEA R106, P1, R33, R40.reuse, 0x2 ;  /* 0x00000028216a7211 */ /* 0x080fe200078210ff */
[----:B------:R-:W-:Y:S01]  /*4730*/  ULDC UR4, c[0x0][0x230] ;  /* 0x00008c0000047ab9 */ /* 0x000fe20000000800 */
[-C--:B------:R-:W-:Y:S02]  /*4740*/  LEA R70, P2, R34, R40.reuse, 0x2 ;  /* 0x0000002822467211 */ /* 0x080fe400078410ff */
[-C--:B------:R-:W-:Y:S02]  /*4750*/  LEA.HI.X.SX32 R69, R28, R9.reuse, 0x2, P3 ;  /* 0x000000091c457211 */ /* 0x080fe400018f16ff */
[-C--:B------:R-:W-:Y:S02]  /*4760*/  LEA R76, P0, R32, R40.reuse, 0x2 ;  /* 0x00000028204c7211 */ /* 0x080fe400078010ff */
[----:B------:R-:W-:Y:S02]  /*4770*/  LEA R96, P3, R35, R40, 0x2 ;  /* 0x0000002823607211 */ /* 0x000fe400078610ff */
[----:B------:R-:W-:-:S02]  /*4780*/  LEA.HI.X.SX32 R99, R29, R9, 0x2, P4 ;  /* 0x000000091d637211 */ /* 0x000fc400020f16ff */
[-C--:B------:R-:W-:Y:S02]  /*4790*/  LEA.HI.X.SX32 R63, R30, R9.reuse, 0x2, P5 ;  /* 0x000000091e3f7211 */ /* 0x080fe400028f16ff */
[-C--:B------:R-:W-:Y:S02]  /*47a0*/  LEA R84, P4, R36, R40.reuse, 0x2 ;  /* 0x0000002824547211 */ /* 0x080fe400078810ff */
[-C--:B------:R-:W-:Y:S02]  /*47b0*/  LEA R114, P5, R37, R40.reuse, 0x2 ;  /* 0x0000002825727211 */ /* 0x080fe400078a10ff */
[-C--:B------:R-:W-:Y:S02]  /*47c0*/  LEA.HI.X.SX32 R89, R31, R9.reuse, 0x2, P6 ;  /* 0x000000091f597211 */ /* 0x080fe400030f16ff */
[----:B------:R-:W-:Y:S02]  /*47d0*/  LEA R78, P6, R38, R40, 0x2 ;  /* 0x00000028264e7211 */ /* 0x000fe400078c10ff */
[----:B------:R-:W-:-:S02]  /*47e0*/  LEA.HI.X.SX32 R107, R33, R9, 0x2, P1 ;  /* 0x00000009216b7211 */ /* 0x000fc400008f16ff */
[-C--:B------:R-:W-:Y:S02]  /*47f0*/  LEA.HI.X.SX32 R71, R34, R9.reuse, 0x2, P2 ;  /* 0x0000000922477211 */ /* 0x080fe400010f16ff */
[-C--:B------:R-:W-:Y:S02]  /*4800*/  LEA.HI.X.SX32 R77, R32, R9.reuse, 0x2, P0 ;  /* 0x00000009204d7211 */ /* 0x080fe400000f16ff */
[-C--:B------:R-:W-:Y:S02]  /*4810*/  LEA R92, P1, R41, R40.reuse, 0x2 ;  /* 0x00000028295c7211 */ /* 0x080fe400078210ff */
[-C--:B------:R-:W-:Y:S02]  /*4820*/  LEA R122, P2, R42, R40.reuse, 0x2 ;  /* 0x000000282a7a7211 */ /* 0x080fe400078410ff */
[----:B------:R-:W-:Y:S02]  /*4830*/  LEA.HI.X.SX32 R97, R35, R9, 0x2, P3 ;  /* 0x0000000923617211 */ /* 0x000fe400018f16ff */
[----:B------:R-:W-:-:S02]  /*4840*/  LEA R104, P0, R39, R40, 0x2 ;  /* 0x0000002827687211 */ /* 0x000fc400078010ff */
[-C--:B-1----:R-:W-:Y:S02]  /*4850*/  LEA R112, P3, R43, R40.reuse, 0x2 ;  /* 0x000000282b707211 */ /* 0x082fe400078610ff */
[-C--:B------:R-:W-:Y:S02]  /*4860*/  LEA.HI.X.SX32 R85, R36, R9.reuse, 0x2, P4 ;  /* 0x0000000924557211 */ /* 0x080fe400020f16ff */
[-C--:B------:R-:W-:Y:S02]  /*4870*/  LEA.HI.X.SX32 R115, R37, R9.reuse, 0x2, P5 ;  /* 0x0000000925737211 */ /* 0x080fe400028f16ff */
[-C--:B------:R-:W-:Y:S02]  /*4880*/  LEA R100, P4, R44, R40.reuse, 0x2 ;  /* 0x000000282c647211 */ /* 0x080fe400078810ff */
[----:B------:R-:W-:Y:S02]  /*4890*/  LEA R118, P5, R45, R40, 0x2 ;  /* 0x000000282d767211 */ /* 0x000fe400078a10ff */
[----:B------:R-:W-:-:S02]  /*48a0*/  LEA.HI.X.SX32 R79, R38, R9, 0x2, P6 ;  /* 0x00000009264f7211 */ /* 0x000fc400030f16ff */
[-C--:B------:R-:W-:Y:S02]  /*48b0*/  LEA R86, P6, R46, R40.reuse, 0x2 ;  /* 0x000000282e567211 */ /* 0x080fe400078c10ff */
[-C--:B------:R-:W-:Y:S02]  /*48c0*/  LEA.HI.X.SX32 R93, R41, R9.reuse, 0x2, P1 ;  /* 0x00000009295d7211 */ /* 0x080fe400008f16ff */
[-C--:B------:R-:W-:Y:S02]  /*48d0*/  LEA.HI.X.SX32 R123, R42, R9.reuse, 0x2, P2 ;  /* 0x000000092a7b7211 */ /* 0x080fe400010f16ff */
[----:B------:R-:W-:Y:S02]  /*48e0*/  LEA.HI.X.SX32 R105, R39, R9, 0x2, P0 ;  /* 0x0000000927697211 */ /* 0x000fe400000f16ff */
[-C--:B------:R-:W-:Y:S02]  /*48f0*/  LEA R134, P1, R56, R40.reuse, 0x2 ;  /* 0x0000002838867211 */ /* 0x080fe400078210ff */
[----:B------:R-:W-:-:S02]  /*4900*/  LEA R94, P2, R57, R40, 0x2 ;  /* 0x00000028395e7211 */ /* 0x000fc400078410ff */
[-C--:B------:R-:W-:Y:S02]  /*4910*/  LEA.HI.X.SX32 R113, R43, R9.reuse, 0x2, P3 ;  /* 0x000000092b717211 */ /* 0x080fe400018f16ff */
[-C--:B------:R-:W-:Y:S02]  /*4920*/  LEA R66, P0, R47, R40.reuse, 0x2 ;  /* 0x000000282f427211 */ /* 0x080fe400078010ff */
[-C--:B------:R-:W-:Y:S02]  /*4930*/  LEA R136, P3, R58, R40.reuse, 0x2 ;  /* 0x000000283a887211 */ /* 0x080fe400078610ff */
[-C--:B------:R-:W-:Y:S02]  /*4940*/  LEA.HI.X.SX32 R101, R44, R9.reuse, 0x2, P4 ;  /* 0x000000092c657211 */ /* 0x080fe400020f16ff */
[----:B------:R-:W-:Y:S02]  /*4950*/  LEA.HI.X.SX32 R119, R45, R9, 0x2, P5 ;  /* 0x000000092d777211 */ /* 0x000fe400028f16ff */
[----:B--2---:R-:W-:-:S02]  /*4960*/  LEA R108, P4, R59, R40, 0x2 ;  /* 0x000000283b6c7211 */ /* 0x004fc400078810ff */
[-C--:B------:R-:W-:Y:S02]  /*4970*/  LEA R36, P5, R74, R40.reuse, 0x2 ;  /* 0x000000284a247211 */ /* 0x080fe400078a10ff */
[-C--:B------:R-:W-:Y:S02]  /*4980*/  LEA.HI.X.SX32 R87, R46, R9.reuse, 0x2, P6 ;  /* 0x000000092e577211 */ /* 0x080fe400030f16ff */
[----:B------:R-:W-:Y:S02]  /*4990*/  LEA R116, P6, R75, R40, 0x2 ;  /* 0x000000284b747211 */ /* 0x000fe400078c10ff */
[-C--:B------:R-:W-:Y:S02]  /*49a0*/  LEA.HI.X.SX32 R135, R56, R9.reuse, 0x2, P1 ;  /* 0x0000000938877211 */ /* 0x080fe400008f16ff */
[-C--:B------:R-:W-:Y:S02]  /*49b0*/  LEA.HI.X.SX32 R95, R57, R9.reuse, 0x2, P2 ;  /* 0x00000009395f7211 */ /* 0x080fe400010f16ff */
[----:B------:R-:W-:-:S02]  /*49c0*/  LEA.HI.X.SX32 R67, R47, R9, 0x2, P0 ;  /* 0x000000092f437211 */ /* 0x000fc400000f16ff */
[-C--:B------:R-:W-:Y:S02]  /*49d0*/  LEA R138, P1, R111, R40.reuse, 0x2 ;  /* 0x000000286f8a7211 */ /* 0x080fe400078210ff */
        /* <DEDUP_REMOVED lines=14> */
[----:B------:R-:W-:Y:S02]  /*4ac0*/  LEA.HI.X.SX32 R121, R125, R9, 0x2, P3 ;  /* 0x000000097d797211 */ /* 0x000fe400018f16ff */
[-C--:B------:R-:W-:Y:S02]  /*4ad0*/  LEA R110, P0, R133, R40.reuse, 0x2 ;  /* 0x00000028856e7211 */ /* 0x080fe400078010ff */
[----:B------:R-:W-:-:S02]  /*4ae0*/  LEA R140, P3, R147, R40, 0x2 ;  /* 0x00000028938c7211 */ /* 0x000fc400078610ff */
[-C--:B------:R-:W-:Y:S02]  /*4af0*/  LEA.HI.X.SX32 R143, R126, R9.reuse, 0x2, P4 ;  /* 0x000000097e8f7211 */ /* 0x080fe400020f16ff */
[-C--:B------:R-:W-:Y:S02]  /*4b00*/  LEA.HI.X.SX32 R125, R127, R9.reuse, 0x2, P5 ;  /* 0x000000097f7d7211 */ /* 0x080fe400028f16ff */
[-C--:B------:R-:W-:Y:S02]  /*4b10*/  LEA R132, P2, R145, R40.reuse, 0x2 ;  /* 0x0000002891847211 */ /* 0x080fe400078410ff */
[-C--:B------:R-:W-:Y:S02]  /*4b20*/  LEA R146, P4, R149, R40.reuse, 0x2 ;  /* 0x0000002895927211 */ /* 0x080fe400078810ff */
[----:B------:R-:W-:Y:S02]  /*4b30*/  LEA R126, P5, R150, R40, 0x2 ;  /* 0x00000028967e7211 */ /* 0x000fe400078a10ff */
[----:B------:R-:W-:-:S02]  /*4b40*/  LEA.HI.X.SX32 R131, R129, R9, 0x2, P6 ;  /* 0x0000000981837211 */ /* 0x000fc400030f16ff */
[----:B------:R-:W-:Y:S02]  /*4b50*/  LEA R42, P6, R151, R40, 0x2 ;  /* 0x00000028972a7211 */ /* 0x000fe400078c10ff */
[-C--:B------:R-:W-:Y:S02]  /*4b60*/  LEA.HI.X.SX32 R129, R141, R9.reuse, 0x2, P1 ;  /* 0x000000098d817211 */ /* 0x080fe400008f16ff */
[-C--:B------:R-:W-:Y:S02]  /*4b70*/  LEA.HI.X.SX32 R111, R133, R9.reuse, 0x2, P0 ;  /* 0x00000009856f7211 */ /* 0x080fe400000f16ff */
[-C--:B------:R-:W-:Y:S02]  /*4b80*/  LEA.HI.X.SX32 R141, R147, R9.reuse, 0x2, P3 ;  /* 0x00000009938d7211 */ /* 0x080fe400018f16ff */
[-C--:B------:R-:W-:Y:S02]  /*4b90*/  LEA.HI.X.SX32 R133, R145, R9.reuse, 0x2, P2 ;  /* 0x0000000991857211 */ /* 0x080fe400010f16ff */
[----:B------:R-:W-:-:S02]  /*4ba0*/  LEA.HI.X.SX32 R147, R149, R9, 0x2, P4 ;  /* 0x0000000995937211 */ /* 0x000fc400020f16ff */
[----:B------:R-:W-:Y:S02]  /*4bb0*/  LEA.HI.X.SX32 R127, R150, R9, 0x2, P5 ;  /* 0x00000009967f7211 */ /* 0x000fe400028f16ff */
[-C--:B------:R-:W-:Y:S02]  /*4bc0*/  LEA R58, P0, R152, R40.reuse, 0x2 ;  /* 0x00000028983a7211 */ /* 0x080fe400078010ff */
[-C--:B------:R-:W-:Y:S02]  /*4bd0*/  LEA R144, P1, R153, R40.reuse, 0x2 ;  /* 0x0000002899907211 */ /* 0x080fe400078210ff */
[-C--:B------:R-:W-:Y:S02]  /*4be0*/  LEA R148, P2, R154, R40.reuse, 0x2 ;  /* 0x000000289a947211 */ /* 0x080fe400078410ff */
[-C--:B------:R-:W-:Y:S02]  /*4bf0*/  LEA R38, P3, R155, R40.reuse, 0x2 ;  /* 0x000000289b267211 */ /* 0x080fe400078610ff */
[----:B------:R-:W-:-:S02]  /*4c00*/  LEA R46, P4, R156, R40, 0x2 ;  /* 0x000000289c2e7211 */ /* 0x000fc400078810ff */
[-C--:B------:R-:W-:Y:S02]  /*4c10*/  LEA R56, P5, R157, R40.reuse, 0x2 ;  /* 0x000000289d387211 */ /* 0x080fe400078a10ff */
[-C--:B------:R-:W-:Y:S02]  /*4c20*/  LEA.HI.X.SX32 R43, R151, R9.reuse, 0x2, P6 ;  /* 0x00000009972b7211 */ /* 0x080fe400030f16ff */
[----:B------:R-:W-:Y:S02]  /*4c30*/  LEA R22, P6, R158, R40, 0x2 ;  /* 0x000000289e167211 */ /* 0x000fe400078c10ff */
[-C--:B------:R-:W-:Y:S02]  /*4c40*/  LEA.HI.X.SX32 R59, R152, R9.reuse, 0x2, P0 ;  /* 0x00000009983b7211 */ /* 0x080fe400000f16ff */
[-C--:B------:R-:W-:Y:S02]  /*4c50*/  LEA.HI.X.SX32 R145, R153, R9.reuse, 0x2, P1 ;  /* 0x0000000999917211 */ /* 0x080fe400008f16ff */
[----:B------:R-:W-:-:S02]  /*4c60*/  LEA.HI.X.SX32 R149, R154, R9, 0x2, P2 ;  /* 0x000000099a957211 */ /* 0x000fc400010f16ff */
[-C--:B------:R-:W-:Y:S02]  /*4c70*/  LEA.HI.X.SX32 R39, R155, R9.reuse, 0x2, P3 ;  /* 0x000000099b277211 */ /* 0x080fe400018f16ff */
[-C--:B------:R-:W-:Y:S02]  /*4c80*/  LEA.HI.X.SX32 R47, R156, R9.reuse, 0x2, P4 ;  /* 0x000000099c2f7211 */ /* 0x080fe400020f16ff */
[----:B------:R-:W-:Y:S02]  /*4c90*/  LEA.HI.X.SX32 R57, R157, R9, 0x2, P5 ;  /* 0x000000099d397211 */ /* 0x000fe400028f16ff */
[-C--:B------:R-:W-:Y:S02]  /*4ca0*/  LEA R32, P0, R159, R40.reuse, 0x2 ;  /* 0x000000289f207211 */ /* 0x080fe400078010ff */
[-C--:B------:R-:W-:Y:S02]  /*4cb0*/  LEA R28, P1, R160, R40.reuse, 0x2 ;  /* 0x00000028a01c7211 */ /* 0x080fe400078210ff */
[----:B------:R-:W-:-:S02]  /*4cc0*/  LEA R44, P2, R161, R40, 0x2 ;  /* 0x00000028a12c7211 */ /* 0x000fc400078410ff */
[-C--:B------:R-:W-:Y:S02]  /*4cd0*/  LEA R34, P3, R162, R40.reuse, 0x2 ;  /* 0x00000028a2227211 */ /* 0x080fe400078610ff */
[-C--:B------:R-:W-:Y:S02]  /*4ce0*/  LEA R74, P4, R163, R40.reuse, 0x2 ;  /* 0x00000028a34a7211 */ /* 0x080fe400078810ff */
[-C--:B------:R-:W-:Y:S02]  /*4cf0*/  LEA R30, P5, R164, R40.reuse, 0x2 ;  /* 0x00000028a41e7211 */ /* 0x080fe400078a10ff */
[-C--:B------:R-:W-:Y:S02]  /*4d00*/  LEA.HI.X.SX32 R23, R158, R9.reuse, 0x2, P6 ;  /* 0x000000099e177211 */ /* 0x080fe400030f16ff */
[----:B------:R-:W-:Y:S02]  /*4d10*/  LEA R40, P6, R16, R40, 0x2 ;  /* 0x0000002810287211 */ /* 0x000fe400078c10ff */
[----:B------:R-:W-:-:S02]  /*4d20*/  LEA.HI.X.SX32 R33, R159, R9, 0x2, P0 ;  /* 0x000000099f217211 */ /* 0x000fc400000f16ff */
[-C--:B------:R-:W-:Y:S02]  /*4d30*/  LEA.HI.X.SX32 R29, R160, R9.reuse, 0x2, P1 ;  /* 0x00000009a01d7211 */ /* 0x080fe400008f16ff */
[-C--:B------:R-:W-:Y:S02]  /*4d40*/  LEA.HI.X.SX32 R45, R161, R9.reuse, 0x2, P2 ;  /* 0x00000009a12d7211 */ /* 0x080fe400010f16ff */
[-C--:B------:R-:W-:Y:S02]  /*4d50*/  LEA.HI.X.SX32 R35, R162, R9.reuse, 0x2, P3 ;  /* 0x00000009a2237211 */ /* 0x080fe400018f16ff */
[-C--:B------:R-:W-:Y:S02]  /*4d60*/  LEA.HI.X.SX32 R75, R163, R9.reuse, 0x2, P4 ;  /* 0x00000009a34b7211 */ /* 0x080fe400020f16ff */
[-C--:B------:R-:W-:Y:S02]  /*4d70*/  LEA.HI.X.SX32 R31, R164, R9.reuse, 0x2, P5 ;  /* 0x00000009a41f7211 */ /* 0x080fe400028f16ff */
[----:B------:R-:W-:-:S02]  /*4d80*/  LEA.HI.X.SX32 R41, R16, R9, 0x2, P6 ;  /* 0x0000000910297211 */ /* 0x000fc400030f16ff */
[----:B------:R-:W1:Y:S01]  /*4d90*/  LDC R9, c[0x0][0x230] ;  /* 0x00008c00ff097b82 */ /* 0x000e620000000800 */
[----:B------:R-:W-:Y:S02]  /*4da0*/  ISETP.GE.U32.AND P1, PT, R11, 0x7fffff80, PT ;  /* 0x7fffff800b00780c */ /* 0x000fe40003f26070 */
[----:B------:R-:W-:Y:S02]  /*4db0*/  ISETP.GE.U32.AND P2, PT, R12, 0x7fffff7f, PT ;  /* 0x7fffff7f0c00780c */ /* 0x000fe40003f46070 */
[C---:B------:R-:W-:Y:S02]  /*4dc0*/  LEA R156, P3, R3.reuse, UR6, 0x2 ;  /* 0x00000006039c7c11 */ /* 0x040fe4000f8610ff */
[----:B------:R-:W-:Y:S01]  /*4dd0*/  LEA R150, P5, R4, UR6, 0x2 ;  /* 0x0000000604967c11 */ /* 0x000fe2000f8a10ff */
[----:B------:R-:W2:Y:S01]  /*4de0*/  LDC R11, c[0x0][0x230] ;  /* 0x00008c00ff0b7b82 */ /* 0x000ea20000000800 */
[----:B------:R-:W-:Y:S01]  /*4df0*/  LEA.HI.X.SX32 R157, R3, UR7, 0x2, P3 ;  /* 0x00000007039d7c11 */ /* 0x000fe200098f16ff */
[----:B------:R-:W-:Y:S01]  /*4e00*/  IMAD.SHL.U32 R3, R0, 0x10, RZ ;  /* 0x0000001000037824 */ /* 0x000fe200078e00ff */
[----:B------:R-:W-:-:S02]  /*4e10*/  LEA.HI.X.SX32 R151, R4, UR7, 0x2, P5 ;  /* 0x0000000704977c11 */ /* 0x000fc4000a8f16ff */
[----:B------:R-:W-:Y:S01]  /*4e20*/  LEA R152, P4, R2, UR6, 0x2 ;  /* 0x0000000602987c11 */ /* 0x000fe2000f8810ff */
[----:B------:R-:W-:Y:S01]  /*4e30*/  IMAD.WIDE R20, R14, 0x4, R156 ;  /* 0x000000040e147825 */ /* 0x000fe200078e029c */
[----:B------:R-:W-:Y:S01]  /*4e40*/  IADD3 R6, R6, -0x21, RZ ;  /* 0xffffffdf06067810 */ /* 0x000fe20007ffe0ff */
[----:B------:R-:W3:Y:S01]  /*4e50*/  LDC R12, c[0x0][0x230] ;  /* 0x00008c00ff0c7b82 */ /* 0x000ee20000000800 */
[----:B------:R-:W-:Y:S01]  /*4e60*/  LEA R154, P0, R5, UR6, 0x2 ;  /* 0x00000006059a7c11 */ /* 0x000fe2000f8010ff */
[----:B------:R-:W-:Y:S01]  /*4e70*/  IMAD.WIDE R18, R14, 0x4, R150 ;  /* 0x000000040e127825 */ /* 0x000fe200078e0296 */
[----:B------:R-:W-:Y:S02]  /*4e80*/  LOP3.LUT R3, R3, 0x70, RZ, 0xc0, !PT ;  /* 0x0000007003037812 */ /* 0x000fe400078ec0ff */
[----:B------:R-:W-:Y:S01]  /*4e90*/  LEA.HI.X.SX32 R153, R2, UR7, 0x2, P4 ;  /* 0x0000000702997c11 */ /* 0x000fe2000a0f16ff */
[----:B------:R-:W-:Y:S01]  /*4ea0*/  IMAD.WIDE R250, R246, 0x4, R156 ;  /* 0x00000004f6fa7825 */ /* 0x000fe200078e029c */
[----:B------:R-:W-:Y:S01]  /*4eb0*/  ISETP.GE.U32.AND P3, PT, R6, 0x7fffff60, PT ;  /* 0x7fffff600600780c */ /* 0x000fe20003f66070 */
[----:B------:R-:W4:Y:S01]  /*4ec0*/  LDC R4, c[0x0][0x230] ;  /* 0x00008c00ff047b82 */ /* 0x000f220000000800 */
[----:B-1----:R-:W-:Y:S01]  /*4ed0*/  IADD3 R0, R9, -0x22, RZ ;  /* 0xffffffde09007810 */ /* 0x002fe20007ffe0ff */
[----:B------:R-:W-:Y:S01]  /*4ee0*/  IMAD.WIDE R210, R14, 0x4, R152 ;  /* 0x000000040ed27825 */ /* 0x000fe200078e0298 */
[----:B------:R-:W-:Y:S01]  /*4ef0*/  LEA.HI.X.SX32 R155, R5, UR7, 0x2, P0 ;  /* 0x00000007059b7c11 */ /* 0x000fe200080f16ff */
[----:B------:R-:W-:Y:S01]  /*4f00*/  ULDC.64 UR6, c[0x0][0x238] ;  /* 0x00008e0000067ab9 */ /* 0x000fe20000000a00 */
[----:B------:R-:W-:Y:S01]  /*4f10*/  LEA R6, R252, R3, 0x7 ;  /* 0x00000003fc067211 */ /* 0x000fe200078e38ff */
[----:B------:R-:W-:Y:S01]  /*4f20*/  IMAD.SHL.U32 R3, R14, 0x2, RZ ;  /* 0x000000020e037824 */ /* 0x000fe200078e00ff */
[----:B------:R-:W-:Y:S01]  /*4f30*/  ISETP.GE.U32.AND P0, PT, R10, 0x7fffff7d, PT ;  /* 0x7fffff7d0a00780c */ /* 0x000fe20003f06070 */
[----:B------:R-:W1:Y:S01]  /*4f40*/  LDC R9, c[0x0][0x230] ;  /* 0x00008c00ff097b82 */ /* 0x000e620000000800 */
[----:B--2---:R-:W-:Y:S01]  /*4f50*/  VIADD R2, R11, 0xffffffdd ;  /* 0xffffffdd0b027836 */ /* 0x004fe20000000000 */
[----:B------:R-:W-:Y:S01]  /*4f60*/  ISETP.GE.U32.AND P6, PT, R13, 0x7fffff7e, PT ;  /* 0x7fffff7e0d00780c */ /* 0x000fe20003fc6070 */
[----:B------:R-:W-:Y:S01]  /*4f70*/  IMAD.WIDE R202, R14, 0x4, R154 ;  /* 0x000000040eca7825 */ /* 0x000fe200078e029a */
[----:B------:R-:W-:Y:S01]  /*4f80*/  ISETP.GE.U32.AND P4, PT, R0, 0x7fffff5f, PT ;  /* 0x7fffff5f0000780c */ /* 0x000fe20003f86070 */
[----:B------:R-:W-:Y:S01]  /*4f90*/  USHF.L.U32 UR6, UR6, 0x7, URZ ;  /* 0x0000000706067899 */ /* 0x000fe2000800063f */
[----:B------:R-:W-:Y:S01]  /*4fa0*/  ISETP.GE.U32.AND P5, PT, R2, 0x7fffff5e, PT ;  /* 0x7fffff5e0200780c */ /* 0x000fe20003fa6070 */
[----:B------:R-:W-:Y:S01]  /*4fb0*/  IMAD R5, R14, 0x3, RZ ;  /* 0x000000030e057824 */ /* 0x000fe200078e02ff */
[----:B------:R-:W2:Y:S01]  /*4fc0*/  LDC R10, c[0x0][0x230] ;  /* 0x00008c00ff0a7b82 */ /* 0x000ea20000000800 */
[----:B------:R-:W-:Y:S01]  /*4fd0*/  IADD3 R2, R6, UR10, RZ ;  /* 0x0000000a06027c10 */ /* 0x000fe2000fffe0ff */
[----:B---3--:R-:W-:-:S02]  /*4fe0*/  VIADD R0, R12, 0xffffffdc ;  /* 0xffffffdc0c007836 */ /* 0x008fc40000000000 */
[C---:B------:R-:W-:Y:S02]  /*4ff0*/  IMAD.WIDE R208, R3.reuse, 0x4, R154 ;  /* 0x0000000403d07825 */ /* 0x040fe400078e029a */
[----:B------:R-:W-:Y:S01]  /*5000*/  @!PT LDS RZ, [RZ] ;  /* 0x00000000fffff984 */ /* 0x000fe20000000800 */
[----:B------:R-:W-:Y:S01]  /*5010*/  @!PT LDS RZ, [RZ] ;  /* 0x00000000fffff984 */ /* 0x000fe20000000800 */
[----:B------:R-:W-:Y:S01]  /*5020*/  @!PT LDS RZ, [RZ] ;  /* 0x00000000fffff984 */ /* 0x000fe20000000800 */
[----:B------:R-:W-:Y:S02]  /*5030*/  LDGSTS.E [R2], desc[UR8][R154.64], !P1 ;  /* 0x000000009a027fae */ /* 0x000fe4000c921848 */
[C---:B------:R-:W-:Y:S01]  /*5040*/  IMAD.WIDE R204, R3.reuse, 0x4, R156 ;  /* 0x0000000403cc7825 */ /* 0x040fe200078e029c */
[----:B------:R-:W3:Y:S01]  /*5050*/  LDC R11, c[0x0][0x230] ;  /* 0x00008c00ff0b7b82 */ /* 0x000ee20000000800 */
[----:B------:R-:W-:Y:S02]  /*5060*/  LDGSTS.E [R2+0x4000], desc[UR8][R156.64], !P1 ;  /* 0x040000009c027fae */ /* 0x000fe4000c921848 */
[C---:B------:R-:W-:Y:S02]  /*5070*/  IMAD.WIDE R200, R3.reuse, 0x4, R150 ;  /* 0x0000000403c87825 */ /* 0x040fe400078e0296 */
[----:B------:R-:W-:Y:S02]  /*5080*/  LDGSTS.E [R2+0x8000], desc[UR8][R150.64], !P1 ;  /* 0x0800000096027fae */ /* 0x000fe4000c921848 */
[----:B------:R-:W-:Y:S01]  /*5090*/  IMAD.WIDE R166, R3, 0x4, R152 ;  /* 0x0000000403a67825 */ /* 0x000fe200078e0298 */
[----:B------:R-:W-:Y:S01]  /*50a0*/  SHF.L.U32 R3, R14, 0x5, RZ ;  /* 0x000000050e037819 */ /* 0x000fe200000006ff */
[----:B------:R-:W-:Y:S01]  /*50b0*/  LDGSTS.E [R2+0xc000], desc[UR8][R152.64], !P1 ;  /* 0x0c00000098027fae */ /* 0x000fe2000c921848 */
[----:B------:R-:W-:Y:S01]  /*50c0*/  ISETP.GE.U32.AND P1, PT, R0, 0x7fffff5d, PT ;  /* 0x7fffff5d0000780c */ /* 0x000fe20003f26070 */
[C---:B------:R-:W-:Y:S01]  /*50d0*/  IMAD.WIDE R160, R5.reuse, 0x4, R154 ;  /* 0x0000000405a07825 */ /* 0x040fe200078e029a */
[----:B----4-:R-:W-:Y:S01]  /*50e0*/  IADD3 R0, R4, -0x41, RZ ;  /* 0xffffffbf04007810 */ /* 0x010fe20007ffe0ff */
[----:B------:R-:W-:Y:S01]  /*50f0*/  LDGSTS.E [R2+0x4], desc[UR8][R202.64], !P2 ;  /* 0x00004000ca027fae */ /* 0x000fe2000d121848 */
[----:B------:R-:W4:Y:S01]  /*5100*/  LDC R4, c[0x0][0x230] ;  /* 0x00008c00ff047b82 */ /* 0x000f220000000800 */
[----:B------:R-:W-:-:S02]  /*5110*/  IMAD.WIDE R158, R5, 0x4, R156 ;  /* 0x00000004059e7825 */ /* 0x000fc400078e029c */
[----:B------:R-:W-:Y:S02]  /*5120*/  LDGSTS.E [R2+0x4004], desc[UR8][R20.64], !P2 ;  /* 0x0400400014027fae */ /* 0x000fe4000d121848 */
[C---:B------:R-:W-:Y:S02]  /*5130*/  IMAD.WIDE R16, R5.reuse, 0x4, R150 ;  /* 0x0000000405107825 */ /* 0x040fe400078e0296 */
[----:B------:R-:W-:Y:S02]  /*5140*/  LDGSTS.E [R2+0x8004], desc[UR8][R18.64], !P2 ;  /* 0x0800400012027fae */ /* 0x000fe4000d121848 */
[----:B------:R-:W-:Y:S02]  /*5150*/  IMAD.WIDE R12, R5, 0x4, R152 ;  /* 0x00000004050c7825 */ /* 0x000fe400078e0298 */
[----:B------:R-:W-:Y:S01]  /*5160*/  LDGSTS.E [R2+0xc004], desc[UR8][R210.64], !P2 ;  /* 0x0c004000d2027fae */ /* 0x000fe2000d121848 */
[----:B------:R-:W-:Y:S01]  /*5170*/  ISETP.GE.U32.AND P2, PT, R0, 0x7fffff40, PT ;  /* 0x7fffff400000780c */ /* 0x000fe20003f46070 */
[----:B-1----:R-:W-:-:S02]  /*5180*/  VIADD R0, R9, 0xffffffbe ;  /* 0xffffffbe09007836 */ /* 0x002fc40000000000 */
[----:B------:R-:W-:Y:S01]  /*5190*/  LDGSTS.E [R2+0x8], desc[UR8][R208.64], !P6 ;  /* 0x00008000d0027fae */ /* 0x000fe2000f121848 */
[----:B------:R-:W1:Y:S01]  /*51a0*/  LDC R9, c[0x0][0x230] ;  /* 0x00008c00ff097b82 */ /* 0x000e620000000800 */
[----:B------:R-:W-:Y:S02]  /*51b0*/  IMAD R5, R14, 0x21, RZ ;  /* 0x000000210e057824 */ /* 0x000fe400078e02ff */
[----:B------:R-:W-:Y:S01]  /*51c0*/  LDGSTS.E [R2+0x4008], desc[UR8][R204.64], !P6 ;  /* 0x04008000cc027fae */ /* 0x000fe2000f121848 */
[----:B------:R-:W-:-:S03]  /*51d0*/  IMAD.WIDE R248, R246, 0x4, R150 ;  /* 0x00000004f6f87825 */ /* 0x000fc600078e0296 */
[----:B------:R-:W-:Y:S01]  /*51e0*/  LDGSTS.E [R2+0x8008], desc[UR8][R200.64], !P6 ;  /* 0x08008000c8027fae */ /* 0x000fe2000f121848 */
[----:B------:R-:W-:-:S03]  /*51f0*/  IMAD.WIDE R244, R238, 0x4, R154 ;  /* 0x00000004eef47825 */ /* 0x000fc600078e029a */
[----:B------:R3:W-:Y:S01]  /*5200*/  STL.64 [R1+0xb30], R166 ;  /* 0x000b30a601007387 */ /* 0x0007e20000100a00 */
[----:B------:R-:W-:-:S03]  /*5210*/  IMAD.WIDE R242, R238, 0x4, R156 ;  /* 0x00000004eef27825 */ /* 0x000fc600078e029c */
[----:B------:R3:W-:Y:S01]  /*5220*/  LDGSTS.E [R2+0xc008], desc[UR8][R166.64], !P6 ;  /* 0x0c008000a6027fae */ /* 0x0007e2000f121848 */
[----:B------:R-:W-:Y:S01]  /*5230*/  ISETP.GE.U32.AND P6, PT, R0, 0x7fffff3f, PT ;  /* 0x7fffff3f0000780c */ /* 0x000fe20003fc6070 */
[----:B--2---:R-:W-:Y:S02]  /*5240*/  VIADD R0, R10, 0xffffffbd ;  /* 0xffffffbd0a007836 */ /* 0x004fe40000000000 */
[----:B------:R2:W-:Y:S01]  /*5250*/  STL.64 [R1+0xb28], R160 ;  /* 0x000b28a001007387 */ /* 0x0005e20000100a00 */
[----:B------:R-:W1:Y:S01]  /*5260*/  LDC R10, c[0x0][0x230] ;  /* 0x00008c00ff0a7b82 */ /* 0x000e620000000800 */
[C---:B------:R-:W-:Y:S02]  /*5270*/  IMAD.WIDE R240, R238.reuse, 0x4, R150 ;  /* 0x00000004eef07825 */ /* 0x040fe400078e0296 */
[----:B------:R2:W-:Y:S02]  /*5280*/  LDGSTS.E [R2+0xc], desc[UR8][R160.64], !P0 ;  /* 0x0000c000a0027fae */ /* 0x0005e4000c121848 */
[----:B------:R-:W-:-:S02]  /*5290*/  IMAD.WIDE R238, R238, 0x4, R152 ;  /* 0x00000004eeee7825 */ /* 0x000fc400078e0298 */
[----:B------:R4:W-:Y:S02]  /*52a0*/  STL.64 [R1+0xb20], R158 ;  /* 0x000b209e01007387 */ /* 0x0009e40000100a00 */
[----:B---3--:R-:W-:Y:S02]  /*52b0*/  IMAD R166, R14, 0x6f, RZ ;  /* 0x0000006f0ea67824 */ /* 0x008fe400078e02ff */
[----:B------:R4:W-:Y:S01]  /*52c0*/  LDGSTS.E [R2+0x400c], desc[UR8][R158.64], !P0 ;  /* 0x0400c0009e027fae */ /* 0x0009e2000c121848 */
[----:B------:R-:W-:-:S03]  /*52d0*/  IMAD.WIDE R176, R182, 0x4, R154 ;  /* 0x00000004b6b07825 */ /* 0x000fc600078e029a */
[----:B------:R3:W-:Y:S01]  /*52e0*/  STL.64 [R1+0xb18], R16 ;  /* 0x000b181001007387 */ /* 0x0007e20000100a00 */
[----:B--2---:R-:W-:-:S03]  /*52f0*/  IMAD.WIDE R160, R3, 0x4, R154 ;  /* 0x0000000403a07825 */ /* 0x004fc600078e029a */
[----:B------:R3:W-:Y:S01]  /*5300*/  LDGSTS.E [R2+0x800c], desc[UR8][R16.64], !P0 ;  /* 0x0800c00010027fae */ /* 0x0007e2000c121848 */
[----:B------:R-:W-:-:S03]  /*5310*/  IMAD.WIDE R164, R166, 0x4, R150 ;  /* 0x00000004a6a47825 */ /* 0x000fc600078e0296 */
[----:B------:R2:W-:Y:S01]  /*5320*/  STL.64 [R1+0xb10], R12 ;  /* 0x000b100c01007387 */ /* 0x0005e20000100a00 */
[----:B----4-:R-:W-:-:S03]  /*5330*/  IMAD.WIDE R158, R3, 0x4, R156 ;  /* 0x00000004039e7825 */ /* 0x010fc600078e029c */
[----:B------:R2:W-:Y:S01]  /*5340*/  LDGSTS.E [R2+0xc00c], desc[UR8][R12.64], !P0 ;  /* 0x0c00c0000c027fae */ /* 0x0005e2000c121848 */
[----:B------:R-:W-:Y:S01]  /*5350*/  ISETP.GE.U32.AND P0, PT, R0, 0x7fffff3e, PT ;  /* 0x7fffff3e0000780c */ /* 0x000fe20003f06070 */
[----:B------:R-:W-:Y:S01]  /*5360*/  IMAD.WIDE R178, R182, 0x4, R156 ;  /* 0x00000004b6b27825 */ /* 0x000fe200078e029c */
[----:B------:R-:W-:Y:S01]  /*5370*/  IADD3 R0, R4, -0x44, RZ ;  /* 0xffffffbc04007810 */ /* 0x000fe20007ffe0ff */
[----:B------:R4:W-:Y:S01]  /*5380*/  STL.64 [R1+0x808], R160 ;  /* 0x000808a001007387 */ /* 0x0009e20000100a00 */
[----:B------:R-:W1:Y:S01]  /*5390*/  LDC R4, c[0x0][0x230] ;  /* 0x00008c00ff047b82 */ /* 0x000e620000000800 */
[--C-:B---3--:R-:W-:Y:S02]  /*53a0*/  IMAD.WIDE R16, R3, 0x4, R150.reuse ;  /* 0x0000000403107825 */ /* 0x108fe400078e0296 */
[----:B------:R4:W-:Y:S02]  /*53b0*/  LDGSTS.E [R2+0x10000], desc[UR8][R160.64], !P3 ;  /* 0x10000000a0027fae */ /* 0x0009e4000d921848 */
[----:B------:R-:W-:-:S02]  /*53c0*/  IMAD.WIDE R180, R182, 0x4, R150 ;  /* 0x00000004b6b47825 */ /* 0x000fc400078e0296 */
[----:B------:R3:W-:Y:S02]  /*53d0*/  STL.64 [R1+0x800], R158 ;  /* 0x0008009e01007387 */ /* 0x0007e40000100a00 */
[----:B--2---:R-:W-:Y:S02]  /*53e0*/  IMAD.WIDE R12, R3, 0x4, R152 ;  /* 0x00000004030c7825 */ /* 0x004fe400078e0298 */
[----:B------:R3:W-:Y:S02]  /*53f0*/  LDGSTS.E [R2+0x14000], desc[UR8][R158.64], !P3 ;  /* 0x140000009e027fae */ /* 0x0007e4000d921848 */
[----:B------:R-:W-:Y:S02]  /*5400*/  IMAD R3, R14, 0x22, RZ ;  /* 0x000000220e037824 */ /* 0x000fe400078e02ff */
[--C-:B----4-:R-:W-:Y:S01]  /*5410*/  IMAD.WIDE R160, R5, 0x4, R154.reuse ;  /* 0x0000000405a07825 */ /* 0x110fe200078e029a */
[----:B------:R2:W-:Y:S03]  /*5420*/  STL.64 [R1+0x7f8], R16 ;  /* 0x0007f81001007387 */ /* 0x0005e60000100a00 */
[----:B------:R-:W-:Y:S01]  /*5430*/  IMAD.WIDE R162, R3, 0x4, R154 ;  /* 0x0000000403a27825 */ /* 0x000fe200078e029a */
[----:B------:R2:W-:Y:S03]  /*5440*/  LDGSTS.E [R2+0x18000], desc[UR8][R16.64], !P3 ;  /* 0x1800000010027fae */ /* 0x0005e6000d921848 */
[----:B---3--:R-:W-:Y:S01]  /*5450*/  IMAD.WIDE R158, R5, 0x4, R156 ;  /* 0x00000004059e7825 */ /* 0x008fe200078e029c */
[----:B------:R3:W-:Y:S03]  /*5460*/  STL.64 [R1+0x7f0], R12 ;  /* 0x0007f00c01007387 */ /* 0x0007e60000100a00 */
[----:B------:R-:W-:Y:S01]  /*5470*/  IMAD.WIDE R182, R182, 0x4, R152 ;  /* 0x00000004b6b67825 */ /* 0x000fe200078e0298 */
[----:B------:R3:W-:Y:S01]  /*5480*/  LDGSTS.E [R2+0x1c000], desc[UR8][R12.64], !P3 ;  /* 0x1c0000000c027fae */ /* 0x0007e2000d921848 */
[----:B------:R-:W-:-:S02]  /*5490*/  ISETP.GE.U32.AND P3, PT, R0, 0x7fffff3d, PT ;  /* 0x7fffff3d0000780c */ /* 0x000fc40003f66070 */
[----:B-1----:R-:W-:Y:S01]  /*54a0*/  VIADD R0, R9, 0xffffff9f ;  /* 0xffffff9f09007836 */ /* 0x002fe20000000000 */
[----:B------:R1:W-:Y:S01]  /*54b0*/  STL.64 [R1+0x7e8], R160 ;  /* 0x0007e8a001007387 */ /* 0x0003e20000100a00 */
[----:B--2---:R-:W-:Y:S01]  /*54c0*/  IMAD.WIDE R16, R5, 0x4, R150 ;  /* 0x0000000405107825 */ /* 0x004fe200078e0296 */
[----:B------:R-:W2:Y:S02]  /*54d0*/  LDC R9, c[0x0][0x230] ;  /* 0x00008c00ff097b82 */ /* 0x000ea40000000800 */
[----:B------:R1:W-:Y:S01]  /*54e0*/  LDGSTS.E [R2+0x10004], desc[UR8][R160.64], !P4 ;  /* 0x10004000a0027fae */ /* 0x0003e2000e121848 */
[----:B------:R-:W-:-:S03]  /*54f0*/  IMAD.WIDE R184, R190, 0x4, R154 ;  /* 0x00000004beb87825 */ /* 0x000fc600078e029a */
[----:B------:R4:W-:Y:S01]  /*5500*/  STL.64 [R1+0x7e0], R158 ;  /* 0x0007e09e01007387 */ /* 0x0009e20000100a00 */
[----:B---3--:R-:W-:-:S03]  /*5510*/  IMAD.WIDE R12, R5, 0x4, R152 ;  /* 0x00000004050c7825 */ /* 0x008fc600078e0298 */
[----:B------:R4:W-:Y:S01]  /*5520*/  LDGSTS.E [R2+0x14004], desc[UR8][R158.64], !P4 ;  /* 0x140040009e027fae */ /* 0x0009e2000e121848 */
[----:B------:R-:W-:Y:S02]  /*5530*/  IMAD R5, R14, 0x23, RZ ;  /* 0x000000230e057824 */ /* 0x000fe400078e02ff */
[C-C-:B------:R-:W-:Y:S01]  /*5540*/  IMAD.WIDE R186, R190.reuse, 0x4, R156.reuse ;  /* 0x00000004beba7825 */ /* 0x140fe200078e029c */
[----:B------:R3:W-:Y:S03]  /*5550*/  STL.64 [R1+0x7d8], R16 ;  /* 0x0007d81001007387 */ /* 0x0007e60000100a00 */
[C---:B-1----:R-:W-:Y:S01]  /*5560*/  IMAD.WIDE R160, R3.reuse, 0x4, R156 ;  /* 0x0000000403a07825 */ /* 0x042fe200078e029c */
[----:B------:R3:W-:Y:S03]  /*5570*/  LDGSTS.E [R2+0x18004], desc[UR8][R16.64], !P4 ;  /* 0x1800400010027fae */ /* 0x0007e6000e121848 */
[--C-:B------:R-:W-:Y:S01]  /*5580*/  IMAD.WIDE R188, R190, 0x4, R150.reuse ;  /* 0x00000004bebc7825 */ /* 0x100fe200078e0296 */
[----:B------:R1:W-:Y:S03]  /*5590*/  STL.64 [R1+0x7d0], R12 ;  /* 0x0007d00c01007387 */ /* 0x0003e60000100a00 */
[----:B----4-:R-:W-:Y:S01]  /*55a0*/  IMAD.WIDE R158, R3, 0x4, R150 ;  /* 0x00000004039e7825 */ /* 0x010fe200078e0296 */
[----:B------:R1:W-:Y:S01]  /*55b0*/  LDGSTS.E [R2+0x1c004], desc[UR8][R12.64], !P4 ;  /* 0x1c0040000c027fae */ /* 0x0003e2000e121848 */
[----:B------:R-:W-:-:S02]  /*55c0*/  ISETP.GE.U32.AND P4, PT, R0, 0x7fffff20, PT ;  /* 0x7fffff200000780c */ /* 0x000fc40003f86070 */
[----:B------:R-:W-:Y:S01]  /*55d0*/  IADD3 R0, R10, -0x62, RZ ;  /* 0xffffff9e0a007810 */ /* 0x000fe20007ffe0ff */
[--C-:B---3--:R-:W-:Y:S01]  /*55e0*/  IMAD.WIDE R16, R3, 0x4, R152.reuse ;  /* 0x0000000403107825 */ /* 0x108fe200078e0298 */
[----:B------:R3:W-:Y:S03]  /*55f0*/  STL.64 [R1+0x7c8], R162 ;  /* 0x0007c8a201007387 */ /* 0x0007e60000100a00 */
[----:B------:R-:W-:Y:S01]  /*5600*/  IMAD.SHL.U32 R3, R14, 0x40, RZ ;  /* 0x000000400e037824 */ /* 0x000fe200078e00ff */
[----:B------:R3:W-:Y:S01]  /*5610*/  LDGSTS.E [R2+0x10008], desc[UR8][R162.64], !P5 ;  /* 0x10008000a2027fae */ /* 0x0007e2000e921848 */
[----:B------:R-:W-:Y:S01]  /*5620*/  IMAD.WIDE R190, R190, 0x4, R152 ;  /* 0x00000004bebe7825 */ /* 0x000fe200078e0298 */
[----:B-1----:R-:W1:Y:S02]  /*5630*/  LDC R12, c[0x0][0x230] ;  /* 0x00008c00ff0c7b82 */ /* 0x002e640000000800 */
[----:B------:R4:W-:Y:S01]  /*5640*/  STL.64 [R1+0x7c0], R160 ;  /* 0x0007c0a001007387 */ /* 0x0009e20000100a00 */
[----:B------:R-:W-:-:S03]  /*5650*/  IMAD.WIDE R192, R198, 0x4, R154 ;  /* 0x00000004c6c07825 */ /* 0x000fc600078e029a */
[----:B------:R4:W-:Y:S01]  /*5660*/  LDGSTS.E [R2+0x14008], desc[UR8][R160.64], !P5 ;  /* 0x14008000a0027fae */ /* 0x0009e2000e921848 */
[----:B------:R-:W-:-:S03]  /*5670*/  IMAD.WIDE R194, R198, 0x4, R156 ;  /* 0x00000004c6c27825 */ /* 0x000fc600078e029c */
[----:B------:R2:W-:Y:S01]  /*5680*/  STL.64 [R1+0x7b8], R158 ;  /* 0x0007b89e01007387 */ /* 0x0005e20000100a00 */
[----:B---3--:R-:W-:-:S03]  /*5690*/  IMAD.WIDE R162, R5, 0x4, R154 ;  /* 0x0000000405a27825 */ /* 0x008fc600078e029a */
        /* <DEDUP_REMOVED lines=8> */
[----:B------:R-:W-:Y:S02]  /*5720*/  STL.64 [R1+0x7a8], R162 ;  /* 0x0007a8a201007387 */ /* 0x000fe40000100a00 */
[----:B--2---:R-:W-:Y:S02]  /*5730*/  IMAD.WIDE R158, R5, 0x4, R150 ;  /* 0x00000004059e7825 */ /* 0x004fe400078e0296 */
[----:B------:R-:W-:Y:S02]  /*5740*/  LDGSTS.E [R2+0x1000c], desc[UR8][R162.64], !P1 ;  /* 0x1000c000a2027fae */ /* 0x000fe4000c921848 */
[----:B------:R-:W-:-:S02]  /*5750*/  IMAD.WIDE R10, R3, 0x4, R152 ;  /* 0x00000004030a7825 */ /* 0x000fc400078e0298 */
[----:B------:R2:W-:Y:S02]  /*5760*/  STL.64 [R1+0x7a0], R160 ;  /* 0x0007a0a001007387 */ /* 0x0005e40000100a00 */
[----:B---3--:R-:W-:Y:S02]  /*5770*/  IMAD.WIDE R16, R5, 0x4, R152 ;  /* 0x0000000405107825 */ /* 0x008fe400078e0298 */
[----:B------:R2:W-:Y:S02]  /*5780*/  LDGSTS.E [R2+0x1400c], desc[UR8][R160.64], !P1 ;  /* 0x1400c000a0027fae */ /* 0x0005e4000c921848 */
[----:B------:R-:W-:Y:S02]  /*5790*/  IMAD R5, R14, 0x41, RZ ;  /* 0x000000410e057824 */ /* 0x000fe400078e02ff */
[----:B------:R3:W-:Y:S01]  /*57a0*/  STL.64 [R1+0x798], R158 ;  /* 0x0007989e01007387 */ /* 0x0007e20000100a00 */
[----:B------:R-:W-:-:S03]  /*57b0*/  IMAD.WIDE R212, R214, 0x4, R150 ;  /* 0x00000004d6d47825 */ /* 0x000fc600078e0296 */
[----:B------:R3:W-:Y:S01]  /*57c0*/  LDGSTS.E [R2+0x1800c], desc[UR8][R158.64], !P1 ;  /* 0x1800c0009e027fae */ /* 0x0007e2000c921848 */
[----:B------:R-:W-:-:S03]  /*57d0*/  IMAD.WIDE R216, R222, 0x4, R154 ;  /* 0x00000004ded87825 */ /* 0x000fc600078e029a */
[----:B------:R4:W-:Y:S01]  /*57e0*/  STL.64 [R1+0x790], R16 ;  /* 0x0007901001007387 */ /* 0x0009e20000100a00 */
[----:B--2---:R-:W-:-:S03]  /*57f0*/  IMAD.WIDE R160, R3, 0x4, R154 ;  /* 0x0000000403a07825 */ /* 0x004fc600078e029a */
[----:B------:R4:W-:Y:S01]  /*5800*/  LDGSTS.E [R2+0x1c00c], desc[UR8][R16.64], !P1 ;  /* 0x1c00c00010027fae */ /* 0x0009e2000c921848 */
[----:B------:R-:W-:Y:S01]  /*5810*/  ISETP.GE.U32.AND P1, PT, R0, 0x7fffff1e, PT ;  /* 0x7fffff1e0000780c */ /* 0x000fe20003f26070 */
[----:B-1----:R-:W-:Y:S02]  /*5820*/  VIADD R0, R12, 0xffffff9c ;  /* 0xffffff9c0c007836 */ /* 0x002fe40000000000 */
[----:B---3--:R-:W-:Y:S01]  /*5830*/  IMAD.WIDE R158, R3, 0x4, R156 ;  /* 0x00000004039e7825 */ /* 0x008fe200078e029c */
[----:B------:R1:W-:Y:S03]  /*5840*/  STL.64 [R1+0x488], R160 ;  /* 0x000488a001007387 */ /* 0x0003e60000100a00 */
[----:B------:R-:W-:Y:S01]  /*5850*/  IMAD.WIDE R12, R5, 0x4, R152 ;  /* 0x00000004050c7825 */ /* 0x000fe200078e0298 */
[----:B------:R1:W-:Y:S03]  /*5860*/  LDGSTS.E [R2+0x20000], desc[UR8][R160.64], !P2 ;  /* 0x20000000a0027fae */ /* 0x0003e6000d121848 */
[----:B----4-:R-:W-:Y:S01]  /*5870*/  IMAD.WIDE R16, R3, 0x4, R150 ;  /* 0x0000000403107825 */ /* 0x010fe200078e0296 */
[----:B------:R2:W-:Y:S03]  /*5880*/  STL.64 [R1+0x480], R158 ;  /* 0x0004809e01007387 */ /* 0x0005e60000100a00 */
[----:B------:R-:W-:Y:S01]  /*5890*/  IMAD R3, R14, 0x42, RZ ;  /* 0x000000420e037824 */ /* 0x000fe200078e02ff */
[----:B------:R2:W-:Y:S01]  /*58a0*/  LDGSTS.E [R2+0x24000], desc[UR8][R158.64], !P2 ;  /* 0x240000009e027fae */ /* 0x0005e2000d121848 */
[----:B------:R-:W-:-:S03]  /*58b0*/  IMAD.WIDE R218, R222, 0x4, R156 ;  /* 0x00000004deda7825 */ /* 0x000fc600078e029c */
[----:B------:R3:W-:Y:S01]  /*58c0*/  STL.64 [R1+0x478], R16 ;  /* 0x0004781001007387 */ /* 0x0007e20000100a00 */
[----:B-1----:R-:W-:-:S03]  /*58d0*/  IMAD.WIDE R160, R5, 0x4, R154 ;  /* 0x0000000405a07825 */ /* 0x002fc600078e029a */
[----:B------:R3:W-:Y:S01]  /*58e0*/  LDGSTS.E [R2+0x28000], desc[UR8][R16.64], !P2 ;  /* 0x2800000010027fae */ /* 0x0007e2000d121848 */
[----:B------:R-:W-:-:S03]  /*58f0*/  IMAD.WIDE R220, R222, 0x4, R150 ;  /* 0x00000004dedc7825 */ /* 0x000fc600078e0296 */
[----:B------:R1:W-:Y:S01]  /*5900*/  LDGSTS.E [R2+0x2c000], desc[UR8][R10.64], !P2 ;  /* 0x2c0000000a027fae */ /* 0x0003e2000d121848 */
[C---:B--2---:R-:W-:Y:S01]  /*5910*/  IMAD.WIDE R158, R5.reuse, 0x4, R156 ;  /* 0x00000004059e7825 */ /* 0x044fe200078e029c */
[----:B------:R-:W-:Y:S02]  /*5920*/  ISETP.GE.U32.AND P2, PT, R0, 0x7fffff1d, PT ;  /* 0x7fffff1d0000780c */ /* 0x000fe40003f46070 */
[----:B------:R-:W-:Y:S01]  /*5930*/  IADD3 R0, R4, -0x5, RZ ;  /* 0xfffffffb04007810 */ /* 0x000fe20007ffe0ff */
[----:B------:R1:W-:Y:S01]  /*5940*/  STL.64 [R1+0x470], R10 ;  /* 0x0004700a01007387 */ /* 0x0003e20000100a00 */
[----:B------:R-:W2:Y:S01]  /*5950*/  LDC R4, c[0x0][0x230] ;  /* 0x00008c00ff047b82 */ /* 0x000ea20000000800 */
[----:B------:R-:W-:Y:S02]  /*5960*/  IMAD.WIDE R222, R222, 0x4, R152 ;  /* 0x00000004dede7825 */ /* 0x000fe400078e0298 */
[----:B------:R4:W-:Y:S02]  /*5970*/  LDGSTS.E [R2+0x20004], desc[UR8][R160.64], !P6 ;  /* 0x20004000a0027fae */ /* 0x0009e4000f121848 */
[----:B---3--:R-:W-:-:S02]  /*5980*/  IMAD.WIDE R16, R5, 0x4, R150 ;  /* 0x0000000405107825 */ /* 0x008fc400078e0296 */
[----:B------:R3:W-:Y:S02]  /*5990*/  LDGSTS.E [R2+0x24004], desc[UR8][R158.64], !P6 ;  /* 0x240040009e027fae */ /* 0x0007e4000f121848 */
[----:B------:R-:W-:Y:S01]  /*59a0*/  IMAD R5, R14, 0x43, RZ ;  /* 0x000000430e057824 */ /* 0x000fe200078e02ff */
[----:B-1----:R-:W1:Y:S01]  /*59b0*/  LDC R10, c[0x0][0x230] ;  /* 0x00008c00ff0a7b82 */ /* 0x002e620000000800 */
[----:B------:R3:W-:Y:S01]  /*59c0*/  LDGSTS.E [R2+0x28004], desc[UR8][R16.64], !P6 ;  /* 0x2800400010027fae */ /* 0x0007e2000f121848 */
[----:B------:R-:W-:-:S03]  /*59d0*/  IMAD.WIDE R224, R230, 0x4, R154 ;  /* 0x00000004e6e07825 */ /* 0x000fc600078e029a */
[----:B------:R2:W-:Y:S01]  /*59e0*/  LDGSTS.E [R2+0x2c004], desc[UR8][R12.64], !P6 ;  /* 0x2c0040000c027fae */ /* 0x0005e2000f121848 */
[----:B------:R-:W-:Y:S01]  /*59f0*/  ISETP.GE.U32.AND P6, PT, R0, 0x7fffff7c, PT ;  /* 0x7fffff7c0000780c */ /* 0x000fe20003fc6070 */
[C---:B------:R-:W-:Y:S01]  /*5a00*/  IMAD.WIDE R226, R230.reuse, 0x4, R156 ;  /* 0x00000004e6e27825 */ /* 0x040fe200078e029c */
[----:B------:R-:W2:Y:S01]  /*5a10*/  LDC R0, c[0x0][0x230] ;  /* 0x00008c00ff007b82 */ /* 0x000ea20000000800 */
[----:B------:R4:W-:Y:S02]  /*5a20*/  STL.64 [R1+0x468], R160 ;  /* 0x000468a001007387 */ /* 0x0009e40000100a00 */
[C---:B------:R-:W-:Y:S02]  /*5a30*/  IMAD.WIDE R228, R230.reuse, 0x4, R150 ;  /* 0x00000004e6e47825 */ /* 0x040fe400078e0296 */
[----:B------:R3:W-:Y:S02]  /*5a40*/  STL.64 [R1+0x460], R158 ;  /* 0x0004609e01007387 */ /* 0x0007e40000100a00 */
[----:B------:R-:W-:-:S02]  /*5a50*/  IMAD.WIDE R230, R230, 0x4, R152 ;  /* 0x00000004e6e67825 */ /* 0x000fc400078e0298 */
[----:B------:R3:W-:Y:S02]  /*5a60*/  STL.64 [R1+0x458], R16 ;  /* 0x0004581001007387 */ /* 0x0007e40000100a00 */
[C---:B----4-:R-:W-:Y:S02]  /*5a70*/  IMAD.WIDE R160, R3.reuse, 0x4, R154 ;  /* 0x0000000403a07825 */ /* 0x050fe400078e029a */
[----:B------:R4:W-:Y:S02]  /*5a80*/  STL.64 [R1+0x450], R12 ;  /* 0x0004500c01007387 */ /* 0x0009e40000100a00 */
[C---:B---3--:R-:W-:Y:S02]  /*5a90*/  IMAD.WIDE R158, R3.reuse, 0x4, R156 ;  /* 0x00000004039e7825 */ /* 0x048fe400078e029c */
[----:B------:R3:W-:Y:S02]  /*5aa0*/  STL.64 [R1+0x448], R160 ;  /* 0x000448a001007387 */ /* 0x0007e40000100a00 */
[----:B------:R-:W-:-:S02]  /*5ab0*/  IMAD.WIDE R16, R3, 0x4, R150 ;  /* 0x0000000403107825 */ /* 0x000fc400078e0296 */
[----:B------:R3:W-:Y:S02]  /*5ac0*/  LDGSTS.E [R2+0x20008], desc[UR8][R160.64], !P0 ;  /* 0x20008000a0027fae */ /* 0x0007e4000c121848 */
[----:B--2---:R-:W-:Y:S02]  /*5ad0*/  VIADD R0, R0, 0xfffffff8 ;  /* 0xfffffff800007836 */ /* 0x004fe40000000000 */
[----:B------:R2:W-:Y:S01]  /*5ae0*/  STL.64 [R1+0x440], R158 ;  /* 0x0004409e01007387 */ /* 0x0005e20000100a00 */
[----:B----4-:R-:W-:-:S03]  /*5af0*/  IMAD.WIDE R12, R3, 0x4, R152 ;  /* 0x00000004030c7825 */ /* 0x010fc600078e0298 */
[----:B------:R2:W-:Y:S01]  /*5b00*/  LDGSTS.E [R2+0x24008], desc[UR8][R158.64], !P0 ;  /* 0x240080009e027fae */ /* 0x0005e2000c121848 */
[----:B------:R-:W-:Y:S02]  /*5b10*/  VIADD R3, R9, 0xfffffffa ;  /* 0xfffffffa09037836 */ /* 0x000fe40000000000 */
[----:B------:R-:W-:Y:S01]  /*5b20*/  IMAD R9, R14, 0x60, RZ ;  /* 0x000000600e097824 */ /* 0x000fe200078e02ff */
[----:B------:R4:W-:Y:S01]  /*5b30*/  STL.64 [R1+0x438], R16 ;  /* 0x0004381001007387 */ /* 0x0009e20000100a00 */
[----:B---3--:R-:W-:-:S03]  /*5b40*/  IMAD.WIDE R160, R5, 0x4, R154 ;  /* 0x0000000405a07825 */ /* 0x008fc600078e029a */
[----:B------:R4:W-:Y:S04]  /*5b50*/  LDGSTS.E [R2+0x28008], desc[UR8][R16.64], !P0 ;  /* 0x2800800010027fae */ /* 0x0009e8000c121848 */
[----:B------:R3:W-:Y:S01]  /*5b60*/  STL.64 [R1+0x430], R12 ;  /* 0x0004300c01007387 */ /* 0x0007e20000100a00 */
[----:B--2---:R-:W-:-:S03]  /*5b70*/  IMAD.WIDE R158, R5, 0x4, R156 ;  /* 0x00000004059e7825 */ /* 0x004fc600078e029c */
[----:B------:R3:W-:Y:S01]  /*5b80*/  LDGSTS.E [R2+0x2c008], desc[UR8][R12.64], !P0 ;  /* 0x2c0080000c027fae */ /* 0x0007e2000c121848 */
[----:B------:R-:W-:Y:S02]  /*5b90*/  ISETP.GE.U32.AND P0, PT, R3, 0x7fffff7b, PT ;  /* 0x7fffff7b0300780c */ /* 0x000fe40003f06070 */
[----:B-1----:R-:W-:Y:S01]  /*5ba0*/  IADD3 R3, R10, -0x7, RZ ;  /* 0xfffffff90a037810 */ /* 0x002fe20007ffe0ff */
[----:B----4-:R-:W-:Y:S01]  /*5bb0*/  IMAD.WIDE R16, R5, 0x4, R150 ;  /* 0x0000000405107825 */ /* 0x010fe200078e0296 */
[----:B------:R-:W-:Y:S03]  /*5bc0*/  STL.64 [R1+0x428], R160 ;  /* 0x000428a001007387 */ /* 0x000fe60000100a00 */
[--C-:B------:R-:W-:Y:S01]  /*5bd0*/  IMAD.WIDE R10, R9, 0x4, R152.reuse ;  /* 0x00000004090a7825 */ /* 0x100fe200078e0298 */
[----:B------:R-:W-:Y:S03]  /*5be0*/  LDGSTS.E [R2+0x2000c], desc[UR8][R160.64], !P3 ;  /* 0x2000c000a0027fae */ /* 0x000fe6000d921848 */
[----:B---3--:R-:W-:Y:S01]  /*5bf0*/  IMAD.WIDE R12, R5, 0x4, R152 ;  /* 0x00000004050c7825 */ /* 0x008fe200078e0298 */
[----:B------:R1:W-:Y:S01]  /*5c00*/  STL.64 [R1+0x420], R158 ;  /* 0x0004209e01007387 */ /* 0x0003e20000100a00 */
[----:B------:R-:W2:Y:S03]  /*5c10*/  LDC R5, c[0x0][0x230] ;  /* 0x00008c00ff057b82 */ /* 0x000ea60000000800 */
[----:B------:R1:W-:Y:S04]  /*5c20*/  LDGSTS.E [R2+0x2400c], desc[UR8][R158.64], !P3 ;  /* 0x2400c0009e027fae */ /* 0x0003e8000d921848 */
[----:B------:R3:W-:Y:S04]  /*5c30*/  STL.64 [R1+0x418], R16 ;  /* 0x0004181001007387 */ /* 0x0007e80000100a00 */
[----:B------:R3:W-:Y:S01]  /*5c40*/  LDGSTS.E [R2+0x2800c], desc[UR8][R16.64], !P3 ;  /* 0x2800c00010027fae */ /* 0x0007e2000d921848 */
[----:B-1----:R-:W-:-:S03]  /*5c50*/  IMAD.WIDE R158, R9, 0x4, R154 ;  /* 0x00000004099e7825 */ /* 0x002fc600078e029a */
[----:B------:R1:W-:Y:S04]  /*5c60*/  STL.64 [R1+0x410], R12 ;  /* 0x0004100c01007387 */ /* 0x0003e80000100a00 */
[----:B------:R1:W-:Y:S01]  /*5c70*/  LDGSTS.E [R2+0x2c00c], desc[UR8][R12.64], !P3 ;  /* 0x2c00c0000c027fae */ /* 0x0003e2000d921848 */
[----:B------:R-:W-:Y:S01]  /*5c80*/  ISETP.GE.U32.AND P3, PT, R3, 0x7fffff7a, PT ;  /* 0x7fffff7a0300780c */ /* 0x000fe20003f66070 */
[----:B------:R-:W-:Y:S02]  /*5c90*/  IMAD R3, R14, 0x61, RZ ;  /* 0x000000610e037824 */ /* 0x000fe400078e02ff */
[C---:B---3--:R-:W-:Y:S01]  /*5ca0*/  IMAD.WIDE R16, R9.reuse, 0x4, R156 ;  /* 0x0000000409107825 */ /* 0x048fe200078e029c */
[----:B------:R3:W-:Y:S04]  /*5cb0*/  LDGSTS.E [R2+0x30000], desc[UR8][R158.64], !P4 ;  /* 0x300000009e027fae */ /* 0x0007e8000e121848 */
[----:B------:R4:W-:Y:S01]  /*5cc0*/  LDGSTS.E [R2+0x34000], desc[UR8][R16.64], !P4 ;  /* 0x3400000010027fae */ /* 0x0009e2000e121848 */
[----:B-1----:R-:W-:-:S03]  /*5cd0*/  IMAD.WIDE R12, R9, 0x4, R150 ;  /* 0x00000004090c7825 */ /* 0x002fc600078e0296 */
[----:B------:R3:W-:Y:S01]  /*5ce0*/  STL.64 [R1+0x180], R158 ;  /* 0x0001809e01007387 */ /* 0x0007e20000100a00 */
[----:B------:R-:W1:Y:S03]  /*5cf0*/  LDC R9, c[0x0][0x230] ;  /* 0x00008c00ff097b82 */ /* 0x000e660000000800 */
[----:B------:R2:W-:Y:S04]  /*5d00*/  LDGSTS.E [R2+0x38000], desc[UR8][R12.64], !P4 ;  /* 0x380000000c027fae */ /* 0x0005e8000e121848 */
[----:B------:R2:W-:Y:S01]  /*5d10*/  LDGSTS.E [R2+0x3c000], desc[UR8][R10.64], !P4 ;  /* 0x3c0000000a027fae */ /* 0x0005e2000e121848 */
[----:B------:R-:W-:Y:S01]  /*5d20*/  ISETP.GE.U32.AND P4, PT, R0, 0x7fffff79, PT ;  /* 0x7fffff790000780c */ /* 0x000fe20003f86070 */
[----:B------:R-:W-:-:S02]  /*5d30*/  IMAD R0, R14, 0x62, RZ ;  /* 0x000000620e007824 */ /* 0x000fc400078e02ff */
[----:B------:R4:W-:Y:S01]  /*5d40*/  STL.64 [R1+0x178], R16 ;  /* 0x0001781001007387 */ /* 0x0009e20000100a00 */
[----:B---3--:R-:W-:-:S03]  /*5d50*/  IMAD.WIDE R158, R3, 0x4, R154 ;  /* 0x00000004039e7825 */ /* 0x008fc600078e029a */
[----:B------:R2:W-:Y:S01]  /*5d60*/  STL.64 [R1+0x170], R12 ;  /* 0x0001700c01007387 */ /* 0x0005e20000100a00 */
[----:B------:R-:W-:-:S03]  /*5d70*/  IMAD.WIDE R160, R0, 0x4, R154 ;  /* 0x0000000400a07825 */ /* 0x000fc600078e029a */
[----:B------:R3:W-:Y:S01]  /*5d80*/  STL.64 [R1+0x168], R10 ;  /* 0x0001680a01007387 */ /* 0x0007e20000100a00 */
[----:B----4-:R-:W-:-:S03]  /*5d90*/  IMAD.WIDE R16, R3, 0x4, R156 ;  /* 0x0000000403107825 */ /* 0x010fc600078e029c */
[----:B------:R4:W-:Y:S01]  /*5da0*/  STL.64 [R1+0x160], R158 ;  /* 0x0001609e01007387 */ /* 0x0009e20000100a00 */
[----:B--2---:R-:W-:-:S03]  /*5db0*/  IMAD.WIDE R12, R3, 0x4, R150 ;  /* 0x00000004030c7825 */ /* 0x004fc600078e0296 */
[----:B------:R4:W-:Y:S01]  /*5dc0*/  LDGSTS.E [R2+0x30004], desc[UR8][R158.64], !P5 ;  /* 0x300040009e027fae */ /* 0x0009e2000e921848 */
[----:B---3--:R-:W-:-:S03]  /*5dd0*/  IMAD.WIDE R10, R3, 0x4, R152 ;  /* 0x00000004030a7825 */ /* 0x008fc600078e0298 */
[----:B------:R2:W-:Y:S01]  /*5de0*/  STL.64 [R1+0x158], R16 ;  /* 0x0001581001007387 */ /* 0x0005e20000100a00 */
[----:B------:R-:W-:Y:S02]  /*5df0*/  IADD3 R3, R4, -0x25, RZ ;  /* 0xffffffdb04037810 */ /* 0x000fe40007ffe0ff */
[----:B------:R-:W-:Y:S01]  /*5e00*/  SHF.L.U32 R4, R14, 0x2, RZ ;  /* 0x000000020e047819 */ /* 0x000fe200000006ff */
[----:B------:R2:W-:Y:S01]  /*5e10*/  LDGSTS.E [R2+0x34004], desc[UR8][R16.64], !P5 ;  /* 0x3400400010027fae */ /* 0x0005e2000e921848 */
[----:B----4-:R-:W-:-:S03]  /*5e20*/  IMAD.WIDE R158, R0, 0x4, R156 ;  /* 0x00000004009e7825 */ /* 0x010fc600078e029c */
[----:B------:R3:W-:Y:S04]  /*5e30*/  STL.64 [R1+0x150], R12 ;  /* 0x0001500c01007387 */ /* 0x0007e80000100a00 */
[----:B------:R3:W-:Y:S01]  /*5e40*/  LDGSTS.E [R2+0x38004], desc[UR8][R12.64], !P5 ;  /* 0x380040000c027fae */ /* 0x0007e2000e921848 */
[----:B--2---:R-:W-:-:S03]  /*5e50*/  IMAD.WIDE R16, R0, 0x4, R150 ;  /* 0x0000000400107825 */ /* 0x004fc600078e0296 */
[----:B------:R2:W-:Y:S01]  /*5e60*/  LDGSTS.E [R2+0x3c004], desc[UR8][R10.64], !P5 ;  /* 0x3c0040000a027fae */ /* 0x0005e2000e921848 */
[----:B------:R-:W-:Y:S02]  /*5e70*/  ISETP.GE.U32.AND P5, PT, R3, 0x7fffff5c, PT ;  /* 0x7fffff5c0300780c */ /* 0x000fe40003fa6070 */
[----:B------:R-:W-:Y:S01]  /*5e80*/  LOP3.LUT R3, R6, 0x10, RZ, 0x3c, !PT ;  /* 0x0000001006037812 */ /* 0x000fe200078e3cff */
[----:B------:R4:W-:Y:S03]  /*5e90*/  LDGSTS.E [R2+0x30008], desc[UR8][R160.64], !P1 ;  /* 0x30008000a0027fae */ /* 0x0009e6000c921848 */
[----:B------:R-:W-:Y:S01]  /*5ea0*/  IADD3 R3, R3, UR10, RZ ;  /* 0x0000000a03037c10 */ /* 0x000fe2000fffe0ff */
[----:B---3--:R-:W-:Y:S01]  /*5eb0*/  IMAD.WIDE R12, R0, 0x4, R152 ;  /* 0x00000004000c7825 */ /* 0x008fe200078e0298 */
[----:B------:R3:W-:Y:S03]  /*5ec0*/  LDGSTS.E [R2+0x34008], desc[UR8][R158.64], !P1 ;  /* 0x340080009e027fae */ /* 0x0007e6000c921848 */
[----:B------:R-:W-:Y:S01]  /*5ed0*/  VIADD R0, R5, 0xffffffda ;  /* 0xffffffda05007836 */ /* 0x000fe20000000000 */
[----:B------:R3:W-:Y:S01]  /*5ee0*/  LDGSTS.E [R2+0x38008], desc[UR8][R16.64], !P1 ;  /* 0x3800800010027fae */ /* 0x0007e2000c921848 */
[----:B-1----:R-:W-:-:S02]  /*5ef0*/  VIADD R5, R9, 0xffffffd9 ;  /* 0xffffffd909057836 */ /* 0x002fc40000000000 */
[----:B------:R-:W1:Y:S01]  /*5f00*/  LDC R9, c[0x0][0x230] ;  /* 0x00008c00ff097b82 */ /* 0x000e620000000800 */
[----:B------:R3:W-:Y:S01]  /*5f10*/  LDGSTS.E [R2+0x3c008], desc[UR8][R12.64], !P1 ;  /* 0x3c0080000c027fae */ /* 0x0007e2000c921848 */
[----:B------:R-:W-:Y:S01]  /*5f20*/  ISETP.GE.U32.AND P1, PT, R0, 0x7fffff5b, PT ;  /* 0x7fffff5b0000780c */ /* 0x000fe20003f26070 */
[----:B------:R-:W-:Y:S02]  /*5f30*/  IMAD R0, R14, 0x63, RZ ;  /* 0x000000630e007824 */ /* 0x000fe400078e02ff */
[----:B------:R2:W-:Y:S04]  /*5f40*/  STL.64 [R1+0x148], R10 ;  /* 0x0001480a01007387 */ /* 0x0005e80000100a00 */
[----:B------:R4:W-:Y:S04]  /*5f50*/  STL.64 [R1+0x140], R160 ;  /* 0x000140a001007387 */ /* 0x0009e80000100a00 */
[----:B------:R3:W-:Y:S01]  /*5f60*/  STL.64 [R1+0x138], R158 ;  /* 0x0001389e01007387 */ /* 0x0007e20000100a00 */
[----:B--2---:R-:W2:Y:S03]  /*5f70*/  LDC R10, c[0x0][0x230] ;  /* 0x00008c00ff0a7b82 */ /* 0x004ea60000000800 */
[----:B------:R3:W-:Y:S01]  /*5f80*/  STL.64 [R1+0x130], R16 ;  /* 0x0001301001007387 */ /* 0x0007e20000100a00 */
[----:B----4-:R-:W-:-:S03]  /*5f90*/  IMAD.WIDE R160, R0, 0x4, R154 ;  /* 0x0000000400a07825 */ /* 0x010fc600078e029a */
[----:B------:R4:W-:Y:S01]  /*5fa0*/  STL.64 [R1+0x128], R12 ;  /* 0x0001280c01007387 */ /* 0x0009e20000100a00 */
[----:B---3--:R-:W-:-:S03]  /*5fb0*/  IMAD.WIDE R158, R0, 0x4, R156 ;  /* 0x00000004009e7825 */ /* 0x008fc600078e029c */
[----:B------:R3:W-:Y:S01]  /*5fc0*/  LDGSTS.E [R2+0x3000c], desc[UR8][R160.64], !P2 ;  /* 0x3000c000a0027fae */ /* 0x0007e2000d121848 */
[----:B------:R-:W1:Y:S01]  /*5fd0*/  LDC R11, c[0x0][0x230] ;  /* 0x00008c00ff0b7b82 */ /* 0x000e620000000800 */
[C---:B------:R-:W-:Y:S02]  /*5fe0*/  IMAD.WIDE R16, R0.reuse, 0x4, R150 ;  /* 0x0000000400107825 */ /* 0x040fe400078e0296 */
[----:B------:R3:W-:Y:S02]  /*5ff0*/  LDGSTS.E [R2+0x3400c], desc[UR8][R158.64], !P2 ;  /* 0x3400c0009e027fae */ /* 0x0007e4000d121848 */
[----:B----4-:R-:W-:Y:S02]  /*6000*/  IMAD.WIDE R12, R0, 0x4, R152 ;  /* 0x00000004000c7825 */ /* 0x010fe400078e0298 */
[----:B------:R4:W-:Y:S02]  /*6010*/  LDGSTS.E [R2+0x3800c], desc[UR8][R16.64], !P2 ;  /* 0x3800c00010027fae */ /* 0x0009e4000d121848 */
[----:B------:R-:W-:-:S02]  /*6020*/  IMAD R0, R14, 0x5, RZ ;  /* 0x000000050e007824 */ /* 0x000fc400078e02ff */
[----:B------:R4:W-:Y:S01]  /*6030*/  LDGSTS.E [R2+0x3c00c], desc[UR8][R12.64], !P2 ;  /* 0x3c00c0000c027fae */ /* 0x0009e2000d121848 */
[----:B------:R-:W-:Y:S02]  /*6040*/  ISETP.GE.U32.AND P2, PT, R5, 0x7fffff5a, PT ;  /* 0x7fffff5a0500780c */ /* 0x000fe40003f46070 */
[----:B------:R-:W1:Y:S01]  /*6050*/  LDC R5, c[0x0][0x230] ;  /* 0x00008c00ff057b82 */ /* 0x000e620000000800 */
[----:B------:R3:W-:Y:S04]  /*6060*/  STL.64 [R1+0x120], R160 ;  /* 0x000120a001007387 */ /* 0x0007e80000100a00 */
[----:B------:R4:W-:Y:S04]  /*6070*/  STL.64 [R1+0x118], R158 ;  /* 0x0001189e01007387 */ /* 0x0009e80000100a00 */
[----:B------:R2:W-:Y:S01]  /*6080*/  STL.64 [R1+0x110], R16 ;  /* 0x0001101001007387 */ /* 0x0005e20000100a00 */
[----:B---3--:R-:W-:-:S03]  /*6090*/  IMAD.WIDE R160, R4, 0x4, R154 ;  /* 0x0000000404a07825 */ /* 0x008fc600078e029a */
[----:B------:R3:W-:Y:S01]  /*60a0*/  STL.64 [R1+0x108], R12 ;  /* 0x0001080c01007387 */ /* 0x0007e20000100a00 */
[----:B----4-:R-:W-:-:S03]  /*60b0*/  IMAD.WIDE R158, R4, 0x4, R156 ;  /* 0x00000004049e7825 */ /* 0x010fc600078e029c */
[----:B------:R4:W-:Y:S01]  /*60c0*/  STL.64 [R1+0xb08], R160 ;  /* 0x000b08a001007387 */ /* 0x0009e20000100a00 */
[----:B--2---:R-:W-:-:S03]  /*60d0*/  IMAD.WIDE R16, R4, 0x4, R150 ;  /* 0x0000000404107825 */ /* 0x004fc600078e0296 */
[----:B------:R4:W-:Y:S01]  /*60e0*/  LDGSTS.E [R3], desc[UR8][R160.64], !P6 ;  /* 0x00000000a0037fae */ /* 0x0009e2000f121848 */
[----:B---3--:R-:W-:-:S03]  /*60f0*/  IMAD.WIDE R12, R4, 0x4, R152 ;  /* 0x00000004040c7825 */ /* 0x008fc600078e0298 */
[----:B------:R2:W-:Y:S01]  /*6100*/  STL.64 [R1+0xb00], R158 ;  /* 0x000b009e01007387 */ /* 0x0005e20000100a00 */
[----:B------:R-:W-:-:S03]  /*6110*/  VIADD R4, R10, 0xffffffd8 ;  /* 0xffffffd80a047836 */ /* 0x000fc60000000000 */
[----:B------:R2:W-:Y:S01]  /*6120*/  LDGSTS.E [R3+0x4000], desc[UR8][R158.64], !P6 ;  /* 0x040000009e037fae */ /* 0x0005e2000f121848 */
[----:B------:R-:W3:Y:S01]  /*6130*/  LDC R10, c[0x0][0x230] ;  /* 0x00008c00ff0a7b82 */ /* 0x000ee20000000800 */
[C---:B----4-:R-:W-:Y:S02]  /*6140*/  IMAD.WIDE R160, R0.reuse, 0x4, R154 ;  /* 0x0000000400a07825 */ /* 0x050fe400078e029a */
[----:B------:R4:W-:Y:S04]  /*6150*/  STL.64 [R1+0xaf8], R16 ;  /* 0x000af81001007387 */ /* 0x0009e80000100a00 */
[----:B------:R4:W-:Y:S01]  /*6160*/  LDGSTS.E [R3+0x8000], desc[UR8][R16.64], !P6 ;  /* 0x0800000010037fae */ /* 0x0009e2000f121848 */
[----:B--2---:R-:W-:-:S03]  /*6170*/  IMAD.WIDE R158, R0, 0x4, R156 ;  /* 0x00000004009e7825 */ /* 0x004fc600078e029c */
[----:B------:R2:W-:Y:S04]  /*6180*/  STL.64 [R1+0xaf0], R12 ;  /* 0x000af00c01007387 */ /* 0x0005e80000100a00 */
[----:B------:R2:W-:Y:S01]  /*6190*/  LDGSTS.E [R3+0xc000], desc[UR8][R12.64], !P6 ;  /* 0x0c0000000c037fae */ /* 0x0005e2000f121848 */
[----:B------:R-:W-:Y:S01]  /*61a0*/  ISETP.GE.U32.AND P6, PT, R4, 0x7fffff59, PT ;  /* 0x7fffff590400780c */ /* 0x000fe20003fc6070 */
[----:B------:R-:W-:Y:S02]  /*61b0*/  IMAD R4, R14, 0x6, RZ ;  /* 0x000000060e047824 */ /* 0x000fe400078e02ff */
[C---:B----4-:R-:W-:Y:S01]  /*61c0*/  IMAD.WIDE R16, R0.reuse, 0x4, R150 ;  /* 0x0000000400107825 */ /* 0x050fe200078e0296 */
[----:B------:R4:W-:Y:S04]  /*61d0*/  STL.64 [R1+0xae8], R160 ;  /* 0x000ae8a001007387 */ /* 0x0009e80000100a00 */
[----:B------:R4:W-:Y:S01]  /*61e0*/  LDGSTS.E [R3+0x4], desc[UR8][R160.64], !P0 ;  /* 0x00004000a0037fae */ /* 0x0009e2000c121848 */
[----:B--2---:R-:W-:-:S03]  /*61f0*/  IMAD.WIDE R12, R0, 0x4, R152 ;  /* 0x00000004000c7825 */ /* 0x004fc600078e0298 */
[----:B------:R2:W-:Y:S01]  /*6200*/  STL.64 [R1+0xae0], R158 ;  /* 0x000ae09e01007387 */ /* 0x0005e20000100a00 */
[----:B-1----:R-:W-:Y:S02]  /*6210*/  IADD3 R0, R11, -0x45, RZ ;  /* 0xffffffbb0b007810 */ /* 0x002fe40007ffe0ff */
[----:B------:R-:W1:Y:S01]  /*6220*/  LDC R11, c[0x0][0x230] ;  /* 0x00008c00ff0b7b82 */ /* 0x000e620000000800 */
[----:B------:R2:W-:Y:S04]  /*6230*/  LDGSTS.E [R3+0x4004], desc[UR8][R158.64], !P0 ;  /* 0x040040009e037fae */ /* 0x0005e8000c121848 */
[----:B------:R3:W-:Y:S01]  /*6240*/  STL.64 [R1+0xad8], R16 ;  /* 0x000ad81001007387 */ /* 0x0007e20000100a00 */
[----:B----4-:R-:W-:-:S03]  /*6250*/  IMAD.WIDE R160, R4, 0x4, R154 ;  /* 0x0000000404a07825 */ /* 0x010fc600078e029a */
[----:B------:R3:W-:Y:S04]  /*6260*/  LDGSTS.E [R3+0x8004], desc[UR8][R16.64], !P0 ;  /* 0x0800400010037fae */ /* 0x0007e8000c121848 */
[----:B------:R4:W-:Y:S01]  /*6270*/  STL.64 [R1+0xad0], R12 ;  /* 0x000ad00c01007387 */ /* 0x0009e20000100a00 */
[----:B--2---:R-:W-:-:S03]  /*6280*/  IMAD.WIDE R158, R4, 0x4, R156 ;  /* 0x00000004049e7825 */ /* 0x004fc600078e029c */
[----:B------:R4:W-:Y:S01]  /*6290*/  LDGSTS.E [R3+0xc004], desc[UR8][R12.64], !P0 ;  /* 0x0c0040000c037fae */ /* 0x0009e2000c121848 */
[----:B------:R-:W-:Y:S01]  /*62a0*/  ISETP.GE.U32.AND P0, PT, R0, 0x7fffff3c, PT ;  /* 0x7fffff3c0000780c */ /* 0x000fe20003f06070 */
[----:B------:R-:W-:Y:S02]  /*62b0*/  IMAD R0, R14, 0x7, RZ ;  /* 0x000000070e007824 */ /* 0x000fe400078e02ff */
[C---:B---3--:R-:W-:Y:S01]  /*62c0*/  IMAD.WIDE R16, R4.reuse, 0x4, R150 ;  /* 0x0000000404107825 */ /* 0x048fe200078e0296 */
[----:B------:R2:W-:Y:S04]  /*62d0*/  STL.64 [R1+0xac8], R160 ;  /* 0x000ac8a001007387 */ /* 0x0005e80000100a00 */
[----:B------:R2:W-:Y:S01]  /*62e0*/  LDGSTS.E [R3+0x8], desc[UR8][R160.64], !P3 ;  /* 0x00008000a0037fae */ /* 0x0005e2000d921848 */
[----:B----4-:R-:W-:-:S03]  /*62f0*/  IMAD.WIDE R12, R4, 0x4, R152 ;  /* 0x00000004040c7825 */ /* 0x010fc600078e0298 */
[----:B------:R3:W-:Y:S01]  /*6300*/  STL.64 [R1+0xac0], R158 ;  /* 0x000ac09e01007387 */ /* 0x0007e20000100a00 */
[----:B------:R-:W-:-:S03]  /*6310*/  VIADD R4, R5, 0xffffffba ;  /* 0xffffffba05047836 */ /* 0x000fc60000000000 */
[----:B------:R3:W-:Y:S01]  /*6320*/  LDGSTS.E [R3+0x4008], desc[UR8][R158.64], !P3 ;  /* 0x040080009e037fae */ /* 0x0007e2000d921848 */
[----:B------:R-:W4:Y:S03]  /*6330*/  LDC R5, c[0x0][0x230] ;  /* 0x00008c00ff057b82 */ /* 0x000f260000000800 */
[----:B------:R1:W-:Y:S01]  /*6340*/  STL.64 [R1+0xab8], R16 ;  /* 0x000ab81001007387 */ /* 0x0003e20000100a00 */
[----:B--2---:R-:W-:-:S03]  /*6350*/  IMAD.WIDE R160, R0, 0x4, R154 ;  /* 0x0000000400a07825 */ /* 0x004fc600078e029a */
[----:B------:R1:W-:Y:S04]  /*6360*/  LDGSTS.E [R3+0x8008], desc[UR8][R16.64], !P3 ;  /* 0x0800800010037fae */ /* 0x0003e8000d921848 */
[----:B------:R2:W-:Y:S01]  /*6370*/  STL.64 [R1+0xab0], R12 ;  /* 0x000ab00c01007387 */ /* 0x0005e20000100a00 */
[----:B---3--:R-:W-:-:S03]  /*6380*/  IMAD.WIDE R158, R0, 0x4, R156 ;  /* 0x00000004009e7825 */ /* 0x008fc600078e029c */
[----:B------:R2:W-:Y:S01]  /*6390*/  LDGSTS.E [R3+0xc008], desc[UR8][R12.64], !P3 ;  /* 0x0c0080000c037fae */ /* 0x0005e2000d921848 */
[----:B------:R-:W-:Y:S01]  /*63a0*/  ISETP.GE.U32.AND P3, PT, R4, 0x7fffff3b, PT ;  /* 0x7fffff3b0400780c */ /* 0x000fe20003f66070 */
[----:B------:R-:W-:Y:S02]  /*63b0*/  IMAD R4, R14, 0x24, RZ ;  /* 0x000000240e047824 */ /* 0x000fe400078e02ff */
[C---:B-1----:R-:W-:Y:S01]  /*63c0*/  IMAD.WIDE R16, R0.reuse, 0x4, R150 ;  /* 0x0000000400107825 */ /* 0x042fe200078e0296 */
[----:B------:R1:W-:Y:S04]  /*63d0*/  STL.64 [R1+0xaa8], R160 ;  /* 0x000aa8a001007387 */ /* 0x0003e80000100a00 */
[----:B------:R1:W-:Y:S01]  /*63e0*/  LDGSTS.E [R3+0xc], desc[UR8][R160.64], !P4 ;  /* 0x0000c000a0037fae */ /* 0x0003e2000e121848 */
[----:B--2---:R-:W-:Y:S01]  /*63f0*/  IMAD.WIDE R12, R0, 0x4, R152 ;  /* 0x00000004000c7825 */ /* 0x004fe200078e0298 */
[----:B------:R-:W-:-:S02]  /*6400*/  IADD3 R0, R9, -0x47, RZ ;  /* 0xffffffb909007810 */ /* 0x000fc40007ffe0ff */
[----:B------:R2:W-:Y:S01]  /*6410*/  STL.64 [R1+0xaa0], R158 ;  /* 0x000aa09e01007387 */ /* 0x0005e20000100a00 */
[----:B------:R-:W3:Y:S03]  /*6420*/  LDC R9, c[0x0][0x230] ;  /* 0x00008c00ff097b82 */ /* 0x000ee60000000800 */
[----:B------:R2:W-:Y:S01]  /*6430*/  LDGSTS.E [R3+0x400c], desc[UR8][R158.64], !P4 ;  /* 0x0400c0009e037fae */ /* 0x0005e2000e121848 */
[----:B-1----:R-:W-:-:S03]  /*6440*/  IMAD.WIDE R160, R4, 0x4, R154 ;  /* 0x0000000404a07825 */ /* 0x002fc600078e029a */
[----:B------:R1:W-:Y:S04]  /*6450*/  STL.64 [R1+0xa98], R16 ;  /* 0x000a981001007387 */ /* 0x0003e80000100a00 */
[----:B------:R1:W-:Y:S01]  /*6460*/  LDGSTS.E [R3+0x800c], desc[UR8][R16.64], !P4 ;  /* 0x0800c00010037fae */ /* 0x0003e2000e121848 */
[----:B--2---:R-:W-:-:S03]  /*6470*/  IMAD.WIDE R158, R4, 0x4, R156 ;  /* 0x00000004049e7825 */ /* 0x004fc600078e029c */
[----:B------:R2:W-:Y:S04]  /*6480*/  STL.64 [R1+0xa90], R12 ;  /* 0x000a900c01007387 */ /* 0x0005e80000100a00 */
[----:B------:R2:W-:Y:S01]  /*6490*/  LDGSTS.E [R3+0xc00c], desc[UR8][R12.64], !P4 ;  /* 0x0c00c0000c037fae */ /* 0x0005e2000e121848 */
[----:B------:R-:W-:Y:S01]  /*64a0*/  ISETP.GE.U32.AND P4, PT, R0, 0x7fffff3a, PT ;  /* 0x7fffff3a0000780c */ /* 0x000fe20003f86070 */
[----:B------:R-:W-:Y:S02]  /*64b0*/  IMAD R0, R14, 0x25, RZ ;  /* 0x000000250e007824 */ /* 0x000fe400078e02ff */
[C---:B-1----:R-:W-:Y:S01]  /*64c0*/  IMAD.WIDE R16, R4.reuse, 0x4, R150 ;  /* 0x0000000404107825 */ /* 0x042fe200078e0296 */
[----:B------:R1:W-:Y:S04]  /*64d0*/  STL.64 [R1+0x788], R160 ;  /* 0x000788a001007387 */ /* 0x0003e80000100a00 */
[----:B------:R1:W-:Y:S01]  /*64e0*/  LDGSTS.E [R3+0x10000], desc[UR8][R160.64], !P5 ;  /* 0x10000000a0037fae */ /* 0x0003e2000e921848 */
[----:B--2---:R-:W-:-:S03]  /*64f0*/  IMAD.WIDE R12, R4, 0x4, R152 ;  /* 0x00000004040c7825 */ /* 0x004fc600078e0298 */
[----:B------:R2:W-:Y:S01]  /*6500*/  STL.64 [R1+0x780], R158 ;  /* 0x0007809e01007387 */ /* 0x0005e20000100a00 */
[----:B------:R-:W-:-:S03]  /*6510*/  VIADD R4, R10, 0xffffffb8 ;  /* 0xffffffb80a047836 */ /* 0x000fc60000000000 */
[----:B------:R2:W-:Y:S01]  /*6520*/  LDGSTS.E [R3+0x14000], desc[UR8][R158.64], !P5 ;  /* 0x140000009e037fae */ /* 0x0005e2000e921848 */
[----:B------:R-:W3:Y:S03]  /*6530*/  LDC R10, c[0x0][0x230] ;  /* 0x00008c00ff0a7b82 */ /* 0x000ee60000000800 */
[----:B------:R4:W-:Y:S01]  /*6540*/  STL.64 [R1+0x778], R16 ;  /* 0x0007781001007387 */ /* 0x0009e20000100a00 */
[----:B-1----:R-:W-:-:S03]  /*6550*/  IMAD.WIDE R160, R0, 0x4, R154 ;  /* 0x0000000400a07825 */ /* 0x002fc600078e029a */
[----:B------:R4:W-:Y:S04]  /*6560*/  LDGSTS.E [R3+0x18000], desc[UR8][R16.64], !P5 ;  /* 0x1800000010037fae */ /* 0x0009e8000e921848 */
[----:B------:R1:W-:Y:S01]  /*6570*/  STL.64 [R1+0x770], R12 ;  /* 0x0007700c01007387 */ /* 0x0003e20000100a00 */
[----:B--2---:R-:W-:-:S03]  /*6580*/  IMAD.WIDE R158, R0, 0x4, R156 ;  /* 0x00000004009e7825 */ /* 0x004fc600078e029c */
[----:B------:R1:W-:Y:S01]  /*6590*/  LDGSTS.E [R3+0x1c000], desc[UR8][R12.64], !P5 ;  /* 0x1c0000000c037fae */ /* 0x0003e2000e921848 */
[----:B------:R-:W-:Y:S01]  /*65a0*/  ISETP.GE.U32.AND P5, PT, R4, 0x7fffff39, PT ;  /* 0x7fffff390400780c */ /* 0x000fe20003fa6070 */
[----:B------:R-:W-:Y:S02]  /*65b0*/  IMAD R4, R14, 0x26, RZ ;  /* 0x000000260e047824 */ /* 0x000fe400078e02ff */
[C---:B----4-:R-:W-:Y:S01]  /*65c0*/  IMAD.WIDE R16, R0.reuse, 0x4, R150 ;  /* 0x0000000400107825 */ /* 0x050fe200078e0296 */
[----:B------:R2:W-:Y:S04]  /*65d0*/  STL.64 [R1+0x768], R160 ;  /* 0x000768a001007387 */ /* 0x0005e80000100a00 */
[----:B------:R2:W-:Y:S01]  /*65e0*/  LDGSTS.E [R3+0x10004], desc[UR8][R160.64], !P1 ;  /* 0x10004000a0037fae */ /* 0x0005e2000c921848 */
[----:B-1----:R-:W-:Y:S01]  /*65f0*/  IMAD.WIDE R12, R0, 0x4, R152 ;  /* 0x00000004000c7825 */ /* 0x002fe200078e0298 */
[----:B------:R-:W-:-:S02]  /*6600*/  IADD3 R0, R5, -0x65, RZ ;  /* 0xffffff9b05007810 */ /* 0x000fc40007ffe0ff */
[----:B------:R1:W-:Y:S01]  /*6610*/  STL.64 [R1+0x760], R158 ;  /* 0x0007609e01007387 */ /* 0x0003e20000100a00 */
[----:B------:R-:W4:Y:S03]  /*6620*/  LDC R5, c[0x0][0x230] ;  /* 0x00008c00ff057b82 */ /* 0x000f260000000800 */
[----:B------:R1:W-:Y:S01]  /*6630*/  LDGSTS.E [R3+0x14004], desc[UR8][R158.64], !P1 ;  /* 0x140040009e037fae */ /* 0x0003e2000c921848 */
[----:B--2---:R-:W-:-:S03]  /*6640*/  IMAD.WIDE R160, R4, 0x4, R154 ;  /* 0x0000000404a07825 */ /* 0x004fc600078e029a */
[----:B------:R2:W-:Y:S04]  /*6650*/  STL.64 [R1+0x758], R16 ;  /* 0x0007581001007387 */ /* 0x0005e80000100a00 */
[----:B------:R2:W-:Y:S04]  /*6660*/  LDGSTS.E [R3+0x18004], desc[UR8][R16.64], !P1 ;  /* 0x1800400010037fae */ /* 0x0005e8000c921848 */
[----:B------:R3:W-:Y:S01]  /*6670*/  STL.64 [R1+0x750], R12 ;  /* 0x0007500c01007387 */ /* 0x0007e20000100a00 */
[----:B-1----:R-:W-:-:S03]  /*6680*/  IMAD.WIDE R158, R4, 0x4, R156 ;  /* 0x00000004049e7825 */ /* 0x002fc600078e029c */
[----:B------:R3:W-:Y:S01]  /*6690*/  LDGSTS.E [R3+0x1c004], desc[UR8][R12.64], !P1 ;  /* 0x1c0040000c037fae */ /* 0x0007e2000c921848 */
[----:B------:R-:W-:Y:S01]  /*66a0*/  ISETP.GE.U32.AND P1, PT, R0, 0x7fffff1c, PT ;  /* 0x7fffff1c0000780c */ /* 0x000fe20003f26070 */
[----:B------:R-:W-:Y:S02]  /*66b0*/  IMAD R0, R14, 0x27, RZ ;  /* 0x000000270e007824 */ /* 0x000fe400078e02ff */
[C---:B--2---:R-:W-:Y:S01]  /*66c0*/  IMAD.WIDE R16, R4.reuse, 0x4, R150 ;  /* 0x0000000404107825 */ /* 0x044fe200078e0296 */
[----:B------:R1:W-:Y:S04]  /*66d0*/  STL.64 [R1+0x748], R160 ;  /* 0x000748a001007387 */ /* 0x0003e80000100a00 */
[----:B------:R1:W-:Y:S01]  /*66e0*/  LDGSTS.E [R3+0x10008], desc[UR8][R160.64], !P2 ;  /* 0x10008000a0037fae */ /* 0x0003e2000d121848 */
[----:B---3--:R-:W-:-:S03]  /*66f0*/  IMAD.WIDE R12, R4, 0x4, R152 ;  /* 0x00000004040c7825 */ /* 0x008fc600078e0298 */
[----:B------:R2:W-:Y:S01]  /*6700*/  STL.64 [R1+0x740], R158 ;  /* 0x0007409e01007387 */ /* 0x0005e20000100a00 */
[----:B------:R-:W-:-:S03]  /*6710*/  VIADD R4, R9, 0xffffff9a ;  /* 0xffffff9a09047836 */ /* 0x000fc60000000000 */
[----:B------:R2:W-:Y:S01]  /*6720*/  LDGSTS.E [R3+0x14008], desc[UR8][R158.64], !P2 ;  /* 0x140080009e037fae */ /* 0x0005e2000d121848 */
[----:B------:R-:W3:Y:S01]  /*6730*/  LDC R9, c[0x0][0x230] ;  /* 0x00008c00ff097b82 */ /* 0x000ee20000000800 */
[C---:B-1----:R-:W-:Y:S02]  /*6740*/  IMAD.WIDE R160, R0.reuse, 0x4, R154 ;  /* 0x0000000400a07825 */ /* 0x042fe400078e029a */
        /* <DEDUP_REMOVED lines=17> */
[----:B------:R1:W-:Y:S04]  /*6860*/  LDGSTS.E [R3+0x1800c], desc[UR8][R16.64], !P6 ;  /* 0x1800c00010037fae */ /* 0x0003e8000f121848 */
[----:B------:R4:W-:Y:S01]  /*6870*/  STL.64 [R1+0x710], R12 ;  /* 0x0007100c01007387 */ /* 0x0009e20000100a00 */
[----:B--2---:R-:W-:-:S03]  /*6880*/  IMAD.WIDE R158, R4, 0x4, R156 ;  /* 0x00000004049e7825 */ /* 0x004fc600078e029c */
[----:B------:R4:W-:Y:S01]  /*6890*/  LDGSTS.E [R3+0x1c00c], desc[UR8][R12.64], !P6 ;  /* 0x1c00c0000c037fae */ /* 0x0009e2000f121848 */
[----:B------:R-:W-:Y:S01]  /*68a0*/  ISETP.GE.U32.AND P6, PT, R0, 0x7fffff1a, PT ;  /* 0x7fffff1a0000780c */ /* 0x000fe20003fc6070 */
[----:B------:R-:W-:Y:S02]  /*68b0*/  IMAD R0, R14, 0x45, RZ ;  /* 0x000000450e007824 */ /* 0x000fe400078e02ff */
[C---:B-1----:R-:W-:Y:S01]  /*68c0*/  IMAD.WIDE R16, R4.reuse, 0x4, R150 ;  /* 0x0000000404107825 */ /* 0x042fe200078e0296 */
        /* <DEDUP_REMOVED lines=18> */
[----:B-1----:R-:W-:Y:S01]  /*69f0*/  IMAD.WIDE R12, R0, 0x4, R152 ;  /* 0x00000004000c7825 */ /* 0x002fe200078e0298 */
[----:B------:R-:W-:-:S02]  /*6a00*/  IADD3 R0, R9, -0x9, RZ ;  /* 0xfffffff709007810 */ /* 0x000fc40007ffe0ff */
[----:B------:R1:W-:Y:S01]  /*6a10*/  STL.64 [R1+0x3e0], R158 ;  /* 0x0003e09e01007387 */ /* 0x0003e20000100a00 */
[----:B------:R-:W3:Y:S03]  /*6a20*/  LDC R9, c[0x0][0x230] ;  /* 0x00008c00ff097b82 */ /* 0x000ee60000000800 */
[----:B------:R1:W-:Y:S01]  /*6a30*/  LDGSTS.E [R3+0x24004], desc[UR8][R158.64], !P3 ;  /* 0x240040009e037fae */ /* 0x0003e2000d921848 */
[----:B--2---:R-:W-:-:S03]  /*6a40*/  IMAD.WIDE R160, R4, 0x4, R154 ;  /* 0x0000000404a07825 */ /* 0x004fc600078e029a */
[----:B------:R2:W-:Y:S04]  /*6a50*/  STL.64 [R1+0x3d8], R16 ;  /* 0x0003d81001007387 */ /* 0x0005e80000100a00 */
[----:B------:R2:W-:Y:S01]  /*6a60*/  LDGSTS.E [R3+0x28004], desc[UR8][R16.64], !P3 ;  /* 0x2800400010037fae */ /* 0x0005e2000d921848 */
[----:B-1----:R-:W-:-:S03]  /*6a70*/  IMAD.WIDE R158, R4, 0x4, R156 ;  /* 0x00000004049e7825 */ /* 0x002fc600078e029c */
[----:B------:R1:W-:Y:S04]  /*6a80*/  STL.64 [R1+0x3d0], R12 ;  /* 0x0003d00c01007387 */ /* 0x0003e80000100a00 */
[----:B------:R1:W-:Y:S01]  /*6a90*/  LDGSTS.E [R3+0x2c004], desc[UR8][R12.64], !P3 ;  /* 0x2c0040000c037fae */ /* 0x0003e2000d921848 */
[----:B------:R-:W-:Y:S01]  /*6aa0*/  ISETP.GE.U32.AND P3, PT, R0, 0x7fffff78, PT ;  /* 0x7fffff780000780c */ /* 0x000fe20003f66070 */
[----:B------:R-:W-:Y:S02]  /*6ab0*/  IMAD R0, R14, 0x47, RZ ;  /* 0x000000470e007824 */ /* 0x000fe400078e02ff */
[C---:B--2---:R-:W-:Y:S01]  /*6ac0*/  IMAD.WIDE R16, R4.reuse, 0x4, R150 ;  /* 0x0000000404107825 */ /* 0x044fe200078e0296 */
[----:B------:R2:W-:Y:S04]  /*6ad0*/  STL.64 [R1+0x3c8], R160 ;  /* 0x0003c8a001007387 */ /* 0x0005e80000100a00 */
[----:B------:R2:W-:Y:S01]  /*6ae0*/  LDGSTS.E [R3+0x20008], desc[UR8][R160.64], !P4 ;  /* 0x20008000a0037fae */ /* 0x0005e2000e121848 */
[----:B-1----:R-:W-:-:S03]  /*6af0*/  IMAD.WIDE R12, R4, 0x4, R152 ;  /* 0x00000004040c7825 */ /* 0x002fc600078e0298 */
[----:B------:R1:W-:Y:S01]  /*6b00*/  STL.64 [R1+0x3c0], R158 ;  /* 0x0003c09e01007387 */ /* 0x0003e20000100a00 */
[----:B------:R-:W-:-:S03]  /*6b10*/  VIADD R4, R10, 0xfffffff6 ;  /* 0xfffffff60a047836 */ /* 0x000fc60000000000 */
[----:B------:R1:W-:Y:S01]  /*6b20*/  LDGSTS.E [R3+0x24008], desc[UR8][R158.64], !P4 ;  /* 0x240080009e037fae */ /* 0x0003e2000e121848 */
[----:B------:R-:W3:Y:S03]  /*6b30*/  LDC R10, c[0x0][0x230] ;  /* 0x00008c00ff0a7b82 */ /* 0x000ee60000000800 */
[----:B------:R4:W-:Y:S01]  /*6b40*/  STL.64 [R1+0x3b8], R16 ;  /* 0x0003b81001007387 */ /* 0x0009e20000100a00 */
[----:B--2---:R-:W-:-:S03]  /*6b50*/  IMAD.WIDE R160, R0, 0x4, R154 ;  /* 0x0000000400a07825 */ /* 0x004fc600078e029a */
[----:B------:R4:W-:Y:S04]  /*6b60*/  LDGSTS.E [R3+0x28008], desc[UR8][R16.64], !P4 ;  /* 0x2800800010037fae */ /* 0x0009e8000e121848 */
[----:B------:R2:W-:Y:S01]  /*6b70*/  STL.64 [R1+0x3b0], R12 ;  /* 0x0003b00c01007387 */ /* 0x0005e20000100a00 */
[----:B-1----:R-:W-:-:S03]  /*6b80*/  IMAD.WIDE R158, R0, 0x4, R156 ;  /* 0x00000004009e7825 */ /* 0x002fc600078e029c */
[----:B------:R2:W-:Y:S01]  /*6b90*/  LDGSTS.E [R3+0x2c008], desc[UR8][R12.64], !P4 ;  /* 0x2c0080000c037fae */ /* 0x0005e2000e121848 */
[----:B------:R-:W-:Y:S01]  /*6ba0*/  ISETP.GE.U32.AND P4, PT, R4, 0x7fffff77, PT ;  /* 0x7fffff770400780c */ /* 0x000fe20003f86070 */
[----:B------:R-:W-:Y:S02]  /*6bb0*/  IMAD R4, R14, 0x64, RZ ;  /* 0x000000640e047824 */ /* 0x000fe400078e02ff */
[C---:B----4-:R-:W-:Y:S01]  /*6bc0*/  IMAD.WIDE R16, R0.reuse, 0x4, R150 ;  /* 0x0000000400107825 */ /* 0x050fe200078e0296 */
[----:B------:R1:W-:Y:S04]  /*6bd0*/  STL.64 [R1+0x3a8], R160 ;  /* 0x0003a8a001007387 */ /* 0x0003e80000100a00 */
[----:B------:R1:W-:Y:S01]  /*6be0*/  LDGSTS.E [R3+0x2000c], desc[UR8][R160.64], !P5 ;  /* 0x2000c000a0037fae */ /* 0x0003e2000e921848 */
[----:B--2---:R-:W-:Y:S01]  /*6bf0*/  IMAD.WIDE R12, R0, 0x4, R152 ;  /* 0x00000004000c7825 */ /* 0x004fe200078e0298 */
[----:B------:R-:W-:-:S02]  /*6c00*/  IADD3 R0, R5, -0xb, RZ ;  /* 0xfffffff505007810 */ /* 0x000fc40007ffe0ff */
[----:B------:R2:W-:Y:S01]  /*6c10*/  STL.64 [R1+0x3a0], R158 ;  /* 0x0003a09e01007387 */ /* 0x0005e20000100a00 */
[----:B------:R-:W4:Y:S03]  /*6c20*/  LDC R5, c[0x0][0x230] ;  /* 0x00008c00ff057b82 */ /* 0x000f260000000800 */
        /* <DEDUP_REMOVED lines=10> */
[----:B------:R1:W-:Y:S04]  /*6cd0*/  LDGSTS.E [R3+0x30000], desc[UR8][R160.64], !P1 ;  /* 0x30000000a0037fae */ /* 0x0003e8000c921848 */
[----:B------:R4:W-:Y:S01]  /*6ce0*/  LDGSTS.E [R3+0x34000], desc[UR8][R158.64], !P1 ;  /* 0x340000009e037fae */ /* 0x0009e2000c921848 */
[----:B--2---:R-:W-:-:S03]  /*6cf0*/  IMAD.WIDE R12, R4, 0x4, R152 ;  /* 0x00000004040c7825 */ /* 0x004fc600078e0298 */
[----:B------:R1:W-:Y:S01]  /*6d00*/  STL.64 [R1+0x100], R160 ;  /* 0x000100a001007387 */ /* 0x0003e20000100a00 */
[----:B---3--:R-:W-:-:S03]  /*6d10*/  VIADD R4, R9, 0xfffffff4 ;  /* 0xfffffff409047836 */ /* 0x008fc60000000000 */
[----:B------:R2:W-:Y:S01]  /*6d20*/  LDGSTS.E [R3+0x38000], desc[UR8][R16.64], !P1 ;  /* 0x3800000010037fae */ /* 0x0005e2000c921848 */
[----:B------:R-:W3:Y:S03]  /*6d30*/  LDC R9, c[0x0][0x230] ;  /* 0x00008c00ff097b82 */ /* 0x000ee60000000800 */
[----:B------:R4:W-:Y:S04]  /*6d40*/  STL.64 [R1+0xf8], R158 ;  /* 0x0000f89e01007387 */ /* 0x0009e80000100a00 */
[----:B------:R3:W-:Y:S01]  /*6d50*/  LDGSTS.E [R3+0x3c000], desc[UR8][R12.64], !P1 ;  /* 0x3c0000000c037fae */ /* 0x0007e2000c921848 */
[----:B-1----:R-:W-:Y:S01]  /*6d60*/  IMAD.WIDE R160, R0, 0x4, R154 ;  /* 0x0000000400a07825 */ /* 0x002fe200078e029a */
[----:B------:R-:W-:-:S02]  /*6d70*/  ISETP.GE.U32.AND P1, PT, R4, 0x7fffff75, PT ;  /* 0x7fffff750400780c */ /* 0x000fc40003f26070 */
[----:B------:R2:W-:Y:S01]  /*6d80*/  STL.64 [R1+0xf0], R16 ;  /* 0x0000f01001007387 */ /* 0x0005e20000100a00 */
[----:B------:R-:W-:Y:S02]  /*6d90*/  IMAD R4, R14, 0x66, RZ ;  /* 0x000000660e047824 */ /* 0x000fe400078e02ff */
[C---:B----4-:R-:W-:Y:S01]  /*6da0*/  IMAD.WIDE R158, R0.reuse, 0x4, R156 ;  /* 0x00000004009e7825 */ /* 0x050fe200078e029c */
[----:B------:R1:W-:Y:S04]  /*6db0*/  STL.64 [R1+0xe8], R12 ;  /* 0x0000e80c01007387 */ /* 0x0003e80000100a00 */
[----:B------:R4:W-:Y:S01]  /*6dc0*/  STL.64 [R1+0xe0], R160 ;  /* 0x0000e0a001007387 */ /* 0x0009e20000100a00 */
[----:B--2---:R-:W-:-:S03]  /*6dd0*/  IMAD.WIDE R16, R0, 0x4, R150 ;  /* 0x0000000400107825 */ /* 0x004fc600078e0296 */
[----:B------:R4:W-:Y:S01]  /*6de0*/  LDGSTS.E [R3+0x30004], desc[UR8][R160.64], !P2 ;  /* 0x30004000a0037fae */ /* 0x0009e2000d121848 */
[----:B---3--:R-:W-:-:S03]  /*6df0*/  VIADD R9, R9, 0xffffffd5 ;  /* 0xffffffd509097836 */ /* 0x008fc60000000000 */
[----:B------:R2:W-:Y:S01]  /*6e00*/  STL.64 [R1+0xd8], R158 ;  /* 0x0000d89e01007387 */ /* 0x0005e20000100a00 */
[----:B-1----:R-:W-:Y:S01]  /*6e10*/  IMAD.WIDE R12, R0, 0x4, R152 ;  /* 0x00000004000c7825 */ /* 0x002fe200078e0298 */
[----:B------:R-:W-:Y:S02]  /*6e20*/  IADD3 R0, R10, -0x29, RZ ;  /* 0xffffffd70a007810 */ /* 0x000fe40007ffe0ff */
[----:B------:R2:W-:Y:S01]  /*6e30*/  LDGSTS.E [R3+0x34004], desc[UR8][R158.64], !P2 ;  /* 0x340040009e037fae */ /* 0x0005e2000d121848 */
[----:B------:R-:W1:Y:S01]  /*6e40*/  LDC R10, c[0x0][0x230] ;  /* 0x00008c00ff0a7b82 */ /* 0x000e620000000800 */
[C---:B----4-:R-:W-:Y:S02]  /*6e50*/  IMAD.WIDE R160, R4.reuse, 0x4, R154 ;  /* 0x0000000404a07825 */ /* 0x050fe400078e029a */
[----:B------:R3:W-:Y:S04]  /*6e60*/  STL.64 [R1+0xd0], R16 ;  /* 0x0000d01001007387 */ /* 0x0007e80000100a00 */
[----:B------:R3:W-:Y:S01]  /*6e70*/  LDGSTS.E [R3+0x38004], desc[UR8][R16.64], !P2 ;  /* 0x3800400010037fae */ /* 0x0007e2000d121848 */
[----:B--2---:R-:W-:-:S03]  /*6e80*/  IMAD.WIDE R158, R4, 0x4, R156 ;  /* 0x00000004049e7825 */ /* 0x004fc600078e029c */
[----:B------:R2:W-:Y:S04]  /*6e90*/  STL.64 [R1+0xc8], R12 ;  /* 0x0000c80c01007387 */ /* 0x0005e80000100a00 */
[----:B------:R2:W-:Y:S01]  /*6ea0*/  LDGSTS.E [R3+0x3c004], desc[UR8][R12.64], !P2 ;  /* 0x3c0040000c037fae */ /* 0x0005e2000d121848 */
[----:B------:R-:W-:Y:S01]  /*6eb0*/  ISETP.GE.U32.AND P2, PT, R0, 0x7fffff58, PT ;  /* 0x7fffff580000780c */ /* 0x000fe20003f46070 */
[----:B------:R-:W-:Y:S01]  /*6ec0*/  VIADD R0, R5, 0xffffffd6 ;  /* 0xffffffd605007836 */ /* 0x000fe20000000000 */
[----:B------:R-:W-:Y:S01]  /*6ed0*/  SHF.L.U32 R5, R14, 0x3, RZ ;  /* 0x000000030e057819 */ /* 0x000fe200000006ff */
[C---:B---3--:R-:W-:Y:S01]  /*6ee0*/  IMAD.WIDE R16, R4.reuse, 0x4, R150 ;  /* 0x0000000404107825 */ /* 0x048fe200078e0296 */
[----:B------:R3:W-:Y:S04]  /*6ef0*/  LDGSTS.E [R3+0x30008], desc[UR8][R160.64], !P6 ;  /* 0x30008000a0037fae */ /* 0x0007e8000f121848 */
[----:B------:R4:W-:Y:S01]  /*6f00*/  LDGSTS.E [R3+0x34008], desc[UR8][R158.64], !P6 ;  /* 0x340080009e037fae */ /* 0x0009e2000f121848 */
[----:B--2---:R-:W-:-:S03]  /*6f10*/  IMAD.WIDE R12, R4, 0x4, R152 ;  /* 0x00000004040c7825 */ /* 0x004fc600078e0298 */
[----:B------:R2:W-:Y:S01]  /*6f20*/  LDGSTS.E [R3+0x38008], desc[UR8][R16.64], !P6 ;  /* 0x3800800010037fae */ /* 0x0005e2000f121848 */
[----:B------:R-:W-:-:S03]  /*6f30*/  LOP3.LUT R4, R6, 0x20, RZ, 0x3c, !PT ;  /* 0x0000002006047812 */ /* 0x000fc600078e3cff */
[----:B------:R1:W-:Y:S01]  /*6f40*/  LDGSTS.E [R3+0x3c008], desc[UR8][R12.64], !P6 ;  /* 0x3c0080000c037fae */ /* 0x0003e2000f121848 */
[----:B------:R-:W-:Y:S01]  /*6f50*/  ISETP.GE.U32.AND P6, PT, R0, 0x7fffff57, PT ;  /* 0x7fffff570000780c */ /* 0x000fe20003fc6070 */
[----:B------:R-:W-:Y:S01]  /*6f60*/  IMAD R0, R14, 0x67, RZ ;  /* 0x000000670e007824 */ /* 0x000fe200078e02ff */
[----:B------:R-:W-:Y:S01]  /*6f70*/  IADD3 R4, R4, UR10, RZ ;  /* 0x0000000a04047c10 */ /* 0x000fe2000fffe0ff */
[----:B------:R3:W-:Y:S04]  /*6f80*/  STL.64 [R1+0xc0], R160 ;  /* 0x0000c0a001007387 */ /* 0x0007e80000100a00 */
[----:B------:R4:W-:Y:S04]  /*6f90*/  STL.64 [R1+0xb8], R158 ;  /* 0x0000b89e01007387 */ /* 0x0009e80000100a00 */
[----:B------:R2:W-:Y:S01]  /*6fa0*/  STL.64 [R1+0xb0], R16 ;  /* 0x0000b01001007387 */ /* 0x0005e20000100a00 */
[----:B---3--:R-:W-:-:S03]  /*6fb0*/  IMAD.WIDE R160, R0, 0x4, R154 ;  /* 0x0000000400a07825 */ /* 0x008fc600078e029a */
[----:B------:R1:W-:Y:S01]  /*6fc0*/  STL.64 [R1+0xa8], R12 ;  /* 0x0000a80c01007387 */ /* 0x0003e20000100a00 */
[----:B----4-:R-:W-:-:S03]  /*6fd0*/  IMAD.WIDE R158, R0, 0x4, R156 ;  /* 0x00000004009e7825 */ /* 0x010fc600078e029c */
[----:B------:R3:W-:Y:S01]  /*6fe0*/  LDGSTS.E [R3+0x3000c], desc[UR8][R160.64], !P0 ;  /* 0x3000c000a0037fae */ /* 0x0007e2000c121848 */
[----:B--2---:R-:W-:-:S03]  /*6ff0*/  IMAD.WIDE R16, R0, 0x4, R150 ;  /* 0x0000000400107825 */ /* 0x004fc600078e0296 */
[----:B------:R2:W-:Y:S01]  /*7000*/  LDGSTS.E [R3+0x3400c], desc[UR8][R158.64], !P0 ;  /* 0x3400c0009e037fae */ /* 0x0005e2000c121848 */
[----:B-1----:R-:W-:-:S03]  /*7010*/  IMAD.WIDE R12, R0, 0x4, R152 ;  /* 0x00000004000c7825 */ /* 0x002fc600078e0298 */
[----:B------:R1:W-:Y:S01]  /*7020*/  LDGSTS.E [R3+0x3800c], desc[UR8][R16.64], !P0 ;  /* 0x3800c00010037fae */ /* 0x0003e2000c121848 */
[----:B------:R-:W-:-:S03]  /*7030*/  IMAD R0, R14, 0x9, RZ ;  /* 0x000000090e007824 */ /* 0x000fc600078e02ff */
[----:B------:R3:W-:Y:S04]  /*7040*/  STL.64 [R1+0xa0], R160 ;  /* 0x0000a0a001007387 */ /* 0x0007e80000100a00 */
[----:B------:R4:W-:Y:S01]  /*7050*/  LDGSTS.E [R3+0x3c00c], desc[UR8][R12.64], !P0 ;  /* 0x3c00c0000c037fae */ /* 0x0009e2000c121848 */
[----:B------:R-:W-:Y:S02]  /*7060*/  ISETP.GE.U32.AND P0, PT, R9, 0x7fffff56, PT ;  /* 0x7fffff560900780c */ /* 0x000fe40003f06070 */
[----:B------:R-:W4:Y:S01]  /*7070*/  LDC R9, c[0x0][0x230] ;  /* 0x00008c00ff097b82 */ /* 0x000f220000000800 */
[----:B------:R2:W-:Y:S04]  /*7080*/  STL.64 [R1+0x98], R158 ;  /* 0x0000989e01007387 */ /* 0x0005e80000100a00 */
[----:B------:R1:W-:Y:S01]  /*7090*/  STL.64 [R1+0x90], R16 ;  /* 0x0000901001007387 */ /* 0x0003e20000100a00 */
[----:B---3--:R-:W-:-:S03]  /*70a0*/  IMAD.WIDE R160, R5, 0x4, R154 ;  /* 0x0000000405a07825 */ /* 0x008fc600078e029a */
[----:B------:R4:W-:Y:S01]  /*70b0*/  STL.64 [R1+0x88], R12 ;  /* 0x0000880c01007387 */ /* 0x0009e20000100a00 */
[----:B--2---:R-:W-:-:S03]  /*70c0*/  IMAD.WIDE R158, R5, 0x4, R156 ;  /* 0x00000004059e7825 */ /* 0x004fc600078e029c */
[----:B------:R2:W-:Y:S01]  /*70d0*/  STL.64 [R1+0xa88], R160 ;  /* 0x000a88a001007387 */ /* 0x0005e20000100a00 */
[----:B-1----:R-:W-:-:S03]  /*70e0*/  IMAD.WIDE R16, R5, 0x4, R150 ;  /* 0x0000000405107825 */ /* 0x002fc600078e0296 */
[----:B------:R2:W-:Y:S01]  /*70f0*/  LDGSTS.E [R4], desc[UR8][R160.64], !P3 ;  /* 0x00000000a0047fae */ /* 0x0005e2000d921848 */
[----:B----4-:R-:W-:-:S03]  /*7100*/  IMAD.WIDE R12, R5, 0x4, R152 ;  /* 0x00000004050c7825 */ /* 0x010fc600078e0298 */
        /* <DEDUP_REMOVED lines=63> */
[----:B----4-:R-:W-:-:S03]  /*7500*/  IMAD.WIDE R12, R5, 0x4, R152 ;  /* 0x00000004050c7825 */ /* 0x010fc600078e0298 */
[----:B------:R2:W-:Y:S01]  /*7510*/  STL.64 [R1+0x700], R158 ;  /* 0x0007009e01007387 */ /* 0x0005e20000100a00 */
[----:B------:R-:W-:-:S03]  /*7520*/  VIADD R5, R11, 0xffffffb4 ;  /* 0xffffffb40b057836 */ /* 0x000fc60000000000 */
[----:B------:R2:W-:Y:S01]  /*7530*/  LDGSTS.E [R4+0x14000], desc[UR8][R158.64], !P2 ;  /* 0x140000009e047fae */ /* 0x0005e2000d121848 */
[----:B------:R-:W4:Y:S01]  /*7540*/  LDC R11, c[0x0][0x230] ;  /* 0x00008c00ff0b7b82 */ /* 0x000f220000000800 */
        /* <DEDUP_REMOVED lines=27> */
[----:B---3--:R-:W-:-:S03]  /*7700*/  IMAD.WIDE R12, R5, 0x4, R152 ;  /* 0x00000004050c7825 */ /* 0x008fc600078e0298 */
        /* <DEDUP_REMOVED lines=44> */
[C---:B---3--:R-:W-:Y:S01]  /*79d0*/  IMAD.WIDE R16, R0.reuse, 0x4, R150 ;  /* 0x0000000400107825 */ /* 0x048fe200078e0296 */
        /* <DEDUP_REMOVED lines=16> */
[----:B------:R1:W-:Y:S04]  /*7ae0*/  LDGSTS.E [R4+0x20008], desc[UR8][R160.64], !P1 ;  /* 0x20008000a0047fae */ /* 0x0003e8000c921848 */
[----:B------:R1:W-:Y:S01]  /*7af0*/  STL.64 [R1+0x348], R160 ;  /* 0x000348a001007387 */ /* 0x0003e20000100a00 */
[----:B----4-:R-:W-:-:S03]  /*7b00*/  IMAD.WIDE R12, R5, 0x4, R152 ;  /* 0x00000004050c7825 */ /* 0x010fc600078e0298 */
[----:B------:R2:W-:Y:S01]  /*7b10*/  LDGSTS.E [R4+0x24008], desc[UR8][R158.64], !P1 ;  /* 0x240080009e047fae */ /* 0x0005e2000c921848 */
[----:B------:R-:W-:-:S03]  /*7b20*/  VIADD R5, R11, 0xfffffff2 ;  /* 0xfffffff20b057836 */ /* 0x000fc60000000000 */
[----:B------:R2:W-:Y:S01]  /*7b30*/  STL.64 [R1+0x340], R158 ;  /* 0x0003409e01007387 */ /* 0x0005e20000100a00 */
[----:B------:R-:W4:Y:S03]  /*7b40*/  LDC R11, c[0x0][0x230] ;  /* 0x00008c00ff0b7b82 */ /* 0x000f260000000800 */
[----:B------:R3:W-:Y:S01]  /*7b50*/  LDGSTS.E [R4+0x28008], desc[UR8][R16.64], !P1 ;  /* 0x2800800010047fae */ /* 0x0007e2000c921848 */
[----:B-1----:R-:W-:-:S03]  /*7b60*/  IMAD.WIDE R160, R0, 0x4, R154 ;  /* 0x0000000400a07825 */ /* 0x002fc600078e029a */
[----:B------:R3:W-:Y:S04]  /*7b70*/  STL.64 [R1+0x338], R16 ;  /* 0x0003381001007387 */ /* 0x0007e80000100a00 */
[----:B------:R1:W-:Y:S01]  /*7b80*/  LDGSTS.E [R4+0x2c008], desc[UR8][R12.64], !P1 ;  /* 0x2c0080000c047fae */ /* 0x0003e2000c921848 */
[----:B--2---:R-:W-:Y:S01]  /*7b90*/  IMAD.WIDE R158, R0, 0x4, R156 ;  /* 0x00000004009e7825 */ /* 0x004fe200078e029c */
[----:B------:R-:W-:Y:S02]  /*7ba0*/  ISETP.GE.U32.AND P1, PT, R5, 0x7fffff73, PT ;  /* 0x7fffff730500780c */ /* 0x000fe40003f26070 */
[----:B------:R1:W-:Y:S01]  /*7bb0*/  STL.64 [R1+0x330], R12 ;  /* 0x0003300c01007387 */ /* 0x0003e20000100a00 */
        /* <DEDUP_REMOVED lines=18> */
[----:B------:R1:W-:Y:S04]  /*7ce0*/  LDGSTS.E [R4+0x30000], desc[UR8][R160.64], !P6 ;  /* 0x30000000a0047fae */ /* 0x0003e8000f121848 */
[----:B------:R2:W-:Y:S01]  /*7cf0*/  LDGSTS.E [R4+0x34000], desc[UR8][R158.64], !P6 ;  /* 0x340000009e047fae */ /* 0x0005e2000f121848 */
[----:B----4-:R-:W-:-:S03]  /*7d00*/  IMAD.WIDE R12, R5, 0x4, R152 ;  /* 0x00000004050c7825 */ /* 0x010fc600078e0298 */
[----:B------:R1:W-:Y:S01]  /*7d10*/  STL.64 [R1+0x80], R160 ;  /* 0x000080a001007387 */ /* 0x0003e20000100a00 */
[----:B------:R-:W-:-:S03]  /*7d20*/  VIADD R5, R10, 0xfffffff0 ;  /* 0xfffffff00a057836 */ /* 0x000fc60000000000 */
        /* <DEDUP_REMOVED lines=8> */
[C---:B--2---:R-:W-:Y:S01]  /*7db0*/  IMAD.WIDE R158, R0.reuse, 0x4, R156 ;  /* 0x00000004009e7825 */ /* 0x044fe200078e029c */
[----:B------:R1:W-:Y:S04]  /*7dc0*/  STL.64 [R1+0x68], R12 ;  /* 0x0000680c01007387 */ /* 0x0003e80000100a00 */
[----:B------:R2:W-:Y:S01]  /*7dd0*/  STL.64 [R1+0x60], R160 ;  /* 0x000060a001007387 */ /* 0x0005e20000100a00 */
[----:B----4-:R-:W-:-:S03]  /*7de0*/  IMAD.WIDE R16, R0, 0x4, R150 ;  /* 0x0000000400107825 */ /* 0x010fc600078e0296 */
[----:B------:R2:W-:Y:S01]  /*7df0*/  LDGSTS.E [R4+0x30004], desc[UR8][R160.64], !P0 ;  /* 0x30004000a0047fae */ /* 0x0005e2000c121848 */
[----:B-1----:R-:W-:Y:S01]  /*7e00*/  IMAD.WIDE R12, R0, 0x4, R152 ;  /* 0x00000004000c7825 */ /* 0x002fe200078e0298 */
[----:B------:R-:W-:Y:S02]  /*7e10*/  IADD3 R0, R11, -0x2d, RZ ;  /* 0xffffffd30b007810 */ /* 0x000fe40007ffe0ff */
        /* <DEDUP_REMOVED lines=12> */
[----:B------:R2:W-:Y:S03]  /*7ee0*/  STL.64 [R1+0x40], R160 ;  /* 0x000040a001007387 */ /* 0x0005e60000100a00 */
[----:B------:R-:W-:Y:S01]  /*7ef0*/  IMAD.WIDE R162, R0, 0x4, R154 ;  /* 0x0000000400a27825 */ /* 0x000fe200078e029a */
[----:B------:R2:W-:Y:S03]  /*7f00*/  LDGSTS.E [R4+0x30008], desc[UR8][R160.64], !P3 ;  /* 0x30008000a0047fae */ /* 0x0005e6000d921848 */
[----:B-1----:R-:W-:Y:S01]  /*7f10*/  IMAD.WIDE R12, R5, 0x4, R152 ;  /* 0x00000004050c7825 */ /* 0x002fe200078e0298 */
[----:B------:R1:W-:Y:S03]  /*7f20*/  STL.64 [R1+0x38], R158 ;  /* 0x0000389e01007387 */ /* 0x0003e60000100a00 */
[----:B---3--:R-:W-:Y:S01]  /*7f30*/  VIADD R5, R9, 0xffffffd2 ;  /* 0xffffffd209057836 */ /* 0x008fe20000000000 */
[----:B------:R1:W-:Y:S01]  /*7f40*/  LDGSTS.E [R4+0x34008], desc[UR8][R158.64], !P3 ;  /* 0x340080009e047fae */ /* 0x0003e2000d921848 */
[----:B------:R-:W-:-:S03]  /*7f50*/  IMAD R9, R14, 0xd, RZ ;  /* 0x0000000d0e097824 */ /* 0x000fc600078e02ff */
[----:B------:R3:W-:Y:S01]  /*7f60*/  STL.64 [R1+0x30], R16 ;  /* 0x0000301001007387 */ /* 0x0007e20000100a00 */
[----:B--2---:R-:W-:-:S03]  /*7f70*/  IMAD.WIDE R160, R0, 0x4, R156 ;  /* 0x0000000400a07825 */ /* 0x004fc600078e029c */
[----:B------:R3:W-:Y:S04]  /*7f80*/  LDGSTS.E [R4+0x38008], desc[UR8][R16.64], !P3 ;  /* 0x3800800010047fae */ /* 0x0007e8000d921848 */
[----:B------:R2:W-:Y:S01]  /*7f90*/  STL.64 [R1+0x28], R12 ;  /* 0x0000280c01007387 */ /* 0x0005e20000100a00 */
[----:B-1----:R-:W-:-:S03]  /*7fa0*/  IMAD.WIDE R158, R0, 0x4, R150 ;  /* 0x00000004009e7825 */ /* 0x002fc600078e0296 */
[----:B------:R2:W-:Y:S01]  /*7fb0*/  LDGSTS.E [R4+0x3c008], desc[UR8][R12.64], !P3 ;  /* 0x3c0080000c047fae */ /* 0x0005e2000d921848 */
[----:B------:R-:W-:Y:S02]  /*7fc0*/  ISETP.GE.U32.AND P3, PT, R5, 0x7fffff53, PT ;  /* 0x7fffff530500780c */ /* 0x000fe40003f66070 */
[----:B------:R-:W-:Y:S01]  /*7fd0*/  LOP3.LUT R5, R6, 0x30, RZ, 0x3c, !PT ;  /* 0x0000003006057812 */ /* 0x000fe200078e3cff */
[----:B---3--:R-:W-:Y:S01]  /*7fe0*/  IMAD.WIDE R16, R0, 0x4, R152 ;  /* 0x0000000400107825 */ /* 0x008fe200078e0298 */
[----:B------:R-:W-:Y:S01]  /*7ff0*/  IADD3 R0, R10, -0x2f, RZ ;  /* 0xffffffd10a007810 */ /* 0x000fe20007ffe0ff */
[----:B------:R1:W-:Y:S01]  /*8000*/  LDGSTS.E [R4+0x3000c], desc[UR8][R162.64], !P4 ;  /* 0x3000c000a2047fae */ /* 0x0003e2000e121848 */
[----:B------:R-:W3:Y:S01]  /*8010*/  LDC R10, c[0x0][0x230] ;  /* 0x00008c00ff0a7b82 */ /* 0x000ee20000000800 */
[----:B------:R-:W-:Y:S02]  /*8020*/  VIADD R5, R5, UR10 ;  /* 0x0000000a05057c36 */ /* 0x000fe40008000000 */
[----:B------:R4:W-:Y:S04]  /*8030*/  LDGSTS.E [R4+0x3400c], desc[UR8][R160.64], !P4 ;  /* 0x3400c000a0047fae */ /* 0x0009e8000e121848 */
[----:B------:R4:W-:Y:S01]  /*8040*/  LDGSTS.E [R4+0x3800c], desc[UR8][R158.64], !P4 ;  /* 0x3800c0009e047fae */ /* 0x0009e2000e121848 */
[----:B--2---:R-:W2:Y:S03]  /*8050*/  LDC R12, c[0x0][0x230] ;  /* 0x00008c00ff0c7b82 */ /* 0x004ea60000000800 */
[----:B------:R4:W-:Y:S01]  /*8060*/  LDGSTS.E [R4+0x3c00c], desc[UR8][R16.64], !P4 ;  /* 0x3c00c00010047fae */ /* 0x0009e2000e121848 */
[----:B------:R-:W-:Y:S01]  /*8070*/  ISETP.GE.U32.AND P4, PT, R0, 0x7fffff52, PT ;  /* 0x7fffff520000780c */ /* 0x000fe20003f86070 */
[----:B------:R-:W-:-:S02]  /*8080*/  IMAD R0, R14, 0xc, RZ ;  /* 0x0000000c0e007824 */ /* 0x000fc400078e02ff */
[----:B------:R1:W-:Y:S01]  /*8090*/  STL.64 [R1+0x20], R162 ;  /* 0x000020a201007387 */ /* 0x0003e20000100a00 */
[----:B------:R-:W3:Y:S03]  /*80a0*/  LDC R13, c[0x0][0x230] ;  /* 0x00008c00ff0d7b82 */ /* 0x000ee60000000800 */
[----:B------:R4:W-:Y:S04]  /*80b0*/  STL.64 [R1+0x18], R160 ;  /* 0x000018a001007387 */ /* 0x0009e80000100a00 */
[----:B------:R4:W-:Y:S04]  /*80c0*/  STL.64 [R1+0x10], R158 ;  /* 0x0000109e01007387 */ /* 0x0009e80000100a00 */
[----:B------:R4:W-:Y:S01]  /*80d0*/  STL.64 [R1+0x8], R16 ;  /* 0x0000081001007387 */ /* 0x0009e20000100a00 */
[----:B-1----:R-:W-:-:S04]  /*80e0*/  IMAD.WIDE R162, R0, 0x4, R154 ;  /* 0x0000000400a27825 */ /* 0x002fc800078e029a */
[C---:B----4-:R-:W-:Y:S01]  /*80f0*/  IMAD.WIDE R160, R0.reuse, 0x4, R156 ;  /* 0x0000000400a07825 */ /* 0x050fe200078e029c */
[----:B------:R1:W-:Y:S03]  /*8100*/  STL.64 [R1+0xa08], R162 ;  /* 0x000a08a201007387 */ /* 0x0003e60000100a00 */
[C---:B------:R-:W-:Y:S01]  /*8110*/  IMAD.WIDE R158, R0.reuse, 0x4, R150 ;  /* 0x00000004009e7825 */ /* 0x040fe200078e0296 */
[----:B------:R1:W-:Y:S03]  /*8120*/  LDGSTS.E [R5], desc[UR8][R162.64], !P5 ;  /* 0x00000000a2057fae */ /* 0x0003e6000e921848 */
[----:B------:R-:W-:Y:S01]  /*8130*/  IMAD.WIDE R16, R0, 0x4, R152 ;  /* 0x0000000400107825 */ /* 0x000fe200078e0298 */
[----:B------:R-:W-:Y:S01]  /*8140*/  IADD3 R0, R11, -0x30, RZ ;  /* 0xffffffd00b007810 */ /* 0x000fe20007ffe0ff */
[----:B------:R4:W-:Y:S01]  /*8150*/  STL.64 [R1+0xa00], R160 ;  /* 0x000a00a001007387 */ /* 0x0009e20000100a00 */
[----:B------:R-:W3:Y:S03]  /*8160*/  LDC R11, c[0x0][0x230] ;  /* 0x00008c00ff0b7b82 */ /* 0x000ee60000000800 */
[----:B------:R4:W-:Y:S01]  /*8170*/  LDGSTS.E [R5+0x4000], desc[UR8][R160.64], !P5 ;  /* 0x04000000a0057fae */ /* 0x0009e2000e921848 */
[----:B-1----:R-:W-:-:S03]  /*8180*/  IMAD.WIDE R162, R9, 0x4, R154 ;  /* 0x0000000409a27825 */ /* 0x002fc600078e029a */
[----:B------:R1:W-:Y:S04]  /*8190*/  STL.64 [R1+0x9f8], R158 ;  /* 0x0009f89e01007387 */ /* 0x0003e80000100a00 */
[----:B------:R1:W-:Y:S04]  /*81a0*/  LDGSTS.E [R5+0x8000], desc[UR8][R158.64], !P5 ;  /* 0x080000009e057fae */ /* 0x0003e8000e921848 */
[----:B------:R2:W-:Y:S01]  /*81b0*/  STL.64 [R1+0x9f0], R16 ;  /* 0x0009f01001007387 */ /* 0x0005e20000100a00 */
[----:B----4-:R-:W-:-:S03]  /*81c0*/  IMAD.WIDE R160, R9, 0x4, R156 ;  /* 0x0000000409a07825 */ /* 0x010fc600078e029c */
        /* <DEDUP_REMOVED lines=23> */
[----:B---3--:R-:W-:-:S02]  /*8340*/  IADD3 R0, R10, -0x4e, RZ ;  /* 0xffffffb20a007810 */ /* 0x008fc40007ffe0ff */
        /* <DEDUP_REMOVED lines=138> */
[----:B------:R-:W-:Y:S02]  /*8bf0*/  VIADD R0, R10, 0xffffffed ;  /* 0xffffffed0a007836 */ /* 0x000fe40000000000 */
[C---:B--2---:R-:W-:Y:S01]  /*8c00*/  IMAD.WIDE R158, R9.reuse, 0x4, R150 ;  /* 0x00000004099e7825 */ /* 0x044fe200078e0296 */
[----:B------:R1:W-:Y:S01]  /*8c10*/  STL.64 [R1+0x2a8], R162 ;  /* 0x0002a8a201007387 */ /* 0x0003e20000100a00 */
[----:B------:R-:W2:Y:S03]  /*8c20*/  LDC R10, c[0x0][0x230] ;  /* 0x00008c00ff0a7b82 */ /* 0x000ea60000000800 */
[----:B------:R1:W-:Y:S01]  /*8c30*/  LDGSTS.E [R5+0x2000c], desc[UR8][R162.64], !P0 ;  /* 0x2000c000a2057fae */ /* 0x0003e2000c121848 */
[----:B----4-:R-:W-:-:S03]  /*8c40*/  IMAD.WIDE R16, R9, 0x4, R152 ;  /* 0x0000000409107825 */ /* 0x010fc600078e0298 */
[----:B------:R4:W-:Y:S01]  /*8c50*/  STL.64 [R1+0x2a0], R160 ;  /* 0x0002a0a001007387 */ /* 0x0009e20000100a00 */
[----:B------:R-:W3:Y:S03]  /*8c60*/  LDC R9, c[0x0][0x230] ;  /* 0x00008c00ff097b82 */ /* 0x000ee60000000800 */
[----:B------:R4:W-:Y:S04]  /*8c70*/  LDGSTS.E [R5+0x2400c], desc[UR8][R160.64], !P0 ;  /* 0x2400c000a0057fae */ /* 0x0009e8000c121848 */
[----:B------:R2:W-:Y:S01]  /*8c80*/  STL.64 [R1+0x298], R158 ;  /* 0x0002989e01007387 */ /* 0x0005e20000100a00 */
[----:B-1----:R-:W-:-:S03]  /*8c90*/  IMAD.WIDE R162, R166, 0x4, R156 ;  /* 0x00000004a6a27825 */ /* 0x002fc600078e029c */
[----:B------:R1:W-:Y:S04]  /*8ca0*/  LDGSTS.E [R5+0x2800c], desc[UR8][R158.64], !P0 ;  /* 0x2800c0009e057fae */ /* 0x0003e8000c121848 */
[----:B------:R1:W-:Y:S01]  /*8cb0*/  STL.64 [R1+0x290], R16 ;  /* 0x0002901001007387 */ /* 0x0003e20000100a00 */
[----:B----4-:R-:W-:Y:S01]  /*8cc0*/  IMAD.WIDE R160, R166, 0x4, R154 ;  /* 0x00000004a6a07825 */ /* 0x010fe200078e029a */
[----:B--2---:R-:W-:Y:S02]  /*8cd0*/  IADD3 R10, R10, -0x33, RZ ;  /* 0xffffffcd0a0a7810 */ /* 0x004fe40007ffe0ff */
[----:B------:R2:W-:Y:S01]  /*8ce0*/  LDGSTS.E [R5+0x2c00c], desc[UR8][R16.64], !P0 ;  /* 0x2c00c00010057fae */ /* 0x0005e2000c121848 */
[----:B------:R-:W-:Y:S01]  /*8cf0*/  ISETP.GE.U32.AND P0, PT, R0, 0x7fffff6e, PT ;  /* 0x7fffff6e0000780c */ /* 0x000fe20003f06070 */
[----:B------:R-:W-:Y:S01]  /*8d00*/  IMAD.WIDE R166, R166, 0x4, R152 ;  /* 0x00000004a6a67825 */ /* 0x000fe200078e0298 */
[----:B------:R-:W-:-:S02]  /*8d10*/  IADD3 R0, R11, -0x14, RZ ;  /* 0xffffffec0b007810 */ /* 0x000fc40007ffe0ff */
[----:B------:R-:W4:Y:S01]  /*8d20*/  LDC R11, c[0x0][0x230] ;  /* 0x00008c00ff0b7b82 */ /* 0x000f220000000800 */
[----:B-1----:R-:W-:-:S04]  /*8d30*/  IMAD R158, R14, 0x6e, RZ ;  /* 0x0000006e0e9e7824 */ /* 0x002fc800078e02ff */
[----:B------:R-:W-:-:S04]  /*8d40*/  IMAD.WIDE R236, R158, 0x4, R154 ;  /* 0x000000049eec7825 */ /* 0x000fc800078e029a */
[----:B--2---:R-:W-:-:S04]  /*8d50*/  IMAD.WIDE R16, R246, 0x4, R154 ;  /* 0x00000004f6107825 */ /* 0x004fc800078e029a */
[----:B------:R-:W-:Y:S01]  /*8d60*/  IMAD.WIDE R246, R246, 0x4, R152 ;  /* 0x00000004f6f67825 */ /* 0x000fe200078e0298 */
[----:B------:R-:W-:Y:S03]  /*8d70*/  LDGSTS.E [R5+0x30000], desc[UR8][R16.64], !P3 ;  /* 0x3000000010057fae */ /* 0x000fe6000d921848 */
[C---:B------:R-:W-:Y:S01]  /*8d80*/  IMAD.WIDE R234, R158.reuse, 0x4, R156 ;  /* 0x000000049eea7825 */ /* 0x040fe200078e029c */
[----:B------:R1:W-:Y:S03]  /*8d90*/  LDGSTS.E [R5+0x34000], desc[UR8][R250.64], !P3 ;  /* 0x34000000fa057fae */ /* 0x0003e6000d921848 */
[C---:B------:R-:W-:Y:S01]  /*8da0*/  IMAD.WIDE R232, R158.reuse, 0x4, R150 ;  /* 0x000000049ee87825 */ /* 0x040fe200078e0296 */
[----:B------:R2:W-:Y:S03]  /*8db0*/  LDGSTS.E [R5+0x38000], desc[UR8][R248.64], !P3 ;  /* 0x38000000f8057fae */ /* 0x0005e6000d921848 */
[----:B------:R-:W-:Y:S01]  /*8dc0*/  IMAD.WIDE R158, R158, 0x4, R152 ;  /* 0x000000049e9e7825 */ /* 0x000fe200078e0298 */
[----:B------:R2:W-:Y:S01]  /*8dd0*/  LDGSTS.E [R5+0x3c000], desc[UR8][R246.64], !P3 ;  /* 0x3c000000f6057fae */ /* 0x0005e2000d921848 */
[----:B------:R-:W-:-:S02]  /*8de0*/  ISETP.GE.U32.AND P3, PT, R0, 0x7fffff6d, PT ;  /* 0x7fffff6d0000780c */ /* 0x000fc40003f66070 */
[----:B---3--:R-:W-:Y:S01]  /*8df0*/  VIADD R0, R12, 0xffffffcf ;  /* 0xffffffcf0c007836 */ /* 0x008fe20000000000 */
[----:B------:R3:W-:Y:S01]  /*8e00*/  LDGSTS.E [R5+0x30004], desc[UR8][R244.64], !P4 ;  /* 0x30004000f4057fae */ /* 0x0007e2000e121848 */
[----:B------:R-:W3:Y:S03]  /*8e10*/  LDC R12, c[0x0][0x230] ;  /* 0x00008c00ff0c7b82 */ /* 0x000ee60000000800 */
[----:B------:R3:W-:Y:S04]  /*8e20*/  LDGSTS.E [R5+0x34004], desc[UR8][R242.64], !P4 ;  /* 0x34004000f2057fae */ /* 0x0007e8000e121848 */
[----:B------:R3:W-:Y:S04]  /*8e30*/  LDGSTS.E [R5+0x38004], desc[UR8][R240.64], !P4 ;  /* 0x38004000f0057fae */ /* 0x0007e8000e121848 */
[----:B------:R-:W-:Y:S01]  /*8e40*/  LDGSTS.E [R5+0x3c004], desc[UR8][R238.64], !P4 ;  /* 0x3c004000ee057fae */ /* 0x000fe2000e121848 */
[----:B------:R-:W-:-:S02]  /*8e50*/  ISETP.GE.U32.AND P4, PT, R0, 0x7fffff50, PT ;  /* 0x7fffff500000780c */ /* 0x000fc40003f86070 */
[----:B------:R-:W-:Y:S01]  /*8e60*/  IADD3 R0, R9, -0x32, RZ ;  /* 0xffffffce09007810 */ /* 0x000fe20007ffe0ff */
[----:B------:R-:W-:Y:S01]  /*8e70*/  LDGSTS.E [R5+0x30008], desc[UR8][R236.64], !P5 ;  /* 0x30008000ec057fae */ /* 0x000fe2000e921848 */
[----:B------:R-:W-:-:S03]  /*8e80*/  LOP3.LUT R9, R6, 0x40, RZ, 0x3c, !PT ;  /* 0x0000004006097812 */ /* 0x000fc600078e3cff */
[----:B------:R-:W-:Y:S02]  /*8e90*/  LDGSTS.E [R5+0x34008], desc[UR8][R234.64], !P5 ;  /* 0x34008000ea057fae */ /* 0x000fe4000e921848 */
[----:B------:R-:W-:Y:S02]  /*8ea0*/  VIADD R9, R9, UR10 ;  /* 0x0000000a09097c36 */ /* 0x000fe40008000000 */
[----:B------:R-:W-:Y:S04]  /*8eb0*/  LDGSTS.E [R5+0x38008], desc[UR8][R232.64], !P5 ;  /* 0x38008000e8057fae */ /* 0x000fe8000e921848 */
[----:B------:R-:W-:Y:S04]  /*8ec0*/  STL.64 [R1], R16 ;  /* 0x0000001001007387 */ /* 0x000fe80000100a00 */
[----:B------:R3:W-:Y:S01]  /*8ed0*/  LDGSTS.E [R5+0x3c008], desc[UR8][R158.64], !P5 ;  /* 0x3c0080009e057fae */ /* 0x0007e2000e921848 */
[----:B------:R-:W-:Y:S01]  /*8ee0*/  ISETP.GE.U32.AND P5, PT, R0, 0x7fffff4f, PT ;  /* 0x7fffff4f0000780c */ /* 0x000fe20003fa6070 */
[----:B------:R-:W-:-:S02]  /*8ef0*/  IMAD.SHL.U32 R0, R14, 0x10, RZ ;  /* 0x000000100e007824 */ /* 0x000fc400078e00ff */
[----:B------:R1:W-:Y:S02]  /*8f00*/  STL.64 [R1+0x18a0], R250 ;  /* 0x0018a0fa01007387 */ /* 0x0003e40000100a00 */
[C---:B------:R-:W-:Y:S02]  /*8f10*/  IMAD.WIDE R172, R0.reuse, 0x4, R154 ;  /* 0x0000000400ac7825 */ /* 0x040fe400078e029a */
[----:B------:R2:W-:Y:S02]  /*8f20*/  STL.64 [R1+0x18a8], R248 ;  /* 0x0018a8f801007387 */ /* 0x0005e40000100a00 */
[C---:B------:R-:W-:Y:S02]  /*8f30*/  IMAD.WIDE R170, R0.reuse, 0x4, R156 ;  /* 0x0000000400aa7825 */ /* 0x040fe400078e029c */
[----:B------:R3:W-:Y:S02]  /*8f40*/  STL.64 [R1+0x18b0], R246 ;  /* 0x0018b0f601007387 */ /* 0x0007e40000100a00 */
[----:B------:R-:W-:-:S02]  /*8f50*/  IMAD.WIDE R168, R0, 0x4, R150 ;  /* 0x0000000400a87825 */ /* 0x000fc400078e0296 */
[----:B------:R3:W-:Y:S01]  /*8f60*/  STL.64 [R1+0x18b8], R244 ;  /* 0x0018b8f401007387 */ /* 0x0007e20000100a00 */
[----:B-1----:R-:W-:Y:S01]  /*8f70*/  MOV R251, R203 ;  /* 0x000000cb00fb7202 */ /* 0x002fe20000000f00 */
[----:B------:R-:W-:Y:S01]  /*8f80*/  IMAD.WIDE R16, R0, 0x4, R152 ;  /* 0x0000000400107825 */ /* 0x000fe200078e0298 */
[----:B----4-:R-:W-:Y:S01]  /*8f90*/  IADD3 R0, R11, -0x34, RZ ;  /* 0xffffffcc0b007810 */ /* 0x010fe20007ffe0ff */
[----:B------:R1:W-:Y:S01]  /*8fa0*/  STL.64 [R1+0x18c0], R242 ;  /* 0x0018c0f201007387 */ /* 0x0003e20000100a00 */
[----:B------:R-:W4:Y:S01]  /*8fb0*/  LDC R11, c[0x0][0x230] ;  /* 0x00008c00ff0b7b82 */ /* 0x000f220000000800 */
[----:B------:R-:W-:Y:S01]  /*8fc0*/  IMAD.MOV.U32 R250, RZ, RZ, R202 ;  /* 0x000000fffffa7224 */ /* 0x000fe200078e00ca */
[----:B--2---:R-:W-:Y:S01]  /*8fd0*/  MOV R249, R211 ;  /* 0x000000d300f97202 */ /* 0x004fe20000000f00 */
[----:B------:R2:W-:Y:S01]  /*8fe0*/  STL.64 [R1+0x18c8], R240 ;  /* 0x0018c8f001007387 */ /* 0x0005e20000100a00 */
[----:B---3--:R-:W-:Y:S01]  /*8ff0*/  IMAD.MOV.U32 R246, RZ, RZ, R200 ;  /* 0x000000fffff67224 */ /* 0x008fe200078e00c8 */
[----:B------:R-:W-:Y:S01]  /*9000*/  MOV R247, R201 ;  /* 0x000000c900f77202 */ /* 0x000fe20000000f00 */
[----:B------:R-:W-:Y:S01]  /*9010*/  IMAD.MOV.U32 R248, RZ, RZ, R210 ;  /* 0x000000fffff87224 */ /* 0x000fe200078e00d2 */
[----:B------:R-:W-:Y:S01]  /*9020*/  STL.64 [R1+0x18d0], R238 ;  /* 0x0018d0ee01007387 */ /* 0x000fe20000100a00 */
[----:B------:R-:W-:Y:S01]  /*9030*/  IMAD.MOV.U32 R244, RZ, RZ, R208 ;  /* 0x000000fffff47224 */ /* 0x000fe200078e00d0 */
[----:B------:R-:W-:Y:S01]  /*9040*/  MOV R245, R209 ;  /* 0x000000d100f57202 */ /* 0x000fe20000000f00 */
[----:B------:R-:W-:Y:S01]  /*9050*/  IMAD.WIDE R208, R214, 0x4, R154 ;  /* 0x00000004d6d07825 */ /* 0x000fe200078e029a */
[----:B------:R3:W-:Y:S01]  /*9060*/  LDGSTS.E [R5+0x3000c], desc[UR8][R160.64], !P1 ;  /* 0x3000c000a0057fae */ /* 0x0007e2000c921848 */
[----:B-1----:R-:W-:-:S02]  /*9070*/  MOV R243, R205 ;  /* 0x000000cd00f37202 */ /* 0x002fc40000000f00 */
[----:B------:R-:W-:Y:S01]  /*9080*/  IMAD.MOV.U32 R242, RZ, RZ, R204 ;  /* 0x000000fffff27224 */ /* 0x000fe200078e00cc */
[----:B------:R-:W-:Y:S01]  /*9090*/  STL.64 [R1+0x18d8], R236 ;  /* 0x0018d8ec01007387 */ /* 0x000fe20000100a00 */
[----:B------:R-:W-:-:S03]  /*90a0*/  IMAD.WIDE R210, R214, 0x4, R156 ;  /* 0x00000004d6d27825 */ /* 0x000fc600078e029c */
[----:B------:R-:W-:Y:S01]  /*90b0*/  LDGSTS.E [R5+0x3400c], desc[UR8][R162.64], !P1 ;  /* 0x3400c000a2057fae */ /* 0x000fe2000c921848 */
[----:B------:R-:W-:Y:S01]  /*90c0*/  IMAD.WIDE R214, R214, 0x4, R152 ;  /* 0x00000004d6d67825 */ /* 0x000fe200078e0298 */
[----:B--2---:R-:W-:Y:S02]  /*90d0*/  MOV R240, R242 ;  /* 0x000000f200f07202 */ /* 0x004fe40000000f00 */
[----:B------:R-:W-:Y:S01]  /*90e0*/  STL.64 [R1+0x18e0], R234 ;  /* 0x0018e0ea01007387 */ /* 0x000fe20000100a00 */
[----:B------:R-:W-:Y:S01]  /*90f0*/  IMAD.MOV.U32 R241, RZ, RZ, R243 ;  /* 0x000000fffff17224 */ /* 0x000fe200078e00f3 */
[----:B------:R-:W-:Y:S01]  /*9100*/  MOV R242, R244 ;  /* 0x000000f400f27202 */ /* 0x000fe20000000f00 */
[----:B------:R-:W-:Y:S01]  /*9110*/  IMAD.MOV.U32 R243, RZ, RZ, R245 ;  /* 0x000000fffff37224 */ /* 0x000fe200078e00f5 */
[----:B------:R-:W-:Y:S01]  /*9120*/  LDGSTS.E [R5+0x3800c], desc[UR8][R164.64], !P1 ;  /* 0x3800c000a4057fae */ /* 0x000fe2000c921848 */
[----:B------:R-:W-:Y:S01]  /*9130*/  IMAD.MOV.U32 R245, RZ, RZ, R249 ;  /* 0x000000fffff57224 */ /* 0x000fe200078e00f9 */
[----:B------:R-:W-:Y:S01]  /*9140*/  MOV R244, R248 ;  /* 0x000000f800f47202 */ /* 0x000fe20000000f00 */
[----:B------:R-:W-:Y:S01]  /*9150*/  IMAD.MOV.U32 R249, RZ, RZ, R19 ;  /* 0x000000fffff97224 */ /* 0x000fe200078e0013 */
[----:B------:R-:W-:Y:S01]  /*9160*/  STL.64 [R1+0x18e8], R232 ;  /* 0x0018e8e801007387 */ /* 0x000fe20000100a00 */
[----:B------:R-:W1:Y:S01]  /*9170*/  LDC R19, c[0x0][0x230] ;  /* 0x00008c00ff137b82 */ /* 0x000e620000000800 */
[----:B------:R-:W-:-:S02]  /*9180*/  MOV R248, R18 ;  /* 0x0000001200f87202 */ /* 0x000fc40000000f00 */
[----:B------:R-:W-:Y:S01]  /*9190*/  LDGSTS.E [R5+0x3c00c], desc[UR8][R166.64], !P1 ;  /* 0x3c00c000a6057fae */ /* 0x000fe2000c921848 */
[----:B------:R-:W-:Y:S01]  /*91a0*/  ISETP.GE.U32.AND P1, PT, R10, 0x7fffff4e, PT ;  /* 0x7fffff4e0a00780c */ /* 0x000fe20003f26070 */
[----:B------:R-:W-:Y:S02]  /*91b0*/  IMAD R10, R14, 0x11, RZ ;  /* 0x000000110e0a7824 */ /* 0x000fe400078e02ff */
[----:B------:R2:W-:Y:S01]  /*91c0*/  STL.64 [R1+0x18f0], R158 ;  /* 0x0018f09e01007387 */ /* 0x0005e20000100a00 */
[----:B------:R-:W4:Y:S03]  /*91d0*/  LDC R18, c[0x0][0x230] ;  /* 0x00008c00ff127b82 */ /* 0x000f260000000800 */
[----:B------:R3:W-:Y:S04]  /*91e0*/  STL.64 [R1+0x18f8], R160 ;  /* 0x0018f8a001007387 */ /* 0x0007e80000100a00 */
[----:B------:R1:W-:Y:S04]  /*91f0*/  STL.64 [R1+0x988], R172 ;  /* 0x000988ac01007387 */ /* 0x0003e80000100a00 */
[----:B------:R1:W-:Y:S01]  /*9200*/  LDGSTS.E [R9], desc[UR8][R172.64], !P2 ;  /* 0x00000000ac097fae */ /* 0x0003e2000d121848 */
[----:B--2---:R-:W-:-:S03]  /*9210*/  IMAD.WIDE R158, R10, 0x4, R150 ;  /* 0x000000040a9e7825 */ /* 0x004fc600078e0296 */
[----:B------:R2:W-:Y:S01]  /*9220*/  STL.64 [R1+0x980], R170 ;  /* 0x000980aa01007387 */ /* 0x0005e20000100a00 */
[----:B---3--:R-:W-:Y:S01]  /*9230*/  IMAD.WIDE R160, R10, 0x4, R156 ;  /* 0x000000040aa07825 */ /* 0x008fe200078e029c */
[----:B-1----:R-:W-:Y:S02]  /*9240*/  IADD3 R19, R19, 0x7f, RZ ;  /* 0x0000007f13137810 */ /* 0x002fe40007ffe0ff */
[----:B------:R2:W-:Y:S04]  /*9250*/  LDGSTS.E [R9+0x4000], desc[UR8][R170.64], !P2 ;  /* 0x04000000aa097fae */ /* 0x0005e8000d121848 */
[----:B------:R1:W-:Y:S01]  /*9260*/  STL.64 [R1+0x978], R168 ;  /* 0x000978a801007387 */ /* 0x0003e20000100a00 */
[----:B------:R-:W-:-:S03]  /*9270*/  IMAD.WIDE R172, R174, 0x4, R150 ;  /* 0x00000004aeac7825 */ /* 0x000fc600078e0296 */
[----:B------:R1:W-:Y:S04]  /*9280*/  LDGSTS.E [R9+0x8000], desc[UR8][R168.64], !P2 ;  /* 0x08000000a8097fae */ /* 0x0003e8000d121848 */
[----:B------:R3:W-:Y:S01]  /*9290*/  STL.64 [R1+0x970], R16 ;  /* 0x0009701001007387 */ /* 0x0007e20000100a00 */
[----:B--2---:R-:W-:-:S03]  /*92a0*/  IMAD.WIDE R170, R174, 0x4, R156 ;  /* 0x00000004aeaa7825 */ /* 0x004fc600078e029c */
[----:B------:R3:W-:Y:S01]  /*92b0*/  LDGSTS.E [R9+0xc000], desc[UR8][R16.64], !P2 ;  /* 0x0c00000010097fae */ /* 0x0007e2000d121848 */
[----:B------:R-:W-:Y:S01]  /*92c0*/  ISETP.GE.U32.AND P2, PT, R0, 0x7fffff4d, PT ;  /* 0x7fffff4d0000780c */ /* 0x000fe20003f46070 */
[----:B------:R-:W-:Y:S02]  /*92d0*/  IMAD R0, R14, 0x12, RZ ;  /* 0x000000120e007824 */ /* 0x000fe400078e02ff */
[----:B-1----:R-:W-:-:S05]  /*92e0*/  IMAD.WIDE R168, R10, 0x4, R154 ;  /* 0x000000040aa87825 */ /* 0x002fca00078e029a */
[----:B------:R1:W-:Y:S01]  /*92f0*/  STL.64 [R1+0x968], R168 ;  /* 0x000968a801007387 */ /* 0x0003e20000100a00 */
[----:B---3--:R-:W-:-:S03]  /*9300*/  IMAD.WIDE R16, R10, 0x4, R152 ;  /* 0x000000040a107825 */ /* 0x008fc600078e0298 */
[----:B------:R1:W-:Y:S01]  /*9310*/  LDGSTS.E [R9+0x4], desc[UR8][R168.64], !P6 ;  /* 0x00004000a8097fae */ /* 0x0003e2000f121848 */
[----:B------:R-:W-:-:S03]  /*9320*/  VIADD R10, R12, 0xffffffaf ;  /* 0xffffffaf0c0a7836 */ /* 0x000fc60000000000 */
        /* <DEDUP_REMOVED lines=154> */
[----:B------:R-:W-:Y:S02]  /*9cd0*/  VIADD R0, R13, 0xffffffe9 ;  /* 0xffffffe90d007836 */ /* 0x000fe40000000000 */
[C---:B--2---:R-:W-:Y:S01]  /*9ce0*/  IMAD.WIDE R158, R10.reuse, 0x4, R150 ;  /* 0x000000040a9e7825 */ /* 0x044fe200078e0296 */
[----:B------:R2:W-:Y:S01]  /*9cf0*/  LDGSTS.E [R9+0x2000c], desc[UR8][R168.64], !P4 ;  /* 0x2000c000a8097fae */ /* 0x0005e2000e121848 */
[----:B------:R-:W3:Y:S03]  /*9d00*/  LDC R13, c[0x0][0x230] ;  /* 0x00008c00ff0d7b82 */ /* 0x000ee60000000800 */
[----:B------:R3:W-:Y:S01]  /*9d10*/  LDGSTS.E [R9+0x2400c], desc[UR8][R160.64], !P4 ;  /* 0x2400c000a0097fae */ /* 0x0007e2000e121848 */
[----:B-1----:R-:W-:-:S03]  /*9d20*/  IMAD.WIDE R16, R10, 0x4, R152 ;  /* 0x000000040a107825 */ /* 0x002fc600078e0298 */
[----:B------:R1:W-:Y:S01]  /*9d30*/  LDGSTS.E [R9+0x2800c], desc[UR8][R158.64], !P4 ;  /* 0x2800c0009e097fae */ /* 0x0003e2000e121848 */
[----:B------:R-:W1:Y:S03]  /*9d40*/  LDC R10, c[0x0][0x230] ;  /* 0x00008c00ff0a7b82 */ /* 0x000e660000000800 */
[----:B------:R1:W-:Y:S01]  /*9d50*/  LDGSTS.E [R9+0x2c00c], desc[UR8][R16.64], !P4 ;  /* 0x2c00c00010097fae */ /* 0x0003e2000e121848 */
[----:B------:R-:W-:Y:S02]  /*9d60*/  ISETP.GE.U32.AND P4, PT, R0, 0x7fffff6a, PT ;  /* 0x7fffff6a0000780c */ /* 0x000fe40003f86070 */
[----:B----4-:R-:W-:Y:S01]  /*9d70*/  IADD3 R0, R11, -0x18, RZ ;  /* 0xffffffe80b007810 */ /* 0x010fe20007ffe0ff */
[----:B------:R2:W-:Y:S01]  /*9d80*/  STL.64 [R1+0x228], R168 ;  /* 0x000228a801007387 */ /* 0x0005e20000100a00 */
[----:B------:R-:W4:Y:S03]  /*9d90*/  LDC R11, c[0x0][0x230] ;  /* 0x00008c00ff0b7b82 */ /* 0x000f260000000800 */
[----:B------:R4:W-:Y:S04]  /*9da0*/  STL.64 [R1+0x220], R160 ;  /* 0x000220a001007387 */ /* 0x0009e80000100a00 */
[----:B------:R4:W-:Y:S01]  /*9db0*/  STL.64 [R1+0x218], R158 ;  /* 0x0002189e01007387 */ /* 0x0009e20000100a00 */
[----:B--2---:R-:W-:-:S03]  /*9dc0*/  IMAD.WIDE R168, R174, 0x4, R154 ;  /* 0x00000004aea87825 */ /* 0x004fc600078e029a */
[----:B------:R2:W-:Y:S01]  /*9dd0*/  STL.64 [R1+0x210], R16 ;  /* 0x0002101001007387 */ /* 0x0005e20000100a00 */
[----:B------:R-:W-:-:S03]  /*9de0*/  IMAD.WIDE R174, R174, 0x4, R152 ;  /* 0x00000004aeae7825 */ /* 0x000fc600078e0298 */
[----:B------:R2:W-:Y:S04]  /*9df0*/  LDGSTS.E [R9+0x30000], desc[UR8][R168.64], !P5 ;  /* 0x30000000a8097fae */ /* 0x0005e8000e921848 */
[----:B------:R-:W-:Y:S04]  /*9e00*/  LDGSTS.E [R9+0x34000], desc[UR8][R170.64], !P5 ;  /* 0x34000000aa097fae */ /* 0x000fe8000e921848 */
[----:B------:R-:W-:Y:S04]  /*9e10*/  LDGSTS.E [R9+0x38000], desc[UR8][R172.64], !P5 ;  /* 0x38000000ac097fae */ /* 0x000fe8000e921848 */
[----:B------:R-:W-:Y:S01]  /*9e20*/  LDGSTS.E [R9+0x3c000], desc[UR8][R174.64], !P5 ;  /* 0x3c000000ae097fae */ /* 0x000fe2000e921848 */
[----:B------:R-:W-:Y:S01]  /*9e30*/  ISETP.GE.U32.AND P5, PT, R0, 0x7fffff69, PT ;  /* 0x7fffff690000780c */ /* 0x000fe20003fa6070 */
[----:B---3--:R-:W-:-:S02]  /*9e40*/  VIADD R0, R12, 0xffffffcb ;  /* 0xffffffcb0c007836 */ /* 0x008fc40000000000 */
[----:B------:R-:W3:Y:S01]  /*9e50*/  LDC R12, c[0x0][0x230] ;  /* 0x00008c00ff0c7b82 */ /* 0x000ee20000000800 */
[----:B------:R-:W-:Y:S04]  /*9e60*/  LDGSTS.E [R9+0x30004], desc[UR8][R176.64], !P1 ;  /* 0x30004000b0097fae */ /* 0x000fe8000c921848 */
[----:B------:R-:W-:Y:S04]  /*9e70*/  LDGSTS.E [R9+0x34004], desc[UR8][R178.64], !P1 ;  /* 0x34004000b2097fae */ /* 0x000fe8000c921848 */
[----:B------:R-:W-:Y:S04]  /*9e80*/  LDGSTS.E [R9+0x38004], desc[UR8][R180.64], !P1 ;  /* 0x38004000b4097fae */ /* 0x000fe8000c921848 */
[----:B------:R-:W-:Y:S01]  /*9e90*/  LDGSTS.E [R9+0x3c004], desc[UR8][R182.64], !P1 ;  /* 0x3c004000b6097fae */ /* 0x000fe2000c921848 */
[----:B------:R-:W-:-:S02]  /*9ea0*/  ISETP.GE.U32.AND P1, PT, R0, 0x7fffff4c, PT ;  /* 0x7fffff4c0000780c */ /* 0x000fc40003f26070 */
[----:B-1----:R-:W-:Y:S01]  /*9eb0*/  IADD3 R0, R10, -0x36, RZ ;  /* 0xffffffca0a007810 */ /* 0x002fe20007ffe0ff */
[----:B------:R-:W-:Y:S01]  /*9ec0*/  LDGSTS.E [R9+0x30008], desc[UR8][R184.64], !P2 ;  /* 0x30008000b8097fae */ /* 0x000fe2000d121848 */
[----:B------:R-:W-:-:S03]  /*9ed0*/  LOP3.LUT R10, R6, 0x50, RZ, 0x3c, !PT ;  /* 0x00000050060a7812 */ /* 0x000fc600078e3cff */
[----:B------:R-:W-:Y:S01]  /*9ee0*/  LDGSTS.E [R9+0x34008], desc[UR8][R186.64], !P2 ;  /* 0x34008000ba097fae */ /* 0x000fe2000d121848 */
[----:B------:R-:W-:-:S03]  /*9ef0*/  IADD3 R10, R10, UR10, RZ ;  /* 0x0000000a0a0a7c10 */ /* 0x000fc6000fffe0ff */
[----:B------:R-:W-:Y:S04]  /*9f00*/  LDGSTS.E [R9+0x38008], desc[UR8][R188.64], !P2 ;  /* 0x38008000bc097fae */ /* 0x000fe8000d121848 */
[----:B------:R-:W-:Y:S01]  /*9f10*/  LDGSTS.E [R9+0x3c008], desc[UR8][R190.64], !P2 ;  /* 0x3c008000be097fae */ /* 0x000fe2000d121848 */
[----:B------:R-:W-:Y:S01]  /*9f20*/  ISETP.GE.U32.AND P2, PT, R0, 0x7fffff4b, PT ;  /* 0x7fffff4b0000780c */ /* 0x000fe20003f46070 */
[----:B----4-:R-:W-:Y:S02]  /*9f30*/  VIADD R0, R11, 0xffffffc9 ;  /* 0xffffffc90b007836 */ /* 0x010fe40000000000 */
[----:B------:R-:W-:Y:S01]  /*9f40*/  LDGSTS.E [R9+0x3000c], desc[UR8][R192.64], !P6 ;  /* 0x3000c000c0097fae */ /* 0x000fe2000f121848 */
[----:B------:R-:W-:-:S03]  /*9f50*/  IMAD R11, R14, 0x15, RZ ;  /* 0x000000150e0b7824 */ /* 0x000fc600078e02ff */
[----:B------:R-:W-:Y:S04]  /*9f60*/  LDGSTS.E [R9+0x3400c], desc[UR8][R194.64], !P6 ;  /* 0x3400c000c2097fae */ /* 0x000fe8000f121848 */
[----:B------:R-:W-:Y:S04]  /*9f70*/  LDGSTS.E [R9+0x3800c], desc[UR8][R196.64], !P6 ;  /* 0x3800c000c4097fae */ /* 0x000fe8000f121848 */
[----:B------:R-:W-:Y:S01]  /*9f80*/  LDGSTS.E [R9+0x3c00c], desc[UR8][R198.64], !P6 ;  /* 0x3c00c000c6097fae */ /* 0x000fe2000f121848 */
[----:B------:R-:W-:Y:S01]  /*9f90*/  ISETP.GE.U32.AND P6, PT, R0, 0x7fffff4a, PT ;  /* 0x7fffff4a0000780c */ /* 0x000fe20003fc6070 */
[----:B------:R-:W-:-:S02]  /*9fa0*/  IMAD R0, R14, 0x14, RZ ;  /* 0x000000140e007824 */ /* 0x000fc400078e02ff */
[----:B------:R1:W-:Y:S02]  /*9fb0*/  STL.64 [R1+0x1890], R168 ;  /* 0x001890a801007387 */ /* 0x0003e40000100a00 */
[C---:B------:R-:W-:Y:S02]  /*9fc0*/  IMAD.WIDE R206, R0.reuse, 0x4, R154 ;  /* 0x0000000400ce7825 */ /* 0x040fe400078e029a */
[----:B------:R-:W-:Y:S02]  /*9fd0*/  STL.64 [R1+0x1898], R170 ;  /* 0x001898aa01007387 */ /* 0x000fe40000100a00 */
[C---:B------:R-:W-:Y:S02]  /*9fe0*/  IMAD.WIDE R160, R0.reuse, 0x4, R156 ;  /* 0x0000000400a07825 */ /* 0x040fe400078e029c */
[----:B------:R4:W-:Y:S02]  /*9ff0*/  STL.64 [R1+0x908], R206 ;  /* 0x000908ce01007387 */ /* 0x0009e40000100a00 */
[----:B------:R-:W-:-:S02]  /*a000*/  IMAD.WIDE R158, R0, 0x4, R150 ;  /* 0x00000004009e7825 */ /* 0x000fc400078e0296 */
[----:B------:R4:W-:Y:S02]  /*a010*/  LDGSTS.E [R10], desc[UR8][R206.64], !P0 ;  /* 0x00000000ce0a7fae */ /* 0x0009e4000c121848 */
[----:B--2---:R-:W-:Y:S02]  /*a020*/  IMAD.WIDE R16, R0, 0x4, R152 ;  /* 0x0000000400107825 */ /* 0x004fe400078e0298 */
[----:B------:R2:W-:Y:S02]  /*a030*/  STL.64 [R1+0x900], R160 ;  /* 0x000900a001007387 */ /* 0x0005e40000100a00 */
[----:B---3--:R-:W-:Y:S02]  /*a040*/  VIADD R0, R12, 0xffffffc8 ;  /* 0xffffffc80c007836 */ /* 0x008fe40000000000 */
[----:B------:R-:W3:Y:S01]  /*a050*/  LDC R12, c[0x0][0x230] ;  /* 0x00008c00ff0c7b82 */ /* 0x000ee20000000800 */
[----:B------:R2:W-:Y:S01]  /*a060*/  LDGSTS.E [R10+0x4000], desc[UR8][R160.64], !P0 ;  /* 0x04000000a00a7fae */ /* 0x0005e2000c121848 */
[----:B-1----:R-:W-:-:S03]  /*a070*/  IMAD.WIDE R168, R11, 0x4, R154 ;  /* 0x000000040ba87825 */ /* 0x002fc600078e029a */
[----:B------:R1:W-:Y:S01]  /*a080*/  STL.64 [R1+0x8f8], R158 ;  /* 0x0008f89e01007387 */ /* 0x0003e20000100a00 */
[----:B----4-:R-:W-:-:S03]  /*a090*/  IMAD R206, R14, 0x74, RZ ;  /* 0x000000740ece7824 */ /* 0x010fc600078e02ff */
[----:B------:R1:W-:Y:S01]  /*a0a0*/  LDGSTS.E [R10+0x8000], desc[UR8][R158.64], !P0 ;  /* 0x080000009e0a7fae */ /* 0x0003e2000c121848 */
[----:B------:R-:W-:-:S03]  /*a0b0*/  IMAD.WIDE R200, R206, 0x4, R154 ;  /* 0x00000004cec87825 */ /* 0x000fc600078e029a */
[----:B------:R4:W-:Y:S01]  /*a0c0*/  STL.64 [R1+0x8f0], R16 ;  /* 0x0008f01001007387 */ /* 0x0009e20000100a00 */
[----:B--2---:R-:W-:-:S03]  /*a0d0*/  IMAD.WIDE R160, R11, 0x4, R156 ;  /* 0x000000040ba07825 */ /* 0x004fc600078e029c */
[----:B------:R4:W-:Y:S01]  /*a0e0*/  LDGSTS.E [R10+0xc000], desc[UR8][R16.64], !P0 ;  /* 0x0c000000100a7fae */ /* 0x0009e2000c121848 */
[----:B------:R-:W-:Y:S01]  /*a0f0*/  ISETP.GE.U32.AND P0, PT, R0, 0x7fffff49, PT ;  /* 0x7fffff490000780c */ /* 0x000fe20003f06070 */
[----:B------:R-:W-:Y:S02]  /*a100*/  IMAD R0, R14, 0x16, RZ ;  /* 0x000000160e007824 */ /* 0x000fe400078e02ff */
[C---:B-1----:R-:W-:Y:S01]  /*a110*/  IMAD.WIDE R158, R11.reuse, 0x4, R150 ;  /* 0x000000040b9e7825 */ /* 0x042fe200078e0296 */
[----:B------:R1:W-:Y:S03]  /*a120*/  STL.64 [R1+0x8e8], R168 ;  /* 0x0008e8a801007387 */ /* 0x0003e60000100a00 */
[C---:B------:R-:W-:Y:S01]  /*a130*/  IMAD.WIDE R202, R206.reuse, 0x4, R156 ;  /* 0x00000004ceca7825 */ /* 0x040fe200078e029c */
[----:B------:R1:W-:Y:S03]  /*a140*/  LDGSTS.E [R10+0x4], desc[UR8][R168.64], !P3 ;  /* 0x00004000a80a7fae */ /* 0x0003e6000d921848 */
[----:B----4-:R-:W-:Y:S01]  /*a150*/  IMAD.WIDE R16, R11, 0x4, R152 ;  /* 0x000000040b107825 */ /* 0x010fe200078e0298 */
[----:B------:R-:W-:Y:S01]  /*a160*/  IADD3 R11, R13, -0x55, RZ ;  /* 0xffffffab0d0b7810 */ /* 0x000fe20007ffe0ff */
[----:B------:R2:W-:Y:S01]  /*a170*/  STL.64 [R1+0x8e0], R160 ;  /* 0x0008e0a001007387 */ /* 0x0005e20000100a00 */
[----:B------:R-:W4:Y:S01]  /*a180*/  LDC R13, c[0x0][0x230] ;  /* 0x00008c00ff0d7b82 */ /* 0x000f220000000800 */
[----:B------:R-:W-:-:S02]  /*a190*/  IMAD.WIDE R204, R206, 0x4, R150 ;  /* 0x00000004cecc7825 */ /* 0x000fc400078e0296 */
[----:B------:R2:W-:Y:S02]  /*a1a0*/  LDGSTS.E [R10+0x4004], desc[UR8][R160.64], !P3 ;  /* 0x04004000a00a7fae */ /* 0x0005e4000d921848 */
[----:B------:R-:W-:Y:S02]  /*a1b0*/  IMAD.WIDE R206, R206, 0x4, R152 ;  /* 0x00000004cece7825 */ /* 0x000fe400078e0298 */
[----:B------:R3:W-:Y:S02]  /*a1c0*/  STL.64 [R1+0x8d8], R158 ;  /* 0x0008d89e01007387 */ /* 0x0007e40000100a00 */
[C---:B-1----:R-:W-:Y:S02]  /*a1d0*/  IMAD.WIDE R168, R0.reuse, 0x4, R154 ;  /* 0x0000000400a87825 */ /* 0x042fe400078e029a */
[----:B------:R3:W-:Y:S02]  /*a1e0*/  LDGSTS.E [R10+0x8004], desc[UR8][R158.64], !P3 ;  /* 0x080040009e0a7fae */ /* 0x0007e4000d921848 */
[----:B--2---:R-:W-:-:S02]  /*a1f0*/  IMAD.WIDE R160, R0, 0x4, R156 ;  /* 0x0000000400a07825 */ /* 0x004fc400078e029c */
[----:B------:R1:W-:Y:S04]  /*a200*/  STL.64 [R1+0x8d0], R16 ;  /* 0x0008d01001007387 */ /* 0x0003e80000100a00 */
[----:B------:R1:W-:Y:S01]  /*a210*/  LDGSTS.E [R10+0xc004], desc[UR8][R16.64], !P3 ;  /* 0x0c004000100a7fae */ /* 0x0003e2000d921848 */
[----:B------:R-:W-:Y:S01]  /*a220*/  ISETP.GE.U32.AND P3, PT, R11, 0x7fffff2c, PT ;  /* 0x7fffff2c0b00780c */ /* 0x000fe20003f66070 */
[----:B------:R-:W-:Y:S02]  /*a230*/  IMAD R11, R14, 0x17, RZ ;  /* 0x000000170e0b7824 */ /* 0x000fe400078e02ff */
[C---:B---3--:R-:W-:Y:S01]  /*a240*/  IMAD.WIDE R158, R0.reuse, 0x4, R150 ;  /* 0x00000004009e7825 */ /* 0x048fe200078e0296 */
        /* <DEDUP_REMOVED lines=141> */
[----:B------:R-:W-:Y:S02]  /*ab20*/  ISETP.GE.U32.AND P5, PT, R0, 0x7fffff67, PT ;  /* 0x7fffff670000780c */ /* 0x000fe40003fa6070 */
[----:B------:R-:W-:Y:S01]  /*ab30*/  IADD3 R0, R15, -0x1b, RZ ;  /* 0xffffffe50f007810 */ /* 0x000fe20007ffe0ff */
[C---:B-1----:R-:W-:Y:S01]  /*ab40*/  IMAD.WIDE R158, R11.reuse, 0x4, R150 ;  /* 0x000000040b9e7825 */ /* 0x042fe200078e0296 */
[----:B------:R1:W-:Y:S01]  /*ab50*/  LDGSTS.E [R10+0x2000c], desc[UR8][R168.64], !P1 ;  /* 0x2000c000a80a7fae */ /* 0x0003e2000c921848 */
[----:B------:R-:W1:Y:S03]  /*ab60*/  LDC R15, c[0x0][0x230] ;  /* 0x00008c00ff0f7b82 */ /* 0x000e660000000800 */
[----:B------:R1:W-:Y:S01]  /*ab70*/  LDGSTS.E [R10+0x2400c], desc[UR8][R160.64], !P1 ;  /* 0x2400c000a00a7fae */ /* 0x0003e2000c921848 */
[----:B--2---:R-:W-:-:S03]  /*ab80*/  IMAD.WIDE R16, R11, 0x4, R152 ;  /* 0x000000040b107825 */ /* 0x004fc600078e0298 */
[----:B------:R2:W-:Y:S01]  /*ab90*/  LDGSTS.E [R10+0x2800c], desc[UR8][R158.64], !P1 ;  /* 0x2800c0009e0a7fae */ /* 0x0005e2000c921848 */
[----:B------:R-:W2:Y:S03]  /*aba0*/  LDC R11, c[0x0][0x230] ;  /* 0x00008c00ff0b7b82 */ /* 0x000ea60000000800 */
[----:B------:R1:W-:Y:S01]  /*abb0*/  LDGSTS.E [R10+0x2c00c], desc[UR8][R16.64], !P1 ;  /* 0x2c00c000100a7fae */ /* 0x0003e2000c921848 */
[----:B------:R-:W-:Y:S01]  /*abc0*/  ISETP.GE.U32.AND P1, PT, R0, 0x7fffff66, PT ;  /* 0x7fffff660000780c */ /* 0x000fe20003f26070 */
[----:B----4-:R-:W-:Y:S02]  /*abd0*/  VIADD R0, R12, 0xffffffe4 ;  /* 0xffffffe40c007836 */ /* 0x010fe40000000000 */
[----:B------:R-:W-:Y:S01]  /*abe0*/  LDGSTS.E [R10+0x30000], desc[UR8][R200.64], !P2 ;  /* 0x30000000c80a7fae */ /* 0x000fe2000d121848 */
[----:B------:R-:W4:Y:S03]  /*abf0*/  LDC R12, c[0x0][0x230] ;  /* 0x00008c00ff0c7b82 */ /* 0x000f260000000800 */
[----:B------:R-:W-:Y:S04]  /*ac00*/  LDGSTS.E [R10+0x34000], desc[UR8][R202.64], !P2 ;  /* 0x34000000ca0a7fae */ /* 0x000fe8000d121848 */
[----:B------:R-:W-:Y:S04]  /*ac10*/  LDGSTS.E [R10+0x38000], desc[UR8][R204.64], !P2 ;  /* 0x38000000cc0a7fae */ /* 0x000fe8000d121848 */
[----:B------:R-:W-:Y:S01]  /*ac20*/  LDGSTS.E [R10+0x3c000], desc[UR8][R206.64], !P2 ;  /* 0x3c000000ce0a7fae */ /* 0x000fe2000d121848 */
[----:B------:R-:W-:-:S02]  /*ac30*/  ISETP.GE.U32.AND P2, PT, R0, 0x7fffff65, PT ;  /* 0x7fffff650000780c */ /* 0x000fc40003f46070 */
[----:B---3--:R-:W-:Y:S01]  /*ac40*/  IADD3 R0, R13, -0x39, RZ ;  /* 0xffffffc70d007810 */ /* 0x008fe20007ffe0ff */
[----:B------:R-:W-:Y:S01]  /*ac50*/  LDGSTS.E [R10+0x30004], desc[UR8][R208.64], !P6 ;  /* 0x30004000d00a7fae */ /* 0x000fe2000f121848 */
[----:B------:R-:W3:Y:S03]  /*ac60*/  LDC R13, c[0x0][0x230] ;  /* 0x00008c00ff0d7b82 */ /* 0x000ee60000000800 */
[----:B------:R-:W-:Y:S04]  /*ac70*/  LDGSTS.E [R10+0x34004], desc[UR8][R210.64], !P6 ;  /* 0x34004000d20a7fae */ /* 0x000fe8000f121848 */
[----:B------:R-:W-:Y:S04]  /*ac80*/  LDGSTS.E [R10+0x38004], desc[UR8][R212.64], !P6 ;  /* 0x38004000d40a7fae */ /* 0x000fe8000f121848 */
[----:B------:R-:W-:Y:S01]  /*ac90*/  LDGSTS.E [R10+0x3c004], desc[UR8][R214.64], !P6 ;  /* 0x3c004000d60a7fae */ /* 0x000fe2000f121848 */
[----:B------:R-:W-:Y:S01]  /*aca0*/  ISETP.GE.U32.AND P6, PT, R0, 0x7fffff48, PT ;  /* 0x7fffff480000780c */ /* 0x000fe20003fc6070 */
[----:B--2---:R-:W-:Y:S01]  /*acb0*/  VIADD R0, R11, 0xffffffc6 ;  /* 0xffffffc60b007836 */ /* 0x004fe20000000000 */
[----:B------:R-:W-:Y:S01]  /*acc0*/  LOP3.LUT R11, R6, 0x60, RZ, 0x3c, !PT ;  /* 0x00000060060b7812 */ /* 0x000fe200078e3cff */
[----:B------:R-:W-:Y:S04]  /*acd0*/  LDGSTS.E [R10+0x30008], desc[UR8][R216.64], !P0 ;  /* 0x30008000d80a7fae */ /* 0x000fe8000c121848 */
[----:B------:R-:W-:Y:S01]  /*ace0*/  LDGSTS.E [R10+0x34008], desc[UR8][R218.64], !P0 ;  /* 0x34008000da0a7fae */ /* 0x000fe2000c121848 */
[----:B------:R-:W-:-:S03]  /*acf0*/  VIADD R11, R11, UR10 ;  /* 0x0000000a0b0b7c36 */ /* 0x000fc60008000000 */
[----:B------:R-:W-:Y:S04]  /*ad00*/  LDGSTS.E [R10+0x38008], desc[UR8][R220.64], !P0 ;  /* 0x38008000dc0a7fae */ /* 0x000fe8000c121848 */
[----:B------:R-:W-:Y:S01]  /*ad10*/  LDGSTS.E [R10+0x3c008], desc[UR8][R222.64], !P0 ;  /* 0x3c008000de0a7fae */ /* 0x000fe2000c121848 */
[----:B------:R-:W-:Y:S02]  /*ad20*/  ISETP.GE.U32.AND P0, PT, R0, 0x7fffff47, PT ;  /* 0x7fffff470000780c */ /* 0x000fe40003f06070 */
[----:B----4-:R-:W-:Y:S01]  /*ad30*/  IADD3 R0, R12, -0x3b, RZ ;  /* 0xffffffc50c007810 */ /* 0x010fe20007ffe0ff */
[----:B------:R-:W-:Y:S01]  /*ad40*/  LDGSTS.E [R10+0x3000c], desc[UR8][R224.64], !P3 ;  /* 0x3000c000e00a7fae */ /* 0x000fe2000d921848 */
[----:B------:R-:W-:-:S03]  /*ad50*/  IMAD R12, R14, 0x19, RZ ;  /* 0x000000190e0c7824 */ /* 0x000fc600078e02ff */
[----:B------:R-:W-:Y:S04]  /*ad60*/  LDGSTS.E [R10+0x3400c], desc[UR8][R226.64], !P3 ;  /* 0x3400c000e20a7fae */ /* 0x000fe8000d921848 */
[----:B------:R1:W-:Y:S04]  /*ad70*/  STL.64 [R1+0x1a8], R168 ;  /* 0x0001a8a801007387 */ /* 0x0003e80000100a00 */
[----:B------:R-:W-:Y:S04]  /*ad80*/  LDGSTS.E [R10+0x3800c], desc[UR8][R228.64], !P3 ;  /* 0x3800c000e40a7fae */ /* 0x000fe8000d921848 */
[----:B------:R2:W-:Y:S04]  /*ad90*/  STL.64 [R1+0x1a0], R160 ;  /* 0x0001a0a001007387 */ /* 0x0005e80000100a00 */
[----:B------:R-:W-:Y:S01]  /*ada0*/  LDGSTS.E [R10+0x3c00c], desc[UR8][R230.64], !P3 ;  /* 0x3c00c000e60a7fae */ /* 0x000fe2000d921848 */
[----:B------:R-:W-:Y:S01]  /*adb0*/  ISETP.GE.U32.AND P3, PT, R0, 0x7fffff46, PT ;  /* 0x7fffff460000780c */ /* 0x000fe20003f66070 */
[----:B------:R-:W-:-:S02]  /*adc0*/  IMAD R0, R14, 0x18, RZ ;  /* 0x000000180e007824 */ /* 0x000fc400078e02ff */
[----:B------:R4:W-:Y:S02]  /*add0*/  STL.64 [R1+0x198], R158 ;  /* 0x0001989e01007387 */ /* 0x0009e40000100a00 */
[C---:B------:R-:W-:Y:S02]  /*ade0*/  IMAD.WIDE R170, R0.reuse, 0x4, R154 ;  /* 0x0000000400aa7825 */ /* 0x040fe400078e029a */
[----:B------:R3:W-:Y:S02]  /*adf0*/  STL.64 [R1+0x190], R16 ;  /* 0x0001901001007387 */ /* 0x0007e40000100a00 */
[C---:B-1----:R-:W-:Y:S02]  /*ae00*/  IMAD.WIDE R168, R0.reuse, 0x4, R156 ;  /* 0x0000000400a87825 */ /* 0x042fe400078e029c */
[----:B------:R1:W-:Y:S02]  /*ae10*/  STL.64 [R1+0x888], R170 ;  /* 0x000888aa01007387 */ /* 0x0003e40000100a00 */
[----:B--2---:R-:W-:-:S02]  /*ae20*/  IMAD.WIDE R160, R0, 0x4, R150 ;  /* 0x0000000400a07825 */ /* 0x004fc400078e0296 */
[----:B------:R1:W-:Y:S02]  /*ae30*/  LDGSTS.E [R11], desc[UR8][R170.64], !P4 ;  /* 0x00000000aa0b7fae */ /* 0x0003e4000e121848 */
[----:B----4-:R-:W-:Y:S01]  /*ae40*/  IMAD.WIDE R158, R0, 0x4, R152 ;  /* 0x00000004009e7825 */ /* 0x010fe200078e0298 */
[----:B---3--:R-:W-:Y:S01]  /*ae50*/  IADD3 R0, R13, -0x3c, RZ ;  /* 0xffffffc40d007810 */ /* 0x008fe20007ffe0ff */
[----:B------:R-:W2:Y:S01]  /*ae60*/  LDC R16, c[0x0][0x230] ;  /* 0x00008c00ff107b82 */ /* 0x000ea20000000800 */
[----:B------:R3:W-:Y:S04]  /*ae70*/  STL.64 [R1+0x880], R168 ;  /* 0x000880a801007387 */ /* 0x0007e80000100a00 */
[----:B------:R3:W-:Y:S03]  /*ae80*/  LDGSTS.E [R11+0x4000], desc[UR8][R168.64], !P4 ;  /* 0x04000000a80b7fae */ /* 0x0007e6000e121848 */
[----:B------:R-:W4:Y:S01]  /*ae90*/  LDC R13, c[0x0][0x230] ;  /* 0x00008c00ff0d7b82 */ /* 0x000f220000000800 */
[----:B------:R3:W-:Y:S01]  /*aea0*/  STL.64 [R1+0x878], R160 ;  /* 0x000878a001007387 */ /* 0x0007e20000100a00 */
[----:B-1----:R-:W-:-:S03]  /*aeb0*/  IMAD.WIDE R170, R12, 0x4, R154 ;  /* 0x000000040caa7825 */ /* 0x002fc600078e029a */
[----:B------:R1:W-:Y:S03]  /*aec0*/  LDGSTS.E [R11+0x8000], desc[UR8][R160.64], !P4 ;  /* 0x08000000a00b7fae */ /* 0x0003e6000e121848 */
[----:B------:R-:W4:Y:S01]  /*aed0*/  LDC R17, c[0x0][0x230] ;  /* 0x00008c00ff117b82 */ /* 0x000f220000000800 */
        /* <DEDUP_REMOVED lines=12> */
[----:B------:R-:W4:Y:S01]  /*afa0*/  LDC R15, c[0x0][0x230] ;  /* 0x00008c00ff0f7b82 */ /* 0x000f220000000800 */
[C---:B-1----:R-:W-:Y:S02]  /*afb0*/  IMAD.WIDE R170, R0.reuse, 0x4, R154 ;  /* 0x0000000400aa7825 */ /* 0x042fe400078e029a */
[----:B------:R1:W-:Y:S04]  /*afc0*/  STL.64 [R1+0x858], R160 ;  /* 0x000858a001007387 */ /* 0x0003e80000100a00 */
[----:B------:R1:W-:Y:S01]  /*afd0*/  LDGSTS.E [R11+0x8004], desc[UR8][R160.64], !P5 ;  /* 0x08004000a00b7fae */ /* 0x0003e2000e921848 */
[----:B---3--:R-:W-:-:S03]  /*afe0*/  IMAD.WIDE R168, R0, 0x4, R156 ;  /* 0x0000000400a87825 */ /* 0x008fc600078e029c */
[----:B------:R3:W-:Y:S04]  /*aff0*/  STL.64 [R1+0x850], R158 ;  /* 0x0008509e01007387 */ /* 0x0007e80000100a00 */
[----:B------:R3:W-:Y:S01]  /*b000*/  LDGSTS.E [R11+0xc004], desc[UR8][R158.64], !P5 ;  /* 0x0c0040009e0b7fae */ /* 0x0007e2000e921848 */
[----:B------:R-:W-:Y:S01]  /*b010*/  ISETP.GE.U32.AND P5, PT, R12, 0x7fffff28, PT ;  /* 0x7fffff280c00780c */ /* 0x000fe20003fa6070 */
[----:B------:R-:W-:Y:S02]  /*b020*/  IMAD R12, R14, 0x1b, RZ ;  /* 0x0000001b0e0c7824 */ /* 0x000fe400078e02ff */
[C---:B-1----:R-:W-:Y:S01]  /*b030*/  IMAD.WIDE R160, R0.reuse, 0x4, R150 ;  /* 0x0000000400a07825 */ /* 0x042fe200078e0296 */
[----:B------:R1:W-:Y:S04]  /*b040*/  STL.64 [R1+0x848], R170 ;  /* 0x000848aa01007387 */ /* 0x0003e80000100a00 */
[----:B------:R1:W-:Y:S01]  /*b050*/  LDGSTS.E [R11+0x8], desc[UR8][R170.64], !P1 ;  /* 0x00008000aa0b7fae */ /* 0x0003e2000c921848 */
[----:B---3--:R-:W-:Y:S01]  /*b060*/  IMAD.WIDE R158, R0, 0x4, R152 ;  /* 0x00000004009e7825 */ /* 0x008fe200078e0298 */
[----:B--2---:R-:W-:-:S02]  /*b070*/  IADD3 R0, R16, -0x5a, RZ ;  /* 0xffffffa610007810 */ /* 0x004fc40007ffe0ff */
        /* <DEDUP_REMOVED lines=190> */
[----:B-1----:R-:W-:Y:S01]  /*bc60*/  IMAD.WIDE R158, R0, 0x4, R152 ;  /* 0x00000004009e7825 */ /* 0x002fe200078e0298 */
[----:B------:R-:W-:Y:S02]  /*bc70*/  IADD3 R0, R16, -0x3e, RZ ;  /* 0xffffffc210007810 */ /* 0x000fe40007ffe0ff */
[----:B------:R1:W-:Y:S01]  /*bc80*/  STL.64 [R1+0xc30], R168 ;  /* 0x000c30a801007387 */ /* 0x0003e20000100a00 */
[----:B------:R-:W2:Y:S03]  /*bc90*/  LDC R16, c[0x0][0x230] ;  /* 0x00008c00ff107b82 */ /* 0x000ea60000000800 */
[----:B------:R1:W-:Y:S01]  /*bca0*/  LDGSTS.E [R11+0x34008], desc[UR8][R168.64], !P4 ;  /* 0x34008000a80b7fae */ /* 0x0003e2000e121848 */
[----:B----4-:R-:W-:-:S03]  /*bcb0*/  IMAD.WIDE R170, R12, 0x4, R154 ;  /* 0x000000040caa7825 */ /* 0x010fc600078e029a */
[----:B------:R4:W-:Y:S04]  /*bcc0*/  STL.64 [R1+0xc38], R160 ;  /* 0x000c38a001007387 */ /* 0x0009e80000100a00 */
[----:B------:R4:W-:Y:S01]  /*bcd0*/  LDGSTS.E [R11+0x38008], desc[UR8][R160.64], !P4 ;  /* 0x38008000a00b7fae */ /* 0x0009e2000e121848 */
[----:B-1----:R-:W-:-:S03]  /*bce0*/  IMAD.WIDE R168, R12, 0x4, R156 ;  /* 0x000000040ca87825 */ /* 0x002fc600078e029c */
[----:B------:R1:W-:Y:S04]  /*bcf0*/  STL.64 [R1+0xc40], R158 ;  /* 0x000c409e01007387 */ /* 0x0003e80000100a00 */
[----:B------:R1:W-:Y:S01]  /*bd00*/  LDGSTS.E [R11+0x3c008], desc[UR8][R158.64], !P4 ;  /* 0x3c0080009e0b7fae */ /* 0x0003e2000e121848 */
[----:B------:R-:W-:Y:S01]  /*bd10*/  ISETP.GE.U32.AND P4, PT, R0, 0x7fffff43, PT ;  /* 0x7fffff430000780c */ /* 0x000fe20003f86070 */
[----:B------:R-:W-:Y:S02]  /*bd20*/  VIADD R0, R13, 0xffffffc1 ;  /* 0xffffffc10d007836 */ /* 0x000fe40000000000 */
[----:B----4-:R-:W-:Y:S01]  /*bd30*/  IMAD.WIDE R160, R12, 0x4, R150 ;  /* 0x000000040ca07825 */ /* 0x010fe200078e0296 */
[----:B------:R4:W-:Y:S03]  /*bd40*/  LDGSTS.E [R11+0x3000c], desc[UR8][R170.64], !P5 ;  /* 0x3000c000aa0b7fae */ /* 0x0009e6000e921848 */
[----:B------:R-:W-:Y:S01]  /*bd50*/  IMAD R13, R14, 0x1d, RZ ;  /* 0x0000001d0e0d7824 */ /* 0x000fe200078e02ff */
[----:B------:R3:W-:Y:S01]  /*bd60*/  LDGSTS.E [R11+0x3400c], desc[UR8][R168.64], !P5 ;  /* 0x3400c000a80b7fae */ /* 0x0007e2000e921848 */
[----:B-1----:R-:W-:-:S03]  /*bd70*/  IMAD.WIDE R158, R12, 0x4, R152 ;  /* 0x000000040c9e7825 */ /* 0x002fc600078e0298 */
        /* <DEDUP_REMOVED lines=9> */
[----:B----4-:R-:W-:-:S03]  /*be10*/  IMAD.WIDE R170, R0, 0x4, R154 ;  /* 0x0000000400aa7825 */ /* 0x010fc600078e029a */
[----:B------:R2:W-:Y:S01]  /*be20*/  STL.64 [R1+0xc60], R158 ;  /* 0x000c609e01007387 */ /* 0x0005e20000100a00 */
[----:B---3--:R-:W-:-:S03]  /*be30*/  IMAD.WIDE R168, R0, 0x4, R156 ;  /* 0x0000000400a87825 */ /* 0x008fc600078e029c */
[----:B------:R3:W-:Y:S01]  /*be40*/  STL.64 [R1+0xce8], R170 ;  /* 0x000ce8aa01007387 */ /* 0x0007e20000100a00 */
[----:B-1----:R-:W-:-:S03]  /*be50*/  IMAD.WIDE R160, R0, 0x4, R150 ;  /* 0x0000000400a07825 */ /* 0x002fc600078e0296 */
[----:B------:R3:W-:Y:S01]  /*be60*/  LDGSTS.E [R12], desc[UR8][R170.64], !P1 ;  /* 0x00000000aa0c7fae */ /* 0x0007e2000c921848 */
[----:B--2---:R-:W-:-:S03]  /*be70*/  IMAD.WIDE R158, R0, 0x4, R152 ;  /* 0x00000004009e7825 */ /* 0x004fc600078e0298 */
[----:B------:R1:W-:Y:S01]  /*be80*/  STL.64 [R1+0xce0], R168 ;  /* 0x000ce0a801007387 */ /* 0x0003e20000100a00 */
[----:B------:R-:W-:-:S03]  /*be90*/  VIADD R0, R15, 0xffffffc0 ;  /* 0xffffffc00f007836 */ /* 0x000fc60000000000 */
[----:B------:R1:W-:Y:S01]  /*bea0*/  LDGSTS.E [R12+0x4000], desc[UR8][R168.64], !P1 ;  /* 0x04000000a80c7fae */ /* 0x0003e2000c921848 */
[----:B------:R-:W2:Y:S01]  /*beb0*/  LDC R15, c[0x0][0x230] ;  /* 0x00008c00ff0f7b82 */ /* 0x000ea20000000800 */
[C---:B---3--:R-:W-:Y:S02]  /*bec0*/  IMAD.WIDE R170, R13.reuse, 0x4, R154 ;  /* 0x000000040daa7825 */ /* 0x048fe400078e029a */
[----:B------:R3:W-:Y:S04]  /*bed0*/  STL.64 [R1+0xcd8], R160 ;  /* 0x000cd8a001007387 */ /* 0x0007e80000100a00 */
        /* <DEDUP_REMOVED lines=9> */
[----:B----4-:R-:W-:Y:S01]  /*bf70*/  IMAD.WIDE R158, R13, 0x4, R152 ;  /* 0x000000040d9e7825 */ /* 0x010fe200078e0298 */
[----:B------:R-:W-:-:S02]  /*bf80*/  IADD3 R13, R16, -0x5d, RZ ;  /* 0xffffffa3100d7810 */ /* 0x000fc40007ffe0ff */
[----:B------:R3:W-:Y:S01]  /*bf90*/  STL.64 [R1+0xcc0], R168 ;  /* 0x000cc0a801007387 */ /* 0x0007e20000100a00 */
[----:B------:R-:W4:Y:S03]  /*bfa0*/  LDC R16, c[0x0][0x230] ;  /* 0x00008c00ff107b82 */ /* 0x000f260000000800 */
[----:B------:R3:W-:Y:S01]  /*bfb0*/  LDGSTS.E [R12+0x4004], desc[UR8][R168.64], !P2 ;  /* 0x04004000a80c7fae */ /* 0x0007e2000d121848 */
[----:B-1----:R-:W-:-:S03]  /*bfc0*/  IMAD.WIDE R170, R0, 0x4, R154 ;  /* 0x0000000400aa7825 */ /* 0x002fc600078e029a */
        /* <DEDUP_REMOVED lines=8> */
[----:B------:R1:W-:Y:S04]  /*c050*/  LDGSTS.E [R12+0x8], desc[UR8][R170.64], !P6 ;  /* 0x00008000aa0c7fae */ /* 0x0003e8000f121848 */
[----:B------:R2:W-:Y:S01]  /*c060*/  LDGSTS.E [R12+0x4008], desc[UR8][R168.64], !P6 ;  /* 0x04008000a80c7fae */ /* 0x0005e2000f121848 */
[----:B---3--:R-:W-:-:S03]  /*c070*/  IMAD.WIDE R158, R0, 0x4, R152 ;  /* 0x00000004009e7825 */ /* 0x008fc600078e0298 */
[----:B------:R1:W-:Y:S01]  /*c080*/  STL.64 [R1+0xca8], R170 ;  /* 0x000ca8aa01007387 */ /* 0x0003e20000100a00 */
[----:B------:R-:W-:-:S03]  /*c090*/  VIADD R0, R17, 0xffffffa2 ;  /* 0xffffffa211007836 */ /* 0x000fc60000000000 */
[----:B------:R3:W-:Y:S01]  /*c0a0*/  LDGSTS.E [R12+0x8008], desc[UR8][R160.64], !P6 ;  /* 0x08008000a00c7fae */ /* 0x0007e2000f121848 */
[----:B------:R-:W4:Y:S03]  /*c0b0*/  LDC R17, c[0x0][0x230] ;  /* 0x00008c00ff117b82 */ /* 0x000f260000000800 */
        /* <DEDUP_REMOVED lines=9> */
[----:B---3--:R-:W-:-:S03]  /*c150*/  IMAD.WIDE R160, R13, 0x4, R150 ;  /* 0x000000040da07825 */ /* 0x008fc600078e0296 */
[----:B------:R2:W-:Y:S01]  /*c160*/  LDGSTS.E [R12+0xc], desc[UR8][R170.64], !P0 ;  /* 0x0000c000aa0c7fae */ /* 0x0005e2000c121848 */
[----:B-1----:R-:W-:Y:S01]  /*c170*/  IMAD.WIDE R158, R13, 0x4, R152 ;  /* 0x000000040d9e7825 */ /* 0x002fe200078e0298 */
[----:B------:R-:W-:Y:S02]  /*c180*/  IADD3 R13, R15, -0x5f, RZ ;  /* 0xffffffa10f0d7810 */ /* 0x000fe40007ffe0ff */
        /* <DEDUP_REMOVED lines=12> */
[----:B------:R2:W-:Y:S04]  /*c250*/  LDGSTS.E [R12+0x10000], desc[UR8][R170.64], !P3 ;  /* 0x10000000aa0c7fae */ /* 0x0005e8000d921848 */
[----:B------:R2:W-:Y:S01]  /*c260*/  LDGSTS.E [R12+0x14000], desc[UR8][R168.64], !P3 ;  /* 0x14000000a80c7fae */ /* 0x0005e2000d921848 */
[----:B-1----:R-:W-:-:S03]  /*c270*/  IMAD.WIDE R158, R0, 0x4, R152 ;  /* 0x00000004009e7825 */ /* 0x002fc600078e0298 */
[----:B------:R1:W-:Y:S01]  /*c280*/  LDGSTS.E [R12+0x18000], desc[UR8][R160.64], !P3 ;  /* 0x18000000a00c7fae */ /* 0x0003e2000d921848 */
[----:B----4-:R-:W-:-:S03]  /*c290*/  VIADD R0, R16, 0xffffffa0 ;  /* 0xffffffa010007836 */ /* 0x010fc60000000000 */
[----:B------:R4:W-:Y:S01]  /*c2a0*/  LDGSTS.E [R12+0x1c000], desc[UR8][R158.64], !P3 ;  /* 0x1c0000009e0c7fae */ /* 0x0009e2000d921848 */
[----:B------:R-:W3:Y:S01]  /*c2b0*/  LDC R16, c[0x0][0x230] ;  /* 0x00008c00ff107b82 */ /* 0x000ee20000000800 */
[----:B------:R-:W-:Y:S01]  /*c2c0*/  ISETP.GE.U32.AND P3, PT, R0, 0x7fffff21, PT ;  /* 0x7fffff210000780c */ /* 0x000fe20003f66070 */
[----:B------:R-:W-:Y:S01]  /*c2d0*/  IMAD R0, R14, 0x3d, RZ ;  /* 0x0000003d0e007824 */ /* 0x000fe200078e02ff */
[----:B------:R2:W-:Y:S04]  /*c2e0*/  STL.64 [R1+0xc68], R170 ;  /* 0x000c68aa01007387 */ /* 0x0005e80000100a00 */
[----:B------:R1:W-:Y:S04]  /*c2f0*/  STL.64 [R1+0xcf0], R168 ;  /* 0x000cf0a801007387 */ /* 0x0003e80000100a00 */
[----:B------:R4:W-:Y:S01]  /*c300*/  STL.64 [R1+0xcf8], R160 ;  /* 0x000cf8a001007387 */ /* 0x0009e20000100a00 */
[----:B--2---:R-:W-:-:S03]  /*c310*/  IMAD.WIDE R170, R0, 0x4, R154 ;  /* 0x0000000400aa7825 */ /* 0x004fc600078e029a */
[----:B------:R2:W-:Y:S01]  /*c320*/  STL.64 [R1+0xd00], R158 ;  /* 0x000d009e01007387 */ /* 0x0005e20000100a00 */
[----:B-1----:R-:W-:-:S03]  /*c330*/  IMAD.WIDE R168, R0, 0x4, R156 ;  /* 0x0000000400a87825 */ /* 0x002fc600078e029c */
[----:B------:R1:W-:Y:S01]  /*c340*/  STL.64 [R1+0xd08], R170 ;  /* 0x000d08aa01007387 */ /* 0x0003e20000100a00 */
[----:B----4-:R-:W-:-:S03]  /*c350*/  IMAD.WIDE R160, R0, 0x4, R150 ;  /* 0x0000000400a07825 */ /* 0x010fc600078e0296 */
[----:B------:R1:W-:Y:S01]  /*c360*/  LDGSTS.E [R12+0x10004], desc[UR8][R170.64], !P4 ;  /* 0x10004000aa0c7fae */ /* 0x0003e2000e121848 */
[----:B--2---:R-:W-:Y:S01]  /*c370*/  IMAD.WIDE R158, R0, 0x4, R152 ;  /* 0x00000004009e7825 */ /* 0x004fe200078e0298 */
[----:B------:R-:W-:Y:S02]  /*c380*/  IADD3 R0, R17, -0x7d, RZ ;  /* 0xffffff8311007810 */ /* 0x000fe40007ffe0ff */
[----:B------:R2:W-:Y:S01]  /*c390*/  STL.64 [R1+0xd10], R168 ;  /* 0x000d10a801007387 */ /* 0x0005e20000100a00 */
[----:B---3--:R-:W-:Y:S01]  /*c3a0*/  IADD3 R17, R16, -0x7f, RZ ;  /* 0xffffff8110117810 */ /* 0x008fe20007ffe0ff */
[----:B------:R-:W-:Y:S02]  /*c3b0*/  VIADD R16, R18, 0xffffff80 ;  /* 0xffffff8012107836 */ /* 0x000fe40000000000 */
        /* <DEDUP_REMOVED lines=8> */
[----:B------:R-:W-:Y:S02]  /*c440*/  VIADD R0, R15, 0xffffff82 ;  /* 0xffffff820f007836 */ /* 0x000fe40000000000 */
[C---:B-1----:R-:W-:Y:S01]  /*c450*/  IMAD.WIDE R160, R13.reuse, 0x4, R150 ;  /* 0x000000040da07825 */ /* 0x042fe200078e0296 */
[----:B------:R1:W-:Y:S03]  /*c460*/  LDGSTS.E [R12+0x10008], desc[UR8][R170.64], !P5 ;  /* 0x10008000aa0c7fae */ /* 0x0003e6000e921848 */
[----:B------:R-:W-:Y:S01]  /*c470*/  IMAD R15, R14, 0x5d, RZ ;  /* 0x0000005d0e0f7824 */ /* 0x000fe200078e02ff */
[----:B------:R3:W-:Y:S01]  /*c480*/  LDGSTS.E [R12+0x14008], desc[UR8][R168.64], !P5 ;  /* 0x14008000a80c7fae */ /* 0x0007e2000e921848 */
[----:B--2---:R-:W-:-:S03]  /*c490*/  IMAD.WIDE R158, R13, 0x4, R152 ;  /* 0x000000040d9e7825 */ /* 0x004fc600078e0298 */
[----:B------:R2:W-:Y:S01]  /*c4a0*/  LDGSTS.E [R12+0x18008], desc[UR8][R160.64], !P5 ;  /* 0x18008000a00c7fae */ /* 0x0005e2000e921848 */
[----:B------:R-:W-:-:S03]  /*c4b0*/  IMAD R13, R14, 0x5c, RZ ;  /* 0x0000005c0e0d7824 */ /* 0x000fc600078e02ff */
[----:B------:R4:W-:Y:S01]  /*c4c0*/  LDGSTS.E [R12+0x1c008], desc[UR8][R158.64], !P5 ;  /* 0x1c0080009e0c7fae */ /* 0x0009e2000e921848 */
[----:B------:R-:W-:Y:S01]  /*c4d0*/  ISETP.GE.U32.AND P5, PT, R0, 0x7fffff03, PT ;  /* 0x7fffff030000780c */ /* 0x000fe20003fa6070 */
[----:B------:R-:W-:Y:S02]  /*c4e0*/  IMAD R0, R14, 0x3f, RZ ;  /* 0x0000003f0e007824 */ /* 0x000fe400078e02ff */
[----:B------:R1:W-:Y:S02]  /*c4f0*/  STL.64 [R1+0xd28], R170 ;  /* 0x000d28aa01007387 */ /* 0x0003e40000100a00 */
[C---:B------:R-:W-:Y:S02]  /*c500*/  IMAD.WIDE R238, R0.reuse, 0x4, R154 ;  /* 0x0000000400ee7825 */ /* 0x040fe400078e029a */
[----:B------:R3:W-:Y:S02]  /*c510*/  STL.64 [R1+0xd30], R168 ;  /* 0x000d30a801007387 */ /* 0x0007e40000100a00 */
[----:B------:R-:W-:-:S02]  /*c520*/  IMAD.WIDE R236, R0, 0x4, R156 ;  /* 0x0000000400ec7825 */ /* 0x000fc400078e029c */
[----:B------:R2:W-:Y:S02]  /*c530*/  STL.64 [R1+0xd38], R160 ;  /* 0x000d38a001007387 */ /* 0x0005e40000100a00 */
[C---:B------:R-:W-:Y:S02]  /*c540*/  IMAD.WIDE R234, R0.reuse, 0x4, R150 ;  /* 0x0000000400ea7825 */ /* 0x040fe400078e0296 */
[----:B------:R4:W-:Y:S02]  /*c550*/  STL.64 [R1+0xd40], R158 ;  /* 0x000d409e01007387 */ /* 0x0009e40000100a00 */
[----:B-1----:R-:W-:Y:S02]  /*c560*/  IMAD.WIDE R170, R13, 0x4, R154 ;  /* 0x000000040daa7825 */ /* 0x002fe400078e029a */
[----:B------:R1:W-:Y:S02]  /*c570*/  STL.64 [R1+0xd48], R238 ;  /* 0x000d48ee01007387 */ /* 0x0003e40000100a00 */
[----:B------:R-:W-:-:S02]  /*c580*/  IMAD.WIDE R232, R0, 0x4, R152 ;  /* 0x0000000400e87825 */ /* 0x000fc400078e0298 */
[----:B------:R1:W-:Y:S02]  /*c590*/  LDGSTS.E [R12+0x1000c], desc[UR8][R238.64], !P1 ;  /* 0x1000c000ee0c7fae */ /* 0x0003e4000c921848 */
[C---:B---3--:R-:W-:Y:S02]  /*c5a0*/  IMAD.WIDE R168, R13.reuse, 0x4, R156 ;  /* 0x000000040da87825 */ /* 0x048fe400078e029c */
[----:B------:R-:W-:Y:S02]  /*c5b0*/  STL.64 [R1+0xd68], R170 ;  /* 0x000d68aa01007387 */ /* 0x000fe40000100a00 */
[C---:B--2---:R-:W-:Y:S02]  /*c5c0*/  IMAD.WIDE R160, R13.reuse, 0x4, R150 ;  /* 0x000000040da07825 */ /* 0x044fe400078e0296 */
[----:B------:R2:W-:Y:S02]  /*c5d0*/  LDGSTS.E [R12+0x1400c], desc[UR8][R236.64], !P1 ;  /* 0x1400c000ec0c7fae */ /* 0x0005e4000c921848 */
[----:B----4-:R-:W-:-:S02]  /*c5e0*/  IMAD.WIDE R158, R13, 0x4, R152 ;  /* 0x000000040d9e7825 */ /* 0x010fc400078e0298 */
[----:B------:R2:W-:Y:S01]  /*c5f0*/  STL.64 [R1+0xd50], R236 ;  /* 0x000d50ec01007387 */ /* 0x0005e20000100a00 */
[----:B-1----:R-:W-:Y:S01]  /*c600*/  MOV R238, R240 ;  /* 0x000000f000ee7202 */ /* 0x002fe20000000f00 */
[----:B------:R-:W-:Y:S01]  /*c610*/  IMAD.MOV.U32 R239, RZ, RZ, R241 ;  /* 0x000000ffffef7224 */ /* 0x000fe200078e00f1 */
[----:B------:R-:W-:Y:S01]  /*c620*/  MOV R240, R242 ;  /* 0x000000f200f07202 */ /* 0x000fe20000000f00 */
[----:B------:R1:W-:Y:S01]  /*c630*/  LDGSTS.E [R12+0x1800c], desc[UR8][R234.64], !P1 ;  /* 0x1800c000ea0c7fae */ /* 0x0003e2000c921848 */
[----:B------:R-:W-:Y:S01]  /*c640*/  MOV R242, R244 ;  /* 0x000000f400f27202 */ /* 0x000fe20000000f00 */
[----:B------:R-:W-:Y:S01]  /*c650*/  IMAD.MOV.U32 R241, RZ, RZ, R243 ;  /* 0x000000fffff17224 */ /* 0x000fe200078e00f3 */
[----:B------:R-:W-:Y:S01]  /*c660*/  MOV R244, R248 ;  /* 0x000000f800f47202 */ /* 0x000fe20000000f00 */
[----:B------:R1:W-:Y:S01]  /*c670*/  STL.64 [R1+0xd58], R234 ;  /* 0x000d58ea01007387 */ /* 0x0003e20000100a00 */
[----:B------:R-:W-:Y:S01]  /*c680*/  MOV R248, R20 ;  /* 0x0000001400f87202 */ /* 0x000fe20000000f00 */
[----:B------:R-:W-:Y:S01]  /*c690*/  IMAD.MOV.U32 R243, RZ, RZ, R245 ;  /* 0x000000fffff37224 */ /* 0x000fe200078e00f5 */
[----:B------:R-:W3:Y:S01]  /*c6a0*/  LDC R20, c[0x0][0x230] ;  /* 0x00008c00ff147b82 */ /* 0x000ee20000000800 */
[----:B------:R4:W-:Y:S01]  /*c6b0*/  LDGSTS.E [R12+0x1c00c], desc[UR8][R232.64], !P1 ;  /* 0x1c00c000e80c7fae */ /* 0x0009e2000c921848 */
[----:B------:R-:W-:Y:S01]  /*c6c0*/  ISETP.GE.AND P1, PT, R252, UR4, PT ;  /* 0x00000004fc007c0c */ /* 0x000fe2000bf26270 */
[----:B------:R-:W-:Y:S01]  /*c6d0*/  IMAD.MOV.U32 R245, RZ, RZ, R249 ;  /* 0x000000fffff57224 */ /* 0x000fe200078e00f9 */
[----:B--2---:R-:W-:Y:S01]  /*c6e0*/  MOV R236, R240 ;  /* 0x000000f000ec7202 */ /* 0x004fe20000000f00 */
[----:B------:R4:W-:Y:S01]  /*c6f0*/  STL.64 [R1+0xd60], R232 ;  /* 0x000d60e801007387 */ /* 0x0009e20000100a00 */
[----:B------:R-:W-:-:S02]  /*c700*/  IMAD.MOV.U32 R249, RZ, RZ, R21 ;  /* 0x000000fffff97224 */ /* 0x000fc400078e0015 */
[----:B------:R-:W-:Y:S01]  /*c710*/  IMAD.MOV.U32 R237, RZ, RZ, R241 ;  /* 0x000000ffffed7224 */ /* 0x000fe200078e00f1 */
[----:B------:R2:W-:Y:S01]  /*c720*/  LDGSTS.E [R12+0x20000], desc[UR8][R170.64], !P2 ;  /* 0x20000000aa0c7fae */ /* 0x0005e2000d121848 */
[----:B-1----:R-:W-:Y:S01]  /*c730*/  MOV R234, R242 ;  /* 0x000000f200ea7202 */ /* 0x002fe20000000f00 */
[----:B------:R-:W-:Y:S02]  /*c740*/  IMAD.MOV.U32 R235, RZ, RZ, R243 ;  /* 0x000000ffffeb7224 */ /* 0x000fe400078e00f3 */
[----:B------:R1:W-:Y:S04]  /*c750*/  STL.64 [R1+0xd78], R168 ;  /* 0x000d78a801007387 */ /* 0x0003e80000100a00 */
[----:B------:R1:W-:Y:S01]  /*c760*/  LDGSTS.E [R12+0x24000], desc[UR8][R168.64], !P2 ;  /* 0x24000000a80c7fae */ /* 0x0003e2000d121848 */
[----:B----4-:R-:W4:Y:S01]  /*c770*/  LDC R232, c[0x0][0x230] ;  /* 0x00008c00ffe87b82 */ /* 0x010f220000000800 */
[----:B--2---:R-:W-:-:S02]  /*c780*/  IMAD.WIDE R170, R15, 0x4, R154 ;  /* 0x000000040faa7825 */ /* 0x004fc400078e029a */
[----:B------:R2:W-:Y:S04]  /*c790*/  STL.64 [R1+0xd80], R160 ;  /* 0x000d80a001007387 */ /* 0x0005e80000100a00 */
[----:B------:R2:W-:Y:S01]  /*c7a0*/  LDGSTS.E [R12+0x28000], desc[UR8][R160.64], !P2 ;  /* 0x28000000a00c7fae */ /* 0x0005e2000d121848 */
[----:B-1----:R-:W-:-:S03]  /*c7b0*/  IMAD.WIDE R168, R15, 0x4, R156 ;  /* 0x000000040fa87825 */ /* 0x002fc600078e029c */
[----:B------:R1:W-:Y:S04]  /*c7c0*/  STL.64 [R1+0xd88], R158 ;  /* 0x000d889e01007387 */ /* 0x0003e80000100a00 */
[----:B------:R1:W-:Y:S01]  /*c7d0*/  LDGSTS.E [R12+0x2c000], desc[UR8][R158.64], !P2 ;  /* 0x2c0000009e0c7fae */ /* 0x0003e2000d121848 */
[----:B------:R-:W-:Y:S01]  /*c7e0*/  ISETP.GT.AND P2, PT, R19, 0x7f, PT ;  /* 0x0000007f1300780c */ /* 0x000fe20003f44270 */
[C---:B--2---:R-:W-:Y:S02]  /*c7f0*/  IMAD.WIDE R160, R15.reuse, 0x4, R150 ;  /* 0x000000040fa07825 */ /* 0x044fe400078e0296 */
[----:B------:R2:W-:Y:S01]  /*c800*/  LDGSTS.E [R12+0x20004], desc[UR8][R170.64], !P6 ;  /* 0x20004000aa0c7fae */ /* 0x0005e2000f121848 */
[----:B------:R-:W-:Y:S02]  /*c810*/  SEL R0, RZ, 0x4, !P2 ;  /* 0x00000004ff007807 */ /* 0x000fe40005000000 */
[----:B------:R-:W-:Y:S01]  /*c820*/  ISETP.GE.AND P2, PT, R252, R16, PT ;  /* 0x00000010fc00720c */ /* 0x000fe20003f46270 */
[----:B------:R3:W-:Y:S01]  /*c830*/  LDGSTS.E [R12+0x24004], desc[UR8][R168.64], !P6 ;  /* 0x24004000a80c7fae */ /* 0x0007e2000f121848 */
[----:B------:R-:W-:Y:S01]  /*c840*/  SEL R13, R0, RZ, !P1 ;  /* 0x000000ff000d7207 */ /* 0x000fe20004800000 */
[----:B------:R-:W4:Y:S01]  /*c850*/  LDC R252, c[0x0][0x230] ;  /* 0x00008c00fffc7b82 */ /* 0x000f220000000800 */
[----:B-1----:R-:W-:Y:S01]  /*c860*/  IMAD.WIDE R158, R15, 0x4, R152 ;  /* 0x000000040f9e7825 */ /* 0x002fe200078e0298 */
[----:B------:R1:W-:Y:S01]  /*c870*/  LDGSTS.E [R12+0x28004], desc[UR8][R160.64], !P6 ;  /* 0x28004000a00c7fae */ /* 0x0003e2000f121848 */
[----:B------:R-:W-:-:S02]  /*c880*/  ISETP.GE.U32.AND P1, PT, R16, 0x7fffff01, PT ;  /* 0x7fffff011000780c */ /* 0x000fc40003f26070 */
[----:B------:R-:W-:Y:S01]  /*c890*/  IMAD R15, R14, 0x5e, RZ ;  /* 0x0000005e0e0f7824 */ /* 0x000fe200078e02ff */
[----:B------:R1:W-:Y:S01]  /*c8a0*/  LDGSTS.E [R12+0x2c004], desc[UR8][R158.64], !P6 ;  /* 0x2c0040009e0c7fae */ /* 0x0003e2000f121848 */
[----:B------:R-:W-:Y:S01]  /*c8b0*/  ISETP.GE.U32.AND P6, PT, R17, 0x7fffff02, PT ;  /* 0x7fffff021100780c */ /* 0x000fe20003fc6070 */
[----:B------:R-:W4:Y:S01]  /*c8c0*/  LDC R16, c[0x0][0x230] ;  /* 0x00008c00ff107b82 */ /* 0x000f220000000800 */
[----:B------:R-:W-:Y:S01]  /*c8d0*/  SEL R0, RZ, 0x4, P2 ;  /* 0x00000004ff007807 */ /* 0x000fe20001000000 */
[----:B------:R2:W-:Y:S01]  /*c8e0*/  STL.64 [R1+0xd70], R170 ;  /* 0x000d70aa01007387 */ /* 0x0005e20000100a00 */
[----:B------:R-:W-:Y:S01]  /*c8f0*/  ISETP.GT.AND P2, PT, R19, 0xff, PT ;  /* 0x000000ff1300780c */ /* 0x000fe20003f44270 */
[----:B------:R-:W-:Y:S02]  /*c900*/  IMAD.WIDE R18, R15, 0x4, R152 ;  /* 0x000000040f127825 */ /* 0x000fe400078e0298 */
[----:B------:R1:W-:Y:S01]  /*c910*/  STL.64 [R1+0xd90], R168 ;  /* 0x000d90a801007387 */ /* 0x0003e20000100a00 */
[----:B------:R-:W-:Y:S01]  /*c920*/  SEL R0, R0, RZ, P2 ;  /* 0x000000ff00007207 */ /* 0x000fe20001000000 */
[----:B------:R-:W4:Y:S01]  /*c930*/  LDC R17, c[0x0][0x230] ;  /* 0x00008c00ff117b82 */ /* 0x000f220000000800 */
[----:B------:R-:W-:Y:S01]  /*c940*/  ISETP.NE.U32.AND P2, PT, R13, RZ, PT ;  /* 0x000000ff0d00720c */ /* 0x000fe20003f45070 */
[----:B------:R1:W-:Y:S01]  /*c950*/  STL.64 [R1+0xd98], R160 ;  /* 0x000d98a001007387 */ /* 0x0003e20000100a00 */
[----:B------:R-:W-:-:S03]  /*c960*/  IMAD R13, R14, 0x5f, RZ ;  /* 0x0000005f0e0d7824 */ /* 0x000fc600078e02ff */
[----:B------:R1:W-:Y:S01]  /*c970*/  STL.64 [R1+0xda0], R158 ;  /* 0x000da09e01007387 */ /* 0x0003e20000100a00 */
[----:B------:R-:W-:Y:S01]  /*c980*/  MOV R21, UR6 ;  /* 0x0000000600157c02 */ /* 0x000fe20008000f00 */
[----:B--2---:R-:W-:Y:S01]  /*c990*/  IMAD.MOV.U32 R171, RZ, RZ, R245 ;  /* 0x000000ffffab7224 */ /* 0x004fe200078e00f5 */
[----:B---3--:R-:W-:Y:S01]  /*c9a0*/  IADD3 R20, R20, -0xa2, RZ ;  /* 0xffffff5e14147810 */ /* 0x008fe20007ffe0ff */
[----:B-1----:R-:W-:Y:S01]  /*c9b0*/  IMAD.WIDE R168, R15, 0x4, R154 ;  /* 0x000000040fa87825 */ /* 0x002fe200078e029a */
[----:B------:R-:W-:-:S03]  /*c9c0*/  MOV R170, R244 ;  /* 0x000000f400aa7202 */ /* 0x000fc60000000f00 */
[C---:B------:R-:W-:Y:S01]  /*c9d0*/  IMAD.WIDE R160, R15.reuse, 0x4, R156 ;  /* 0x000000040fa07825 */ /* 0x040fe200078e029c */
[----:B------:R1:W-:Y:S03]  /*c9e0*/  STL.64 [R1+0xda8], R168 ;  /* 0x000da8a801007387 */ /* 0x0003e60000100a00 */
[----:B------:R-:W-:Y:S01]  /*c9f0*/  IMAD.WIDE R158, R15, 0x4, R150 ;  /* 0x000000040f9e7825 */ /* 0x000fe200078e0296 */
[----:B------:R1:W-:Y:S01]  /*ca00*/  LDGSTS.E [R12+0x20008], desc[UR8][R168.64], !P0 ;  /* 0x20008000a80c7fae */ /* 0x0003e2000c121848 */
[----:B------:R-:W2:Y:S03]  /*ca10*/  LDC R15, c[0x0][0x230] ;  /* 0x00008c00ff0f7b82 */ /* 0x000ea60000000800 */
[----:B------:R3:W-:Y:S04]  /*ca20*/  STL.64 [R1+0xdb0], R160 ;  /* 0x000db0a001007387 */ /* 0x0007e80000100a00 */
[----:B------:R3:W-:Y:S01]  /*ca30*/  LDGSTS.E [R12+0x24008], desc[UR8][R160.64], !P0 ;  /* 0x24008000a00c7fae */ /* 0x0007e2000c121848 */
[----:B-1----:R-:W-:-:S03]  /*ca40*/  IMAD.WIDE R168, R13, 0x4, R154 ;  /* 0x000000040da87825 */ /* 0x002fc600078e029a */
[----:B------:R1:W-:Y:S04]  /*ca50*/  STL.64 [R1+0xdb8], R158 ;  /* 0x000db89e01007387 */ /* 0x0003e80000100a00 */
[----:B------:R1:W-:Y:S01]  /*ca60*/  LDGSTS.E [R12+0x28008], desc[UR8][R158.64], !P0 ;  /* 0x280080009e0c7fae */ /* 0x0003e2000c121848 */
[----:B---3--:R-:W-:-:S03]  /*ca70*/  IMAD.WIDE R160, R13, 0x4, R156 ;  /* 0x000000040da07825 */ /* 0x008fc600078e029c */
[----:B------:R3:W-:Y:S04]  /*ca80*/  STL.64 [R1+0xdc0], R18 ;  /* 0x000dc01201007387 */ /* 0x0007e80000100a00 */
[----:B------:R3:W-:Y:S01]  /*ca90*/  LDGSTS.E [R12+0x2c008], desc[UR8][R18.64], !P0 ;  /* 0x2c008000120c7fae */ /* 0x0007e2000c121848 */
[----:B------:R-:W-:Y:S01]  /*caa0*/  ISETP.NE.U32.AND P0, PT, R0, RZ, PT ;  /* 0x000000ff0000720c */ /* 0x000fe20003f05070 */
[----:B------:R-:W-:Y:S02]  /*cab0*/  IMAD R0, R14, 0x7c, RZ ;  /* 0x0000007c0e007824 */ /* 0x000fe400078e02ff */
[C---:B-1----:R-:W-:Y:S01]  /*cac0*/  IMAD.WIDE R158, R13.reuse, 0x4, R150 ;  /* 0x000000040d9e7825 */ /* 0x042fe200078e0296 */
[----:B------:R1:W-:Y:S04]  /*cad0*/  LDGSTS.E [R12+0x2000c], desc[UR8][R168.64], !P3 ;  /* 0x2000c000a80c7fae */ /* 0x0003e8000d921848 */
[----:B------:R2:W-:Y:S01]  /*cae0*/  LDGSTS.E [R12+0x2400c], desc[UR8][R160.64], !P3 ;  /* 0x2400c000a00c7fae */ /* 0x0005e2000d921848 */
[----:B---3--:R-:W-:-:S03]  /*caf0*/  IMAD.WIDE R18, R13, 0x4, R152 ;  /* 0x000000040d127825 */ /* 0x008fc600078e0298 */
[----:B------:R1:W-:Y:S01]  /*cb00*/  STL.64 [R1+0xdc8], R168 ;  /* 0x000dc8a801007387 */ /* 0x0003e20000100a00 */
[----:B----4-:R-:W-:-:S03]  /*cb10*/  VIADD R13, R17, 0xffffff7f ;  /* 0xffffff7f110d7836 */ /* 0x010fc60000000000 */
        /* <DEDUP_REMOVED lines=27> */
[----:B------:R2:W-:Y:S04]  /*ccd0*/  LDGSTS.E [R12+0x30004], desc[UR8][R168.64], !P5 ;  /* 0x30004000a80c7fae */ /* 0x0005e8000e921848 */
[----:B------:R4:W-:Y:S01]  /*cce0*/  LDGSTS.E [R12+0x34004], desc[UR8][R160.64], !P5 ;  /* 0x34004000a00c7fae */ /* 0x0009e2000e921848 */
[----:B-1----:R-:W-:-:S03]  /*ccf0*/  IMAD.WIDE R18, R13, 0x4, R152 ;  /* 0x000000040d127825 */ /* 0x002fc600078e0298 */
[----:B------:R1:W-:Y:S04]  /*cd00*/  LDGSTS.E [R12+0x38004], desc[UR8][R158.64], !P5 ;  /* 0x380040009e0c7fae */ /* 0x0003e8000e921848 */
[----:B------:R3:W-:Y:S01]  /*cd10*/  LDGSTS.E [R12+0x3c004], desc[UR8][R18.64], !P5 ;  /* 0x3c004000120c7fae */ /* 0x0007e2000e921848 */
[----:B------:R-:W-:Y:S01]  /*cd20*/  ISETP.GE.U32.AND P5, PT, R0, 0x7ffffefe, PT ;  /* 0x7ffffefe0000780c */ /* 0x000fe20003fa6070 */
[C---:B------:R-:W-:Y:S02]  /*cd30*/  IMAD R0, R14.reuse, 0x7e, RZ ;  /* 0x0000007e0e007824 */ /* 0x040fe400078e02ff */
[----:B------:R2:W-:Y:S01]  /*cd40*/  STL.64 [R1+0xe40], R168 ;  /* 0x000e40a801007387 */ /* 0x0005e20000100a00 */
[----:B------:R-:W-:-:S03]  /*cd50*/  IMAD R14, R14, 0x7f, RZ ;  /* 0x0000007f0e0e7824 */ /* 0x000fc600078e02ff */
[----:B------:R4:W-:Y:S04]  /*cd60*/  STL.64 [R1+0xe60], R160 ;  /* 0x000e60a001007387 */ /* 0x0009e80000100a00 */
[----:B------:R1:W-:Y:S01]  /*cd70*/  STL.64 [R1+0xe68], R158 ;  /* 0x000e689e01007387 */ /* 0x0003e20000100a00 */
[----:B--2---:R-:W-:-:S03]  /*cd80*/  IMAD.WIDE R168, R0, 0x4, R154 ;  /* 0x0000000400a87825 */ /* 0x004fc600078e029a */
[----:B------:R3:W-:Y:S01]  /*cd90*/  STL.64 [R1+0xe78], R18 ;  /* 0x000e781201007387 */ /* 0x0007e20000100a00 */
[----:B----4-:R-:W-:-:S03]  /*cda0*/  IMAD.WIDE R160, R0, 0x4, R156 ;  /* 0x0000000400a07825 */ /* 0x010fc600078e029c */
[----:B------:R2:W-:Y:S01]  /*cdb0*/  STL.64 [R1+0xe38], R168 ;  /* 0x000e38a801007387 */ /* 0x0005e20000100a00 */
[----:B-1----:R-:W-:-:S03]  /*cdc0*/  IMAD.WIDE R158, R0, 0x4, R150 ;  /* 0x00000004009e7825 */ /* 0x002fc600078e0296 */
[----:B------:R2:W-:Y:S01]  /*cdd0*/  LDGSTS.E [R12+0x30008], desc[UR8][R168.64], !P6 ;  /* 0x30008000a80c7fae */ /* 0x0005e2000f121848 */
[----:B---3--:R-:W-:-:S03]  /*cde0*/  IMAD.WIDE R18, R0, 0x4, R152 ;  /* 0x0000000400127825 */ /* 0x008fc600078e0298 */
[----:B------:R1:W-:Y:S01]  /*cdf0*/  STL.64 [R1+0xe70], R160 ;  /* 0x000e70a001007387 */ /* 0x0003e20000100a00 */
[----:B------:R-:W-:-:S03]  /*ce00*/  IADD3 R0, R17, -0x84, RZ ;  /* 0xffffff7c11007810 */ /* 0x000fc60007ffe0ff */
        /* <DEDUP_REMOVED lines=10> */
[----:B------:R2:W-:Y:S04]  /*ceb0*/  STL.64 [R1+0xe30], R168 ;  /* 0x000e30a801007387 */ /* 0x0005e80000100a00 */
[----:B------:R3:W-:Y:S01]  /*cec0*/  STL.64 [R1+0x1828], R160 ;  /* 0x001828a001007387 */ /* 0x0007e20000100a00 */
[----:B-1----:R-:W-:-:S03]  /*ced0*/  IMAD.WIDE R18, R14, 0x4, R152 ;  /* 0x000000040e127825 */ /* 0x002fc600078e0298 */
[----:B------:R2:W-:Y:S04]  /*cee0*/  LDGSTS.E [R12+0x3000c], desc[UR8][R168.64], !P1 ;  /* 0x3000c000a80c7fae */ /* 0x0005e8000c921848 */
[----:B------:R-:W-:Y:S04]  /*cef0*/  STL.64 [R1+0x1838], R158 ;  /* 0x0018389e01007387 */ /* 0x000fe80000100a00 */
[----:B------:R3:W-:Y:S04]  /*cf00*/  LDGSTS.E [R12+0x3400c], desc[UR8][R160.64], !P1 ;  /* 0x3400c000a00c7fae */ /* 0x0007e8000c921848 */
[----:B------:R1:W-:Y:S01]  /*cf10*/  STL.64 [R1+0x1830], R18 ;  /* 0x0018301201007387 */ /* 0x0003e20000100a00 */
[----:B------:R-:W-:Y:S01]  /*cf20*/  LOP3.LUT R13, R7, 0x10, RZ, 0x3c, !PT ;  /* 0x00000010070d7812 */ /* 0x000fe200078e3cff */
[----:B--2---:R-:W2:Y:S02]  /*cf30*/  LDC R168, c[0x0][0x230] ;  /* 0x00008c00ffa87b82 */ /* 0x004ea40000000800 */
[----:B------:R-:W-:Y:S01]  /*cf40*/  LDGSTS.E [R12+0x3800c], desc[UR8][R158.64], !P1 ;  /* 0x3800c0009e0c7fae */ /* 0x000fe2000c921848 */
[----:B---3--:R-:W-:Y:S01]  /*cf50*/  MOV R160, R250 ;  /* 0x000000fa00a07202 */ /* 0x008fe20000000f00 */
[----:B------:R-:W-:-:S02]  /*cf60*/  IMAD.MOV.U32 R161, RZ, RZ, R251 ;  /* 0x000000ffffa17224 */ /* 0x000fc400078e00fb */
[----:B------:R1:W-:Y:S04]  /*cf70*/  LDGSTS.E [R12+0x3c00c], desc[UR8][R18.64], !P1 ;  /* 0x3c00c000120c7fae */ /* 0x0003e8000c921848 */
[----:B------:R-:W3:Y:S01]  /*cf80*/  LDL.LU.64 R250, [R1+0xb30] ;  /* 0x000b300001fa7983 */ /* 0x000ee20000300a00 */
[----:B------:R-:W-:Y:S02]  /*cf90*/  ISETP.GE.U32.AND P1, PT, R0, 0x7ffffee0, PT ;  /* 0x7ffffee00000780c */ /* 0x000fe40003f26070 */
[C---:B------:R-:W-:Y:S01]  /*cfa0*/  LOP3.LUT R14, R7.reuse, 0x20, RZ, 0x3c, !PT ;  /* 0x00000020070e7812 */ /* 0x040fe200078e3cff */
[----:B------:R-:W0:Y:S01]  /*cfb0*/  LDGDEPBAR ;  /* 0x00000000000079af */ /* 0x000e220000000000 */
[C---:B------:R-:W-:Y:S02]  /*cfc0*/  LOP3.LUT R15, R7.reuse, 0x30, RZ, 0x3c, !PT ;  /* 0x00000030070f7812 */ /* 0x040fe400078e3cff */
[C---:B------:R-:W-:Y:S01]  /*cfd0*/  LOP3.LUT R16, R7.reuse, 0x40, RZ, 0x3c, !PT ;  /* 0x0000004007107812 */ /* 0x040fe200078e3cff */
[----:B-1----:R-:W-:Y:S01]  /*cfe0*/  IMAD.U32 R19, RZ, RZ, UR10 ;  /* 0x0000000aff137e24 */ /* 0x002fe2000f8e00ff */
[----:B------:R-:W-:Y:S01]  /*cff0*/  LOP3.LUT R17, R7, 0x50, RZ, 0x3c, !PT ;  /* 0x0000005007117812 */ /* 0x000fe200078e3cff */
[----:B------:R-:W-:Y:S01]  /*d000*/  IMAD.WIDE R156, R21, 0x4, R156 ;  /* 0x00000004159c7825 */ /* 0x000fe200078e029c */
[----:B------:R-:W-:-:S02]  /*d010*/  LOP3.LUT R18, R7, 0x60, RZ, 0x3c, !PT ;  /* 0x0000006007127812 */ /* 0x000fc400078e3cff */
[----:B------:R-:W-:Y:S01]  /*d020*/  LOP3.LUT R0, R7, 0x70, RZ, 0x3c, !PT ;  /* 0x0000007007007812 */ /* 0x000fe200078e3cff */
[----:B------:R-:W-:Y:S01]  /*d030*/  IMAD.WIDE R150, R21, 0x4, R150 ;  /* 0x0000000415967825 */ /* 0x000fe200078e0296 */
[C---:B------:R-:W-:Y:S02]  /*d040*/  IADD3 R13, R19.reuse, 0x200000, R13 ;  /* 0x00200000130d7810 */ /* 0x040fe40007ffe00d */
[----:B------:R-:W-:Y:S01]  /*d050*/  IADD3 R14, R19, 0x200000, R14 ;  /* 0x00200000130e7810 */ /* 0x000fe20007ffe00e */
[----:B------:R-:W-:Y:S01]  /*d060*/  IMAD.WIDE R152, R21, 0x4, R152 ;  /* 0x0000000415987825 */ /* 0x000fe200078e0298 */
[C---:B------:R-:W-:Y:S02]  /*d070*/  IADD3 R15, R19.reuse, 0x200000, R15 ;  /* 0x00200000130f7810 */ /* 0x040fe40007ffe00f */
[----:B------:R-:W-:Y:S01]  /*d080*/  IADD3 R16, R19, 0x200000, R16 ;  /* 0x0020000013107810 */ /* 0x000fe20007ffe010 */
[----:B------:R-:W-:Y:S01]  /*d090*/  IMAD.WIDE R154, R21, 0x4, R154 ;  /* 0x00000004159a7825 */ /* 0x000fe200078e029a */
[----:B------:R-:W-:-:S02]  /*d0a0*/  IADD3 R17, R19, 0x200000, R17 ;  /* 0x0020000013117810 */ /* 0x000fc40007ffe011 */
[C---:B------:R-:W-:Y:S01]  /*d0b0*/  IADD3 R18, R19.reuse, 0x200000, R18 ;  /* 0x0020000013127810 */ /* 0x040fe20007ffe012 */
[----:B------:R-:W-:Y:S01]  /*d0c0*/  IMAD.MOV.U32 R159, RZ, RZ, R249 ;  /* 0x000000ffff9f7224 */ /* 0x000fe200078e00f9 */
[C---:B------:R-:W-:Y:S02]  /*d0d0*/  IADD3 R0, R19.reuse, 0x200000, R0 ;  /* 0x0020000013007810 */ /* 0x040fe40007ffe000 */
[----:B------:R-:W-:Y:S02]  /*d0e0*/  IADD3 R19, R19, 0x200000, R7 ;  /* 0x0020000013137810 */ /* 0x000fe40007ffe007 */
[----:B------:R-:W-:-:S03]  /*d0f0*/  MOV R158, R248 ;  /* 0x000000f8009e7202 */ /* 0x000fc60000000f00 */
[----:B------:R-:W-:Y:S04]  /*d100*/  LDGSTS.E [R19+-0x80000], desc[UR8][R48.64], P2 ;  /* 0x8000000030137fae */ /* 0x000fe80009121848 */
        /* <DEDUP_REMOVED lines=63> */
[----:B------:R-:W0:Y:S01]  /*d500*/  LDGDEPBAR ;  /* 0x00000000000079af */ /* 0x000e220000000000 */
[----:B------:R-:W-:Y:S06]  /*d510*/  BAR.SYNC.DEFER_BLOCKING 0x0 ;  /* 0x0000000000007b1d */ /* 0x000fec0000010000 */
[----:B------:R1:W-:Y:S04]  /*d520*/  STL.64 [R1+0x1810], R156 ;  /* 0x0018109c01007387 */ /* 0x0003e80000100a00 */
[----:B------:R4:W-:Y:S04]  /*d530*/  STL.64 [R1+0x1808], R150 ;  /* 0x0018089601007387 */ /* 0x0009e80000100a00 */
[----:B------:R3:W-:Y:S04]  /*d540*/  STL.64 [R1+0x1800], R152 ;  /* 0x0018009801007387 */ /* 0x0007e80000100a00 */
[----:B------:R-:W3:Y:S04]  /*d550*/  LDL.LU.64 R240, [R1+0xb28] ;  /* 0x000b280001f07983 */ /* 0x000ee80000300a00 */
[----:B------:R-:W3:Y:S01]  /*d560*/  LDL.LU.64 R242, [R1+0xb20] ;  /* 0x000b200001f27983 */ /* 0x000ee20000300a00 */
[----:B------:R-:W-:-:S03]  /*d570*/  ISETP.GE.U32.AND P2, PT, R20, 0x7ffffedf, PT ;  /* 0x7ffffedf1400780c */ /* 0x000fc60003f46070 */
[----:B------:R-:W3:Y:S01]  /*d580*/  LDL.LU.64 R244, [R1+0xb18] ;  /* 0x000b180001f47983 */ /* 0x000ee20000300a00 */
[----:B------:R-:W-:Y:S02]  /*d590*/  VIADD R20, R252, 0xffffff5d ;  /* 0xffffff5dfc147836 */ /* 0x000fe40000000000 */
[C---:B------:R-:W-:Y:S01]  /*d5a0*/  IMAD.WIDE R160, R21.reuse, 0x4, R160 ;  /* 0x0000000415a07825 */ /* 0x040fe200078e02a0 */
[----:B------:R-:W-:Y:S01]  /*d5b0*/  @!PT LDS RZ, [RZ] ;  /* 0x00000000fffff984 */ /* 0x000fe20000000800 */
[----:B------:R-:W-:Y:S01]  /*d5c0*/  @!PT LDS RZ, [RZ] ;  /* 0x00000000fffff984 */ /* 0x000fe20000000800 */
[----:B------:R-:W-:Y:S01]  /*d5d0*/  @!PT LDS RZ, [RZ] ;  /* 0x00000000fffff984 */ /* 0x000fe20000000800 */
[----:B------:R-:W-:Y:S01]  /*d5e0*/  LDGSTS.E [R2+0x40000], desc[UR8][R154.64], !P3 ;  /* 0x400000009a027fae */ /* 0x000fe2000d921848 */
[----:B------:R-:W3:Y:S03]  /*d5f0*/  LDC R252, c[0x0][0x230] ;  /* 0x00008c00fffc7b82 */ /* 0x000ee60000000800 */
[----:B------:R-:W3:Y:S01]  /*d600*/  LDL.LU.64 R248, [R1+0xb10] ;  /* 0x000b100001f87983 */ /* 0x000ee20000300a00 */
[----:B------:R-:W-:-:S03]  /*d610*/  IMAD.WIDE R158, R21, 0x4, R158 ;  /* 0x00000004159e7825 */ /* 0x000fc600078e029e */
[----:B------:R1:W-:Y:S04]  /*d620*/  LDGSTS.E [R2+0x44000], desc[UR8][R156.64], !P3 ;  /* 0x440000009c027fae */ /* 0x0003e8000d921848 */
[----:B------:R4:W-:Y:S04]  /*d630*/  LDGSTS.E [R2+0x48000], desc[UR8][R150.64], !P3 ;  /* 0x4800000096027fae */ /* 0x0009e8000d921848 */
[----:B------:R3:W-:Y:S01]  /*d640*/  LDGSTS.E [R2+0x4c000], desc[UR8][R152.64], !P3 ;  /* 0x4c00000098027fae */ /* 0x0007e2000d921848 */
[----:B------:R-:W-:Y:S01]  /*d650*/  ISETP.GE.U32.AND P3, PT, R20, 0x7ffffede, PT ;  /* 0x7ffffede1400780c */ /* 0x000fe20003f66070 */
[----:B-1----:R-:W-:-:S02]  /*d660*/  IMAD.WIDE R156, R21, 0x4, R170 ;  /* 0x00000004159c7825 */ /* 0x002fc400078e02aa */
[----:B------:R1:W-:Y:S01]  /*d670*/  STL.64 [R1+0x17f8], R160 ;  /* 0x0017f8a001007387 */ /* 0x0003e20000100a00 */
[----:B--2---:R-:W-:Y:S01]  /*d680*/  IADD3 R20, R168, -0xa4, RZ ;  /* 0xffffff5ca8147810 */ /* 0x004fe20007ffe0ff */
[C---:B------:R-:W-:Y:S02]  /*d690*/  IMAD.WIDE R170, R21.reuse, 0x4, R236 ;  /* 0x0000000415aa7825 */ /* 0x040fe400078e02ec */
[----:B------:R2:W-:Y:S01]  /*d6a0*/  STL.64 [R1+0x17f0], R158 ;  /* 0x0017f09e01007387 */ /* 0x0005e20000100a00 */
[----:B----4-:R-:W4:Y:S01]  /*d6b0*/  LDC R150, c[0x0][0x230] ;  /* 0x00008c00ff967b82 */ /* 0x010f220000000800 */
[C---:B---3--:R-:W-:Y:S02]  /*d6c0*/  IMAD.WIDE R152, R21.reuse, 0x4, R234 ;  /* 0x0000000415987825 */ /* 0x048fe400078e02ea */
[----:B------:R-:W-:Y:S02]  /*d6d0*/  LDGSTS.E [R2+0x40004], desc[UR8][R160.64], !P4 ;  /* 0x40004000a0027fae */ /* 0x000fe4000e121848 */
[----:B------:R-:W-:-:S02]  /*d6e0*/  IMAD.WIDE R168, R21, 0x4, R238 ;  /* 0x0000000415a87825 */ /* 0x000fc400078e02ee */
[----:B------:R3:W-:Y:S01]  /*d6f0*/  STL.64 [R1+0x17e8], R156 ;  /* 0x0017e89c01007387 */ /* 0x0007e20000100a00 */
[----:B------:R-:W4:Y:S03]  /*d700*/  LDC R151, c[0x0][0x230] ;  /* 0x00008c00ff977b82 */ /* 0x000f260000000800 */
[----:B------:R2:W-:Y:S04]  /*d710*/  LDGSTS.E [R2+0x44004], desc[UR8][R158.64], !P4 ;  /* 0x440040009e027fae */ /* 0x0005e8000e121848 */
[----:B------:R3:W-:Y:S04]  /*d720*/  STL.64 [R1+0x17e0], R152 ;  /* 0x0017e09801007387 */ /* 0x0007e80000100a00 */
[----:B-1----:R-:W4:Y:S01]  /*d730*/  LDL.LU.64 R160, [R1+0x808] ;  /* 0x0008080001a07983 */ /* 0x002f220000300a00 */
[----:B--2---:R-:W-:-:S03]  /*d740*/  IMAD.WIDE R158, R21, 0x4, R246 ;  /* 0x00000004159e7825 */ /* 0x004fc600078e02f6 */
[----:B------:R1:W-:Y:S04]  /*d750*/  STL.64 [R1+0x17d8], R170 ;  /* 0x0017d8aa01007387 */ /* 0x0003e80000100a00 */
[----:B------:R-:W2:Y:S04]  /*d760*/  LDL.LU.64 R236, [R1+0x800] ;  /* 0x0008000001ec7983 */ /* 0x000ea80000300a00 */
[----:B------:R1:W-:Y:S04]  /*d770*/  STL.64 [R1+0x17d0], R168 ;  /* 0x0017d0a801007387 */ /* 0x0003e80000100a00 */
[----:B------:R-:W2:Y:S04]  /*d780*/  LDL.LU.64 R238, [R1+0x7f8] ;  /* 0x0007f80001ee7983 */ /* 0x000ea80000300a00 */
[----:B------:R1:W-:Y:S04]  /*d790*/  STL.64 [R1+0x17c8], R158 ;  /* 0x0017c89e01007387 */ /* 0x0003e80000100a00 */
[----:B------:R3:W-:Y:S04]  /*d7a0*/  LDGSTS.E [R2+0x48004], desc[UR8][R156.64], !P4 ;  /* 0x480040009c027fae */ /* 0x0007e8000e121848 */
[----:B------:R-:W2:Y:S04]  /*d7b0*/  LDL.LU.64 R246, [R1+0x7f0] ;  /* 0x0007f00001f67983 */ /* 0x000ea80000300a00 */
[----:B------:R1:W-:Y:S01]  /*d7c0*/  LDGSTS.E [R2+0x4c004], desc[UR8][R152.64], !P4 ;  /* 0x4c00400098027fae */ /* 0x0003e2000e121848 */
[----:B---3--:R-:W-:-:S03]  /*d7d0*/  IMAD.WIDE R156, R21, 0x4, R250 ;  /* 0x00000004159c7825 */ /* 0x008fc600078e02fa */
[----:B------:R3:W-:Y:S04]  /*d7e0*/  LDGSTS.E [R2+0x40008], desc[UR8][R170.64], !P5 ;  /* 0x40008000aa027fae */ /* 0x0007e8000e921848 */
[----:B------:R3:W-:Y:S01]  /*d7f0*/  STL.64 [R1+0x17c0], R156 ;  /* 0x0017c09c01007387 */ /* 0x0007e20000100a00 */
[----:B-1----:R-:W1:Y:S03]  /*d800*/  LDC R152, c[0x0][0x230] ;  /* 0x00008c00ff987b82 */ /* 0x002e660000000800 */
[----:B------:R-:W2:Y:S01]  /*d810*/  LDL.LU.64 R250, [R1+0x7e8] ;  /* 0x0007e80001fa7983 */ /* 0x000ea20000300a00 */
[----:B------:R-:W-:-:S03]  /*d820*/  ISETP.GE.U32.AND P4, PT, R20, 0x7ffffedd, PT ;  /* 0x7ffffedd1400780c */ /* 0x000fc60003f86070 */
[----:B------:R3:W-:Y:S01]  /*d830*/  LDGSTS.E [R2+0x44008], desc[UR8][R168.64], !P5 ;  /* 0x44008000a8027fae */ /* 0x0007e2000e921848 */
[----:B------:R-:W-:Y:S01]  /*d840*/  VIADD R20, R232, 0xffffff3f ;  /* 0xffffff3fe8147836 */ /* 0x000fe20000000000 */
[----:B------:R-:W1:Y:S02]  /*d850*/  LDC R153, c[0x0][0x230] ;  /* 0x00008c00ff997b82 */ /* 0x000e640000000800 */
[----:B------:R-:W-:Y:S04]  /*d860*/  LDGSTS.E [R2+0x48008], desc[UR8][R158.64], !P5 ;  /* 0x480080009e027fae */ /* 0x000fe8000e921848 */
[----:B------:R3:W-:Y:S01]  /*d870*/  LDGSTS.E [R2+0x4c008], desc[UR8][R156.64], !P5 ;  /* 0x4c0080009c027fae */ /* 0x0007e2000e921848 */
[----:B------:R-:W-:-:S04]  /*d880*/  IMAD.WIDE R234, R21, 0x4, R240 ;  /* 0x0000000415ea7825 */ /* 0x000fc800078e02f0 */
[C---:B---3--:R-:W-:Y:S01]  /*d890*/  IMAD.WIDE R170, R21.reuse, 0x4, R242 ;  /* 0x0000000415aa7825 */ /* 0x048fe200078e02f2 */
[----:B------:R3:W-:Y:S03]  /*d8a0*/  STL.64 [R1+0x17b8], R234 ;  /* 0x0017b8ea01007387 */ /* 0x0007e60000100a00 */
[C---:B------:R-:W-:Y:S01]  /*d8b0*/  IMAD.WIDE R168, R21.reuse, 0x4, R244 ;  /* 0x0000000415a87825 */ /* 0x040fe200078e02f4 */
[----:B------:R-:W2:Y:S04]  /*d8c0*/  LDL.LU.64 R158, [R1+0x7e0] ;  /* 0x0007e000019e7983 */ /* 0x000ea80000300a00 */
[----:B------:R4:W-:Y:S01]  /*d8d0*/  STL.64 [R1+0x17b0], R170 ;  /* 0x0017b0aa01007387 */ /* 0x0009e20000100a00 */
[----:B------:R-:W-:-:S03]  /*d8e0*/  IMAD.WIDE R156, R21, 0x4, R248 ;  /* 0x00000004159c7825 */ /* 0x000fc600078e02f8 */
[----:B------:R-:W2:Y:S04]  /*d8f0*/  LDL.LU.64 R232, [R1+0x7d8] ;  /* 0x0007d80001e87983 */ /* 0x000ea80000300a00 */
[----:B------:R2:W-:Y:S04]  /*d900*/  STL.64 [R1+0x17a8], R168 ;  /* 0x0017a8a801007387 */ /* 0x0005e80000100a00 */
[----:B------:R-:W2:Y:S04]  /*d910*/  LDL.LU.64 R240, [R1+0x7d0] ;  /* 0x0007d00001f07983 */ /* 0x000ea80000300a00 */
[----:B------:R1:W-:Y:S04]  /*d920*/  STL.64 [R1+0x17a0], R156 ;  /* 0x0017a09c01007387 */ /* 0x0003e80000100a00 */
[----:B------:R-:W-:Y:S04]  /*d930*/  LDGSTS.E [R2+0x4000c], desc[UR8][R234.64], !P6 ;  /* 0x4000c000ea027fae */ /* 0x000fe8000f121848 */
[----:B------:R4:W-:Y:S04]  /*d940*/  LDGSTS.E [R2+0x4400c], desc[UR8][R170.64], !P6 ;  /* 0x4400c000aa027fae */ /* 0x0009e8000f121848 */
[----:B------:R2:W-:Y:S04]  /*d950*/  LDGSTS.E [R2+0x4800c], desc[UR8][R168.64], !P6 ;  /* 0x4800c000a8027fae */ /* 0x0005e8000f121848 */
[----:B---3--:R-:W3:Y:S04]  /*d960*/  LDL.LU.64 R234, [R1+0x7c8] ;  /* 0x0007c80001ea7983 */ /* 0x008ee80000300a00 */
[----:B------:R-:W3:Y:S04]  /*d970*/  LDL.LU.64 R242, [R1+0x7c0] ;  /* 0x0007c00001f27983 */ /* 0x000ee80000300a00 */
[----:B------:R-:W3:Y:S04]  /*d980*/  LDL.LU.64 R244, [R1+0x7b8] ;  /* 0x0007b80001f47983 */ /* 0x000ee80000300a00 */
[----:B------:R-:W3:Y:S01]  /*d990*/  LDL.LU.64 R248, [R1+0x7b0] ;  /* 0x0007b00001f87983 */ /* 0x000ee20000300a00 */
[----:B----4-:R-:W-:-:S03]  /*d9a0*/  IMAD.WIDE R170, R21, 0x4, R160 ;  /* 0x0000000415aa7825 */ /* 0x010fc600078e02a0 */
[----:B------:R1:W-:Y:S01]  /*d9b0*/  LDGSTS.E [R2+0x4c00c], desc[UR8][R156.64], !P6 ;  /* 0x4c00c0009c027fae */ /* 0x0003e2000f121848 */
[----:B--2---:R-:W-:-:S03]  /*d9c0*/  IMAD.WIDE R168, R21, 0x4, R236 ;  /* 0x0000000415a87825 */ /* 0x004fc600078e02ec */
[----:B------:R-:W-:Y:S01]  /*d9d0*/  STL.64 [R1+0x1458], R170 ;  /* 0x001458aa01007387 */ /* 0x000fe20000100a00 */
[----:B------:R-:W-:-:S03]  /*d9e0*/  IMAD.WIDE R160, R21, 0x4, R238 ;  /* 0x0000000415a07825 */ /* 0x000fc600078e02ee */
[----:B------:R2:W-:Y:S04]  /*d9f0*/  STL.64 [R1+0x1450], R168 ;  /* 0x001450a801007387 */ /* 0x0005e80000100a00 */
[----:B------:R4:W-:Y:S04]  /*da00*/  STL.64 [R1+0x1448], R160 ;  /* 0x001448a001007387 */ /* 0x0009e80000100a00 */
[----:B------:R-:W-:Y:S01]  /*da10*/  LDGSTS.E [R2+0x50000], desc[UR8][R170.64], !P1 ;  /* 0x50000000aa027fae */ /* 0x000fe2000c921848 */
[----:B-1----:R-:W-:-:S03]  /*da20*/  IMAD.WIDE R156, R21, 0x4, R246 ;  /* 0x00000004159c7825 */ /* 0x002fc600078e02f6 */
[----:B------:R2:W-:Y:S04]  /*da30*/  LDGSTS.E [R2+0x54000], desc[UR8][R168.64], !P1 ;  /* 0x54000000a8027fae */ /* 0x0005e8000c921848 */
[----:B------:R1:W-:Y:S04]  /*da40*/  STL.64 [R1+0x1440], R156 ;  /* 0x0014409c01007387 */ /* 0x0003e80000100a00 */
[----:B------:R-:W3:Y:S04]  /*da50*/  LDL.LU.64 R236, [R1+0x7a8] ;  /* 0x0007a80001ec7983 */ /* 0x000ee80000300a00 */
[----:B------:R-:W3:Y:S01]  /*da60*/  LDL.LU.64 R238, [R1+0x7a0] ;  /* 0x0007a00001ee7983 */ /* 0x000ee20000300a00 */
[----:B--2---:R-:W-:-:S03]  /*da70*/  IMAD.WIDE R168, R21, 0x4, R250 ;  /* 0x0000000415a87825 */ /* 0x004fc600078e02fa */
[----:B------:R-:W2:Y:S04]  /*da80*/  LDL.LU.64 R246, [R1+0x798] ;  /* 0x0007980001f67983 */ /* 0x000ea80000300a00 */
[----:B------:R3:W-:Y:S04]  /*da90*/  STL.64 [R1+0x1438], R168 ;  /* 0x001438a801007387 */ /* 0x0007e80000100a00 */
[----:B------:R-:W2:Y:S04]  /*daa0*/  LDL.LU.64 R250, [R1+0x790] ;  /* 0x0007900001fa7983 */ /* 0x000ea80000300a00 */
[----:B------:R4:W-:Y:S04]  /*dab0*/  LDGSTS.E [R2+0x58000], desc[UR8][R160.64], !P1 ;  /* 0x58000000a0027fae */ /* 0x0009e8000c921848 */
[----:B------:R1:W-:Y:S04]  /*dac0*/  LDGSTS.E [R2+0x5c000], desc[UR8][R156.64], !P1 ;  /* 0x5c0000009c027fae */ /* 0x0003e8000c921848 */
[----:B------:R3:W-:Y:S01]  /*dad0*/  LDGSTS.E [R2+0x50004], desc[UR8][R168.64], !P2 ;  /* 0x50004000a8027fae */ /* 0x0007e2000d121848 */
[----:B----4-:R-:W-:-:S04]  /*dae0*/  IMAD.WIDE R160, R21, 0x4, R158 ;  /* 0x0000000415a07825 */ /* 0x010fc800078e029e */
[C---:B------:R-:W-:Y:S01]  /*daf0*/  IMAD.WIDE R158, R21.reuse, 0x4, R232 ;  /* 0x00000004159e7825 */ /* 0x040fe200078e02e8 */
[----:B------:R4:W-:Y:S03]  /*db00*/  STL.64 [R1+0x1430], R160 ;  /* 0x001430a001007387 */ /* 0x0009e60000100a00 */
[C---:B-1----:R-:W-:Y:S01]  /*db10*/  IMAD.WIDE R156, R21.reuse, 0x4, R240 ;  /* 0x00000004159c7825 */ /* 0x042fe200078e02f0 */
[----:B------:R1:W-:Y:S04]  /*db20*/  STL.64 [R1+0x1428], R158 ;  /* 0x0014289e01007387 */ /* 0x0003e80000100a00 */
[----:B------:R4:W-:Y:S04]  /*db30*/  LDGSTS.E [R2+0x54004], desc[UR8][R160.64], !P2 ;  /* 0x54004000a0027fae */ /* 0x0009e8000d121848 */
[----:B------:R1:W-:Y:S04]  /*db40*/  STL.64 [R1+0x1420], R156 ;  /* 0x0014209c01007387 */ /* 0x0003e80000100a00 */
[----:B------:R-:W2:Y:S04]  /*db50*/  LDL.LU.64 R240, [R1+0x488] ;  /* 0x0004880001f07983 */ /* 0x000ea80000300a00 */
[----:B------:R-:W-:Y:S01]  /*db60*/  LDGSTS.E [R2+0x58004], desc[UR8][R158.64], !P2 ;  /* 0x580040009e027fae */ /* 0x000fe2000d121848 */
[----:B---3--:R-:W-:-:S03]  /*db70*/  IMAD.WIDE R170, R21, 0x4, R234 ;  /* 0x0000000415aa7825 */ /* 0x008fc600078e02ea */
[----:B------:R3:W-:Y:S01]  /*db80*/  LDGSTS.E [R2+0x5c004], desc[UR8][R156.64], !P2 ;  /* 0x5c0040009c027fae */ /* 0x0007e2000d121848 */
[----:B------:R-:W-:-:S03]  /*db90*/  IMAD.WIDE R168, R21, 0x4, R242 ;  /* 0x0000000415a87825 */ /* 0x000fc600078e02f2 */
[----:B------:R3:W-:Y:S01]  /*dba0*/  STL.64 [R1+0x1418], R170 ;  /* 0x001418aa01007387 */ /* 0x0007e20000100a00 */
[----:B----4-:R-:W-:-:S03]  /*dbb0*/  IMAD.WIDE R160, R21, 0x4, R244 ;  /* 0x0000000415a07825 */ /* 0x010fc600078e02f4 */
[----:B-1----:R-:W4:Y:S01]  /*dbc0*/  LDL.LU.64 R158, [R1+0x480] ;  /* 0x00048000019e7983 */ /* 0x002f220000300a00 */
[----:B---3--:R-:W-:-:S03]  /*dbd0*/  IMAD.WIDE R156, R21, 0x4, R248 ;  /* 0x00000004159c7825 */ /* 0x008fc600078e02f8 */
[----:B------:R1:W-:Y:S04]  /*dbe0*/  STL.64 [R1+0x1410], R168 ;  /* 0x001410a801007387 */ /* 0x0003e80000100a00 */
[----:B------:R-:W3:Y:S04]  /*dbf0*/  LDL.LU.64 R232, [R1+0x478] ;  /* 0x0004780001e87983 */ /* 0x000ee80000300a00 */
[----:B------:R2:W-:Y:S04]  /*dc00*/  STL.64 [R1+0x1408], R160 ;  /* 0x001408a001007387 */ /* 0x0005e80000100a00 */
[----:B------:R-:W3:Y:S04]  /*dc10*/  LDL.LU.64 R242, [R1+0x470] ;  /* 0x0004700001f27983 */ /* 0x000ee80000300a00 */
[----:B------:R2:W-:Y:S04]  /*dc20*/  STL.64 [R1+0x1400], R156 ;  /* 0x0014009c01007387 */ /* 0x0005e80000100a00 */
[----:B------:R-:W3:Y:S04]  /*dc30*/  LDL.LU.64 R244, [R1+0x468] ;  /* 0x0004680001f47983 */ /* 0x000ee80000300a00 */
[----:B------:R1:W-:Y:S04]  /*dc40*/  LDGSTS.E [R2+0x50008], desc[UR8][R170.64], !P3 ;  /* 0x50008000aa027fae */ /* 0x0003e8000d921848 */
[----:B------:R1:W-:Y:S04]  /*dc50*/  LDGSTS.E [R2+0x54008], desc[UR8][R168.64], !P3 ;  /* 0x54008000a8027fae */ /* 0x0003e8000d921848 */
[----:B------:R-:W3:Y:S01]  /*dc60*/  LDL.LU.64 R248, [R1+0x460] ;  /* 0x0004600001f87983 */ /* 0x000ee20000300a00 */
[----:B-1----:R-:W-:-:S03]  /*dc70*/  IMAD.WIDE R170, R21, 0x4, R236 ;  /* 0x0000000415aa7825 */ /* 0x002fc600078e02ec */
[----:B------:R2:W-:Y:S01]  /*dc80*/  LDGSTS.E [R2+0x58008], desc[UR8][R160.64], !P3 ;  /* 0x58008000a0027fae */ /* 0x0005e2000d921848 */
[----:B------:R-:W-:-:S03]  /*dc90*/  IMAD.WIDE R168, R21, 0x4, R238 ;  /* 0x0000000415a87825 */ /* 0x000fc600078e02ee */
[----:B------:R-:W-:Y:S04]  /*dca0*/  STL.64 [R1+0x13f8], R170 ;  /* 0x0013f8aa01007387 */ /* 0x000fe80000100a00 */
[----:B------:R1:W-:Y:S01]  /*dcb0*/  LDGSTS.E [R2+0x5c008], desc[UR8][R156.64], !P3 ;  /* 0x5c0080009c027fae */ /* 0x0003e2000d921848 */
[C---:B--2---:R-:W-:Y:S01]  /*dcc0*/  IMAD.WIDE R160, R21.reuse, 0x4, R246 ;  /* 0x0000000415a07825 */ /* 0x044fe200078e02f6 */
[----:B------:R-:W-:Y:S02]  /*dcd0*/  ISETP.GE.U32.AND P5, PT, R20, 0x7ffffec0, PT ;  /* 0x7ffffec01400780c */ /* 0x000fe40003fa6070 */
[----:B------:R-:W2:Y:S04]  /*dce0*/  LDL.LU.64 R246, [R1+0x458] ;  /* 0x0004580001f67983 */ /* 0x000ea80000300a00 */
[----:B------:R1:W-:Y:S02]  /*dcf0*/  STL.64 [R1+0x13f0], R168 ;  /* 0x0013f0a801007387 */ /* 0x0003e40000100a00 */
[----:B-1----:R-:W-:-:S02]  /*dd00*/  IMAD.WIDE R156, R21, 0x4, R250 ;  /* 0x00000004159c7825 */ /* 0x002fc400078e02fa */
[----:B------:R-:W2:Y:S04]  /*dd10*/  LDL.LU.64 R250, [R1+0x450] ;  /* 0x0004500001fa7983 */ /* 0x000ea80000300a00 */
[----:B------:R-:W-:Y:S04]  /*dd20*/  LDGSTS.E [R2+0x5000c], desc[UR8][R170.64], !P4 ;  /* 0x5000c000aa027fae */ /* 0x000fe8000e121848 */
[----:B------:R1:W-:Y:S04]  /*dd30*/  LDGSTS.E [R2+0x5400c], desc[UR8][R168.64], !P4 ;  /* 0x5400c000a8027fae */ /* 0x0003e8000e121848 */
[----:B------:R4:W-:Y:S04]  /*dd40*/  STL.64 [R1+0x13e8], R160 ;  /* 0x0013e8a001007387 */ /* 0x0009e80000100a00 */
[----:B------:R3:W-:Y:S04]  /*dd50*/  STL.64 [R1+0x13e0], R156 ;  /* 0x0013e09c01007387 */ /* 0x0007e80000100a00 */
[----:B------:R4:W-:Y:S04]  /*dd60*/  LDGSTS.E [R2+0x5800c], desc[UR8][R160.64], !P4 ;  /* 0x5800c000a0027fae */ /* 0x0009e8000e121848 */
[----:B------:R-:W2:Y:S04]  /*dd70*/  LDL.LU.64 R234, [R1+0x448] ;  /* 0x0004480001ea7983 */ /* 0x000ea80000300a00 */
[----:B------:R3:W-:Y:S04]  /*dd80*/  LDGSTS.E [R2+0x5c00c], desc[UR8][R156.64], !P4 ;  /* 0x5c00c0009c027fae */ /* 0x0007e8000e121848 */
[----:B------:R-:W2:Y:S04]  /*dd90*/  LDL.LU.64 R236, [R1+0x440] ;  /* 0x0004400001ec7983 */ /* 0x000ea80000300a00 */
[----:B------:R-:W2:Y:S01]  /*dda0*/  LDL.LU.64 R238, [R1+0x438] ;  /* 0x0004380001ee7983 */ /* 0x000ea20000300a00 */
[----:B-1----:R-:W-:-:S05]  /*ddb0*/  IMAD.WIDE R168, R21, 0x4, R240 ;  /* 0x0000000415a87825 */ /* 0x002fca00078e02f0 */
[----:B------:R-:W-:Y:S04]  /*ddc0*/  STL.64 [R1+0x1120], R168 ;  /* 0x001120a801007387 */ /* 0x000fe80000100a00 */
[----:B------:R-:W2:Y:S04]  /*ddd0*/  LDL.LU.64 R240, [R1+0x430] ;  /* 0x0004300001f07983 */ /* 0x000ea80000300a00 */
[----:B------:R1:W-:Y:S01]  /*dde0*/  LDGSTS.E [R2+0x60000], desc[UR8][R168.64], !P5 ;  /* 0x60000000a8027fae */ /* 0x0003e2000e921848 */
[----:B----4-:R-:W-:-:S05]  /*ddf0*/  IMAD.WIDE R160, R21, 0x4, R158 ;  /* 0x0000000415a07825 */ /* 0x010fca00078e029e */
[----:B------:R-:W-:Y:S01]  /*de00*/  STL.64 [R1+0x1118], R160 ;  /* 0x001118a001007387 */ /* 0x000fe20000100a00 */
[----:B---3--:R-:W-:-:S03]  /*de10*/  IMAD.WIDE R158, R21, 0x4, R232 ;  /* 0x00000004159e7825 */ /* 0x008fc600078e02e8 */
[----:B------:R2:W-:Y:S01]  /*de20*/  LDGSTS.E [R2+0x64000], desc[UR8][R160.64], !P5 ;  /* 0x64000000a0027fae */ /* 0x0005e2000e921848 */
[----:B------:R-:W-:-:S03]  /*de30*/  IMAD.WIDE R156, R21, 0x4, R242 ;  /* 0x00000004159c7825 */ /* 0x000fc600078e02f2 */
[----:B------:R3:W-:Y:S04]  /*de40*/  STL.64 [R1+0x1110], R158 ;  /* 0x0011109e01007387 */ /* 0x0007e80000100a00 */
[----:B------:R4:W-:Y:S01]  /*de50*/  STL.64 [R1+0x1108], R156 ;  /* 0x0011089c01007387 */ /* 0x0009e20000100a00 */
[----:B------:R-:W-:-:S03]  /*de60*/  IMAD.WIDE R170, R21, 0x4, R244 ;  /* 0x0000000415aa7825 */ /* 0x000fc600078e02f4 */
[----:B------:R-:W-:Y:S04]  /*de70*/  LDGSTS.E [R2+0x68000], desc[UR8][R158.64], !P5 ;  /* 0x680000009e027fae */ /* 0x000fe8000e921848 */
[----:B------:R4:W-:Y:S04]  /*de80*/  LDGSTS.E [R2+0x6c000], desc[UR8][R156.64], !P5 ;  /* 0x6c0000009c027fae */ /* 0x0009e8000e921848 */
[----:B---3--:R-:W3:Y:S01]  /*de90*/  LDL.LU.64 R158, [R1+0x428] ;  /* 0x00042800019e7983 */ /* 0x008ee20000300a00 */
[----:B-1----:R-:W-:-:S03]  /*dea0*/  IMAD.WIDE R168, R21, 0x4, R248 ;  /* 0x0000000415a87825 */ /* 0x002fc600078e02f8 */
[----:B------:R-:W3:Y:S04]  /*deb0*/  LDL.LU.64 R242, [R1+0x420] ;  /* 0x0004200001f27983 */ /* 0x000ee80000300a00 */
[----:B------:R1:W-:Y:S04]  /*dec0*/  STL.64 [R1+0x1100], R170 ;  /* 0x001100aa01007387 */ /* 0x0003e80000100a00 */
[----:B------:R-:W3:Y:S04]  /*ded0*/  LDL.LU.64 R244, [R1+0x418] ;  /* 0x0004180001f47983 */ /* 0x000ee80000300a00 */
[----:B------:R1:W-:Y:S01]  /*dee0*/  STL.64 [R1+0x10f8], R168 ;  /* 0x0010f8a801007387 */ /* 0x0003e20000100a00 */
[----:B--2---:R-:W-:-:S03]  /*def0*/  IMAD.WIDE R160, R21, 0x4, R246 ;  /* 0x0000000415a07825 */ /* 0x004fc600078e02f6 */
[----:B------:R-:W2:Y:S01]  /*df00*/  LDL.LU.64 R248, [R1+0x410] ;  /* 0x0004100001f87983 */ /* 0x000ea20000300a00 */
[----:B----4-:R-:W-:-:S03]  /*df10*/  IMAD.WIDE R156, R21, 0x4, R250 ;  /* 0x00000004159c7825 */ /* 0x010fc600078e02fa */
[----:B------:R4:W-:Y:S04]  /*df20*/  STL.64 [R1+0x10f0], R160 ;  /* 0x0010f0a001007387 */ /* 0x0009e80000100a00 */
[----:B------:R4:W-:Y:S04]  /*df30*/  STL.64 [R1+0x10e8], R156 ;  /* 0x0010e89c01007387 */ /* 0x0009e80000100a00 */
[----:B------:R-:W2:Y:S04]  /*df40*/  LDL.LU.64 R246, [R1+0x180] ;  /* 0x0001800001f67983 */ /* 0x000ea80000300a00 */
[----:B------:R-:W2:Y:S01]  /*df50*/  LDL.LU.64 R250, [R1+0x178] ;  /* 0x0001780001fa7983 */ /* 0x000ea20000300a00 */
[----:B------:R-:W-:-:S02]  /*df60*/  IADD3 R20, R150, -0xc2, RZ ;  /* 0xffffff3e96147810 */ /* 0x000fc40007ffe0ff */
[----:B------:R-:W2:Y:S02]  /*df70*/  LDC R150, c[0x0][0x230] ;  /* 0x00008c00ff967b82 */ /* 0x000ea40000000800 */
[----:B------:R-:W-:Y:S01]  /*df80*/  ISETP.GE.U32.AND P6, PT, R20, 0x7ffffebf, PT ;  /* 0x7ffffebf1400780c */ /* 0x000fe20003fc6070 */
[----:B------:R-:W-:-:S05]  /*df90*/  VIADD R20, R152, 0xffffff3d ;  /* 0xffffff3d98147836 */ /* 0x000fca0000000000 */
[----:B------:R-:W-:Y:S01]  /*dfa0*/  ISETP.GE.U32.AND P1, PT, R20, 0x7ffffebe, PT ;  /* 0x7ffffebe1400780c */ /* 0x000fe20003f26070 */
[----:B------:R-:W2:Y:S01]  /*dfb0*/  LDC R152, c[0x0][0x230] ;  /* 0x00008c00ff987b82 */ /* 0x000ea20000000800 */
[----:B------:R-:W-:-:S05]  /*dfc0*/  IADD3 R20, R151, -0xc4, RZ ;  /* 0xffffff3c97147810 */ /* 0x000fca0007ffe0ff */
[----:B------:R1:W-:Y:S02]  /*dfd0*/  LDGSTS.E [R2+0x60004], desc[UR8][R170.64], !P6 ;  /* 0x60004000aa027fae */ /* 0x0003e4000f121848 */
[----:B------:R-:W2:Y:S02]  /*dfe0*/  LDC R151, c[0x0][0x230] ;  /* 0x00008c00ff977b82 */ /* 0x000ea40000000800 */
[----:B------:R4:W-:Y:S04]  /*dff0*/  LDGSTS.E [R2+0x64004], desc[UR8][R168.64], !P6 ;  /* 0x64004000a8027fae */ /* 0x0009e8000f121848 */
[----:B------:R4:W-:Y:S01]  /*e000*/  LDGSTS.E [R2+0x68004], desc[UR8][R160.64], !P6 ;  /* 0x68004000a0027fae */ /* 0x0009e2000f121848 */
[----:B-1----:R-:W-:-:S03]  /*e010*/  IMAD.WIDE R170, R21, 0x4, R234 ;  /* 0x0000000415aa7825 */ /* 0x002fc600078e02ea */
[----:B------:R1:W-:Y:S01]  /*e020*/  LDGSTS.E [R2+0x6c004], desc[UR8][R156.64], !P6 ;  /* 0x6c0040009c027fae */ /* 0x0003e2000f121848 */
[----:B----4-:R-:W-:-:S03]  /*e030*/  IMAD.WIDE R168, R21, 0x4, R236 ;  /* 0x0000000415a87825 */ /* 0x010fc600078e02ec */
[----:B------:R-:W-:Y:S01]  /*e040*/  STL.64 [R1+0x10e0], R170 ;  /* 0x0010e0aa01007387 */ /* 0x000fe20000100a00 */
[----:B------:R-:W-:-:S03]  /*e050*/  IMAD.WIDE R160, R21, 0x4, R238 ;  /* 0x0000000415a07825 */ /* 0x000fc600078e02ee */
[----:B------:R-:W4:Y:S01]  /*e060*/  LDL.LU.64 R232, [R1+0x170] ;  /* 0x0001700001e87983 */ /* 0x000f220000300a00 */
[----:B------:R-:W-:-:S03]  /*e070*/  ISETP.GE.U32.AND P2, PT, R20, 0x7ffffebd, PT ;  /* 0x7ffffebd1400780c */ /* 0x000fc60003f46070 */
[----:B------:R3:W-:Y:S04]  /*e080*/  STL.64 [R1+0x10d8], R168 ;  /* 0x0010d8a801007387 */ /* 0x0007e80000100a00 */
[----:B------:R-:W-:Y:S04]  /*e090*/  LDGSTS.E [R2+0x60008], desc[UR8][R170.64], !P1 ;  /* 0x60008000aa027fae */ /* 0x000fe8000c921848 */
[----:B------:R-:W4:Y:S04]  /*e0a0*/  LDL.LU.64 R234, [R1+0x168] ;  /* 0x0001680001ea7983 */ /* 0x000f280000300a00 */
[----:B------:R3:W-:Y:S04]  /*e0b0*/  LDGSTS.E [R2+0x64008], desc[UR8][R168.64], !P1 ;  /* 0x64008000a8027fae */ /* 0x0007e8000c921848 */
[----:B------:R3:W-:Y:S04]  /*e0c0*/  STL.64 [R1+0x10d0], R160 ;  /* 0x0010d0a001007387 */ /* 0x0007e80000100a00 */
[----:B------:R3:W-:Y:S01]  /*e0d0*/  LDGSTS.E [R2+0x68008], desc[UR8][R160.64], !P1 ;  /* 0x68008000a0027fae */ /* 0x0007e2000c921848 */
[----:B-1----:R-:W-:-:S05]  /*e0e0*/  IMAD.WIDE R156, R21, 0x4, R240 ;  /* 0x00000004159c7825 */ /* 0x002fca00078e02f0 */
[----:B------:R2:W-:Y:S04]  /*e0f0*/  STL.64 [R1+0x10c8], R156 ;  /* 0x0010c89c01007387 */ /* 0x0005e80000100a00 */
[----:B------:R-:W4:Y:S04]  /*e100*/  LDL.LU.64 R236, [R1+0x160] ;  /* 0x0001600001ec7983 */ /* 0x000f280000300a00 */
[----:B------:R-:W4:Y:S04]  /*e110*/  LDL.LU.64 R238, [R1+0x158] ;  /* 0x0001580001ee7983 */ /* 0x000f280000300a00 */
[----:B------:R-:W4:Y:S04]  /*e120*/  LDL.LU.64 R240, [R1+0x150] ;  /* 0x0001500001f07983 */ /* 0x000f280000300a00 */
[----:B------:R2:W-:Y:S01]  /*e130*/  LDGSTS.E [R2+0x6c008], desc[UR8][R156.64], !P1 ;  /* 0x6c0080009c027fae */ /* 0x0005e2000c921848 */
[----:B---3--:R-:W-:-:S04]  /*e140*/  IMAD.WIDE R168, R21, 0x4, R158 ;  /* 0x0000000415a87825 */ /* 0x008fc800078e029e */
[C---:B------:R-:W-:Y:S01]  /*e150*/  IMAD.WIDE R160, R21.reuse, 0x4, R242 ;  /* 0x0000000415a07825 */ /* 0x040fe200078e02f2 */
[----:B------:R1:W-:Y:S03]  /*e160*/  STL.64 [R1+0x10c0], R168 ;  /* 0x0010c0a801007387 */ /* 0x0003e60000100a00 */
[C---:B------:R-:W-:Y:S01]  /*e170*/  IMAD.WIDE R158, R21.reuse, 0x4, R244 ;  /* 0x00000004159e7825 */ /* 0x040fe200078e02f4 */
[----:B------:R3:W-:Y:S04]  /*e180*/  STL.64 [R1+0x10b8], R160 ;  /* 0x0010b8a001007387 */ /* 0x0007e80000100a00 */
[----:B------:R4:W-:Y:S01]  /*e190*/  STL.64 [R1+0x10b0], R158 ;  /* 0x0010b09e01007387 */ /* 0x0009e20000100a00 */
[----:B--2---:R-:W-:-:S03]  /*e1a0*/  IMAD.WIDE R156, R21, 0x4, R248 ;  /* 0x00000004159c7825 */ /* 0x004fc600078e02f8 */
[----:B------:R1:W-:Y:S04]  /*e1b0*/  LDGSTS.E [R2+0x6000c], desc[UR8][R168.64], !P2 ;  /* 0x6000c000a8027fae */ /* 0x0003e8000d121848 */
[----:B------:R-:W2:Y:S04]  /*e1c0*/  LDL.LU.64 R248, [R1+0x148] ;  /* 0x0001480001f87983 */ /* 0x000ea80000300a00 */
[----:B------:R4:W-:Y:S04]  /*e1d0*/  STL.64 [R1+0x10a8], R156 ;  /* 0x0010a89c01007387 */ /* 0x0009e80000100a00 */
[----:B------:R-:W2:Y:S01]  /*e1e0*/  LDL.LU.64 R242, [R1+0x140] ;  /* 0x0001400001f27983 */ /* 0x000ea20000300a00 */
[----:B-1----:R-:W-:-:S03]  /*e1f0*/  IMAD.WIDE R168, R21, 0x4, R246 ;  /* 0x0000000415a87825 */ /* 0x002fc600078e02f6 */
[----:B------:R3:W-:Y:S04]  /*e200*/  LDGSTS.E [R2+0x6400c], desc[UR8][R160.64], !P2 ;  /* 0x6400c000a0027fae */ /* 0x0007e8000d121848 */
[----:B------:R-:W2:Y:S04]  /*e210*/  LDL.LU.64 R244, [R1+0x138] ;  /* 0x0001380001f47983 */ /* 0x000ea80000300a00 */
[----:B------:R-:W-:Y:S01]  /*e220*/  STL.64 [R1+0xe90], R168 ;  /* 0x000e90a801007387 */ /* 0x000fe20000100a00 */
[----:B---3--:R-:W-:-:S03]  /*e230*/  IMAD.WIDE R160, R21, 0x4, R250 ;  /* 0x0000000415a07825 */ /* 0x008fc600078e02fa */
[----:B------:R-:W3:Y:S04]  /*e240*/  LDL.LU.64 R246, [R1+0x130] ;  /* 0x0001300001f67983 */ /* 0x000ee80000300a00 */
[----:B------:R1:W-:Y:S04]  /*e250*/  STL.64 [R1+0xe88], R160 ;  /* 0x000e88a001007387 */ /* 0x0003e80000100a00 */
[----:B------:R-:W3:Y:S01]  /*e260*/  LDL.LU.64 R250, [R1+0x128] ;  /* 0x0001280001fa7983 */ /* 0x000ee20000300a00 */
[----:B------:R-:W-:Y:S02]  /*e270*/  VIADD R20, R150, 0xffffff1f ;  /* 0xffffff1f96147836 */ /* 0x000fe40000000000 */
[----:B------:R-:W3:Y:S01]  /*e280*/  LDC R150, c[0x0][0x230] ;  /* 0x00008c00ff967b82 */ /* 0x000ee20000000800 */
[----:B------:R4:W-:Y:S02]  /*e290*/  LDGSTS.E [R2+0x6800c], desc[UR8][R158.64], !P2 ;  /* 0x6800c0009e027fae */ /* 0x0009e4000d121848 */
[----:B------:R-:W-:-:S02]  /*e2a0*/  ISETP.GE.U32.AND P3, PT, R20, 0x7ffffea0, PT ;  /* 0x7ffffea01400780c */ /* 0x000fc40003f66070 */
[----:B------:R-:W-:Y:S01]  /*e2b0*/  IADD3 R20, R152, -0xe2, RZ ;  /* 0xffffff1e98147810 */ /* 0x000fe20007ffe0ff */
[----:B------:R1:W-:Y:S02]  /*e2c0*/  LDGSTS.E [R2+0x6c00c], desc[UR8][R156.64], !P2 ;  /* 0x6c00c0009c027fae */ /* 0x0003e4000d121848 */
[----:B------:R-:W3:Y:S01]  /*e2d0*/  LDC R152, c[0x0][0x230] ;  /* 0x00008c00ff987b82 */ /* 0x000ee20000000800 */
[----:B------:R-:W-:-:S07]  /*e2e0*/  ISETP.GE.U32.AND P4, PT, R20, 0x7ffffe9f, PT ;  /* 0x7ffffe9f1400780c */ /* 0x000fce0003f86070 */
[----:B------:R1:W-:Y:S01]  /*e2f0*/  LDGSTS.E [R2+0x70000], desc[UR8][R168.64], !P3 ;  /* 0x70000000a8027fae */ /* 0x0003e2000d921848 */
[----:B----4-:R-:W-:-:S03]  /*e300*/  IMAD.WIDE R158, R21, 0x4, R232 ;  /* 0x00000004159e7825 */ /* 0x010fc600078e02e8 */
[----:B------:R-:W-:Y:S04]  /*e310*/  LDGSTS.E [R2+0x74000], desc[UR8][R160.64], !P3 ;  /* 0x74000000a0027fae */ /* 0x000fe8000d921848 */
[----:B------:R4:W-:Y:S04]  /*e320*/  STL.64 [R1+0xe80], R158 ;  /* 0x000e809e01007387 */ /* 0x0009e80000100a00 */
[----:B------:R-:W-:Y:S01]  /*e330*/  LDGSTS.E [R2+0x78000], desc[UR8][R158.64], !P3 ;  /* 0x780000009e027fae */ /* 0x000fe2000d921848 */
[----:B-1----:R-:W-:-:S05]  /*e340*/  IMAD.WIDE R156, R21, 0x4, R234 ;  /* 0x00000004159c7825 */ /* 0x002fca00078e02ea */
[----:B------:R2:W-:Y:S04]  /*e350*/  STL.64 [R1+0xb28], R156 ;  /* 0x000b289c01007387 */ /* 0x0005e80000100a00 */
[----:B------:R-:W3:Y:S04]  /*e360*/  LDL.LU.64 R160, [R1+0x120] ;  /* 0x0001200001a07983 */ /* 0x000ee80000300a00 */
[----:B------:R2:W-:Y:S01]  /*e370*/  LDGSTS.E [R2+0x7c000], desc[UR8][R156.64], !P3 ;  /* 0x7c0000009c027fae */ /* 0x0005e2000d921848 */
[----:B------:R-:W-:-:S04]  /*e380*/  IMAD.WIDE R236, R21, 0x4, R236 ;  /* 0x0000000415ec7825 */ /* 0x000fc800078e02ec */
[C---:B------:R-:W-:Y:S01]  /*e390*/  IMAD.WIDE R170, R21.reuse, 0x4, R238 ;  /* 0x0000000415aa7825 */ /* 0x040fe200078e02ee */
[----:B------:R1:W-:Y:S03]  /*e3a0*/  STL.64 [R1+0xb20], R236 ;  /* 0x000b20ec01007387 */ /* 0x0003e60000100a00 */
[C---:B------:R-:W-:Y:S01]  /*e3b0*/  IMAD.WIDE R168, R21.reuse, 0x4, R240 ;  /* 0x0000000415a87825 */ /* 0x040fe200078e02f0 */
[----:B----4-:R-:W4:Y:S04]  /*e3c0*/  LDL.LU.64 R158, [R1+0x118] ;  /* 0x00011800019e7983 */ /* 0x010f280000300a00 */
[----:B------:R1:W-:Y:S04]  /*e3d0*/  STL.64 [R1+0xb18], R170 ;  /* 0x000b18aa01007387 */ /* 0x0003e80000100a00 */
[----:B------:R-:W4:Y:S04]  /*e3e0*/  LDL.LU.64 R232, [R1+0x110] ;  /* 0x0001100001e87983 */ /* 0x000f280000300a00 */
[----:B------:R3:W-:Y:S04]  /*e3f0*/  STL.64 [R1+0xb10], R168 ;  /* 0x000b10a801007387 */ /* 0x0007e80000100a00 */
[----:B------:R-:W4:Y:S04]  /*e400*/  LDL.LU.64 R234, [R1+0x108] ;  /* 0x0001080001ea7983 */ /* 0x000f280000300a00 */
[----:B------:R-:W-:Y:S04]  /*e410*/  LDGSTS.E [R2+0x70004], desc[UR8][R236.64], !P4 ;  /* 0x70004000ec027fae */ /* 0x000fe8000e121848 */
[----:B------:R1:W-:Y:S04]  /*e420*/  LDGSTS.E [R2+0x74004], desc[UR8][R170.64], !P4 ;  /* 0x74004000aa027fae */ /* 0x0003e8000e121848 */
[----:B------:R3:W-:Y:S01]  /*e430*/  LDGSTS.E [R2+0x78004], desc[UR8][R168.64], !P4 ;  /* 0x78004000a8027fae */ /* 0x0007e2000e121848 */
[----:B--2---:R-:W-:-:S05]  /*e440*/  IMAD.WIDE R156, R21, 0x4, R248 ;  /* 0x00000004159c7825 */ /* 0x004fca00078e02f8 */
[----:B------:R2:W-:Y:S04]  /*e450*/  STL.64 [R1+0x148], R156 ;  /* 0x0001489c01007387 */ /* 0x0005e80000100a00 */
[----:B-1----:R-:W4:Y:S01]  /*e460*/  LDL.LU.64 R236, [R1+0xb08] ;  /* 0x000b080001ec7983 */ /* 0x002f220000300a00 */
[----:B------:R-:W-:-:S03]  /*e470*/  IMAD.WIDE R240, R21, 0x4, R242 ;  /* 0x0000000415f07825 */ /* 0x000fc600078e02f2 */
[----:B------:R-:W4:Y:S01]  /*e480*/  LDL.LU.64 R238, [R1+0xb00] ;  /* 0x000b000001ee7983 */ /* 0x000f220000300a00 */
[----:B------:R-:W-:-:S03]  /*e490*/  IMAD.WIDE R170, R21, 0x4, R244 ;  /* 0x0000000415aa7825 */ /* 0x000fc600078e02f4 */
[----:B------:R-:W4:Y:S04]  /*e4a0*/  LDL.LU.64 R248, [R1+0xaf8] ;  /* 0x000af80001f87983 */ /* 0x000f280000300a00 */
[----:B------:R1:W-:Y:S01]  /*e4b0*/  STL.64 [R1+0x140], R240 ;  /* 0x000140f001007387 */ /* 0x0003e20000100a00 */
[----:B---3--:R-:W-:-:S03]  /*e4c0*/  IMAD.WIDE R168, R21, 0x4, R246 ;  /* 0x0000000415a87825 */ /* 0x008fc600078e02f6 */
[----:B------:R2:W-:Y:S04]  /*e4d0*/  LDGSTS.E [R2+0x7c004], desc[UR8][R156.64], !P4 ;  /* 0x7c0040009c027fae */ /* 0x0005e8000e121848 */
[----:B------:R-:W-:Y:S04]  /*e4e0*/  STL.64 [R1+0x138], R170 ;  /* 0x000138aa01007387 */ /* 0x000fe80000100a00 */
[----:B------:R3:W-:Y:S01]  /*e4f0*/  STL.64 [R1+0x130], R168 ;  /* 0x000130a801007387 */ /* 0x0007e20000100a00 */
[----:B--2---:R-:W-:-:S03]  /*e500*/  IMAD.WIDE R156, R21, 0x4, R250 ;  /* 0x00000004159c7825 */ /* 0x004fc600078e02fa */
[----:B------:R-:W2:Y:S01]  /*e510*/  LDL.LU.64 R250, [R1+0xaf0] ;  /* 0x000af00001fa7983 */ /* 0x000ea20000300a00 */
[----:B------:R-:W-:-:S03]  /*e520*/  VIADD R20, R151, 0xffffff1d ;  /* 0xffffff1d97147836 */ /* 0x000fc60000000000 */
[----:B------:R4:W-:Y:S01]  /*e530*/  STL.64 [R1+0x128], R156 ;  /* 0x0001289c01007387 */ /* 0x0009e20000100a00 */
[----:B------:R-:W2:Y:S01]  /*e540*/  LDC R151, c[0x0][0x230] ;  /* 0x00008c00ff977b82 */ /* 0x000ea20000000800 */
[----:B------:R-:W-:Y:S02]  /*e550*/  ISETP.GE.U32.AND P5, PT, R20, 0x7ffffe9e, PT ;  /* 0x7ffffe9e1400780c */ /* 0x000fe40003fa6070 */
[----:B------:R-:W-:-:S11]  /*e560*/  IADD3 R20, R150, -0xe4, RZ ;  /* 0xffffff1c96147810 */ /* 0x000fd60007ffe0ff */
[----:B------:R-:W-:Y:S01]  /*e570*/  LDGSTS.E [R2+0x70008], desc[UR8][R240.64], !P5 ;  /* 0x70008000f0027fae */ /* 0x000fe2000e921848 */
[----:B------:R-:W-:Y:S01]  /*e580*/  ISETP.GE.U32.AND P6, PT, R20, 0x7ffffe9d, PT ;  /* 0x7ffffe9d1400780c */ /* 0x000fe20003fc6070 */
[----:B------:R-:W2:Y:S02]  /*e590*/  LDC R150, c[0x0][0x230] ;  /* 0x00008c00ff967b82 */ /* 0x000ea40000000800 */
[----:B------:R-:W-:Y:S04]  /*e5a0*/  LDGSTS.E [R2+0x74008], desc[UR8][R170.64], !P5 ;  /* 0x74008000aa027fae */ /* 0x000fe8000e921848 */
[----:B------:R3:W-:Y:S04]  /*e5b0*/  LDGSTS.E [R2+0x78008], desc[UR8][R168.64], !P5 ;  /* 0x78008000a8027fae */ /* 0x0007e8000e921848 */
[----:B-1----:R-:W2:Y:S04]  /*e5c0*/  LDL.LU.64 R240, [R1+0xae8] ;  /* 0x000ae80001f07983 */ /* 0x002ea80000300a00 */
[----:B------:R-:W2:Y:S04]  /*e5d0*/  LDL.LU.64 R242, [R1+0xae0] ;  /* 0x000ae00001f27983 */ /* 0x000ea80000300a00 */
[----:B------:R-:W2:Y:S04]  /*e5e0*/  LDL.LU.64 R244, [R1+0xad8] ;  /* 0x000ad80001f47983 */ /* 0x000ea80000300a00 */
[----:B------:R-:W2:Y:S01]  /*e5f0*/  LDL.LU.64 R246, [R1+0xad0] ;  /* 0x000ad00001f67983 */ /* 0x000ea20000300a00 */
[----:B---3--:R-:W-:-:S03]  /*e600*/  IMAD.WIDE R168, R21, 0x4, R160 ;  /* 0x0000000415a87825 */ /* 0x008fc600078e02a0 */
[----:B------:R1:W-:Y:S04]  /*e610*/  LDGSTS.E [R2+0x7c008], desc[UR8][R156.64], !P5 ;  /* 0x7c0080009c027fae */ /* 0x0003e8000e921848 */
[----:B------:R-:W-:Y:S04]  /*e620*/  STL.64 [R1+0x120], R168 ;  /* 0x000120a801007387 */ /* 0x000fe80000100a00 */
[----:B------:R3:W-:Y:S01]  /*e630*/  LDGSTS.E [R2+0x7000c], desc[UR8][R168.64], !P6 ;  /* 0x7000c000a8027fae */ /* 0x0007e2000f121848 */
[----:B----4-:R-:W-:-:S04]  /*e640*/  IMAD.WIDE R160, R21, 0x4, R158 ;  /* 0x0000000415a07825 */ /* 0x010fc800078e029e */
[C---:B------:R-:W-:Y:S01]  /*e650*/  IMAD.WIDE R158, R21.reuse, 0x4, R232 ;  /* 0x00000004159e7825 */ /* 0x040fe200078e02e8 */
[----:B------:R4:W-:Y:S03]  /*e660*/  STL.64 [R1+0x118], R160 ;  /* 0x000118a001007387 */ /* 0x0009e60000100a00 */
[C---:B-1----:R-:W-:Y:S01]  /*e670*/  IMAD.WIDE R156, R21.reuse, 0x4, R234 ;  /* 0x00000004159c7825 */ /* 0x042fe200078e02ea */
[----:B------:R1:W-:Y:S04]  /*e680*/  STL.64 [R1+0x110], R158 ;  /* 0x0001109e01007387 */ /* 0x0003e80000100a00 */
[----:B------:R-:W-:Y:S04]  /*e690*/  LDGSTS.E [R2+0x7400c], desc[UR8][R160.64], !P6 ;  /* 0x7400c000a0027fae */ /* 0x000fe8000f121848 */
[----:B------:R2:W-:Y:S04]  /*e6a0*/  STL.64 [R1+0x108], R156 ;  /* 0x0001089c01007387 */ /* 0x0005e80000100a00 */
[----:B------:R1:W-:Y:S04]  /*e6b0*/  LDGSTS.E [R2+0x7800c], desc[UR8][R158.64], !P6 ;  /* 0x7800c0009e027fae */ /* 0x0003e8000f121848 */
[----:B----4-:R-:W4:Y:S04]  /*e6c0*/  LDL.LU.64 R160, [R1+0xac8] ;  /* 0x000ac80001a07983 */ /* 0x010f280000300a00 */
[----:B------:R2:W-:Y:S01]  /*e6d0*/  LDGSTS.E [R2+0x7c00c], desc[UR8][R156.64], !P6 ;  /* 0x7c00c0009c027fae */ /* 0x0005e2000f121848 */
[----:B------:R-:W-:-:S04]  /*e6e0*/  IMAD.WIDE R170, R21, 0x4, R236 ;  /* 0x0000000415aa7825 */ /* 0x000fc800078e02ec */
[C---:B---3--:R-:W-:Y:S01]  /*e6f0*/  IMAD.WIDE R168, R21.reuse, 0x4, R238 ;  /* 0x0000000415a87825 */ /* 0x048fe200078e02ee */
[----:B------:R3:W-:Y:S03]  /*e700*/  STL.64 [R1+0x1798], R170 ;  /* 0x001798aa01007387 */ /* 0x0007e60000100a00 */
[C---:B-1----:R-:W-:Y:S01]  /*e710*/  IMAD.WIDE R158, R21.reuse, 0x4, R248 ;  /* 0x00000004159e7825 */ /* 0x042fe200078e02f8 */
[----:B------:R-:W4:Y:S04]  /*e720*/  LDL.LU.64 R236, [R1+0xac0] ;  /* 0x000ac00001ec7983 */ /* 0x000f280000300a00 */
[----:B------:R1:W-:Y:S04]  /*e730*/  STL.64 [R1+0x1790], R168 ;  /* 0x001790a801007387 */ /* 0x0003e80000100a00 */
[----:B------:R-:W4:Y:S04]  /*e740*/  LDL.LU.64 R238, [R1+0xab8] ;  /* 0x000ab80001ee7983 */ /* 0x000f280000300a00 */
[----:B------:R1:W-:Y:S04]  /*e750*/  STL.64 [R1+0x1788], R158 ;  /* 0x0017889e01007387 */ /* 0x0003e80000100a00 */
[----:B------:R-:W4:Y:S01]  /*e760*/  LDL.LU.64 R248, [R1+0xab0] ;  /* 0x000ab00001f87983 */ /* 0x000f220000300a00 */
[----:B--2---:R-:W-:-:S05]  /*e770*/  IMAD.WIDE R156, R21, 0x4, R250 ;  /* 0x00000004159c7825 */ /* 0x004fca00078e02fa */
[----:B------:R2:W-:Y:S04]  /*e780*/  STL.64 [R1+0x1780], R156 ;  /* 0x0017809c01007387 */ /* 0x0005e80000100a00 */
[----:B------:R-:W4:Y:S01]  /*e790*/  LDL.LU.64 R250, [R1+0xaa8] ;  /* 0x000aa80001fa7983 */ /* 0x000f220000300a00 */
[----:B------:R-:W-:Y:S02]  /*e7a0*/  VIADD R20, R152, 0xffffff7b ;  /* 0xffffff7b98147836 */ /* 0x000fe40000000000 */
[----:B------:R-:W4:Y:S03]  /*e7b0*/  LDC R152, c[0x0][0x230] ;  /* 0x00008c00ff987b82 */ /* 0x000f260000000800 */
[----:B------:R-:W-:-:S02]  /*e7c0*/  ISETP.GE.U32.AND P1, PT, R20, 0x7ffffefc, PT ;  /* 0x7ffffefc1400780c */ /* 0x000fc40003f26070 */
[----:B------:R-:W-:-:S03]  /*e7d0*/  IADD3 R20, R151, -0x86, RZ ;  /* 0xffffff7a97147810 */ /* 0x000fc60007ffe0ff */
[----:B------:R-:W4:Y:S01]  /*e7e0*/  LDC R151, c[0x0][0x230] ;  /* 0x00008c00ff977b82 */ /* 0x000f220000000800 */
[----:B------:R-:W-:-:S07]  /*e7f0*/  ISETP.GE.U32.AND P2, PT, R20, 0x7ffffefb, PT ;  /* 0x7ffffefb1400780c */ /* 0x000fce0003f46070 */
[----:B------:R3:W-:Y:S01]  /*e800*/  LDGSTS.E [R3+0x40000], desc[UR8][R170.64], !P1 ;  /* 0x40000000aa037fae */ /* 0x0007e2000c921848 */
[----:B------:R-:W-:-:S03]  /*e810*/  IMAD.WIDE R234, R21, 0x4, R240 ;  /* 0x0000000415ea7825 */ /* 0x000fc600078e02f0 */
[----:B------:R1:W-:Y:S04]  /*e820*/  LDGSTS.E [R3+0x44000], desc[UR8][R168.64], !P1 ;  /* 0x44000000a8037fae */ /* 0x0003e8000c921848 */
[----:B------:R-:W-:Y:S01]  /*e830*/  LDGSTS.E [R3+0x48000], desc[UR8][R158.64], !P1 ;  /* 0x480000009e037fae */ /* 0x000fe2000c921848 */
[----:B---3--:R-:W-:-:S03]  /*e840*/  IMAD.WIDE R170, R21, 0x4, R242 ;  /* 0x0000000415aa7825 */ /* 0x008fc600078e02f2 */
[----:B------:R3:W-:Y:S01]  /*e850*/  STL.64 [R1+0x1778], R234 ;  /* 0x001778ea01007387 */ /* 0x0007e20000100a00 */
[----:B-1----:R-:W-:-:S03]  /*e860*/  IMAD.WIDE R168, R21, 0x4, R244 ;  /* 0x0000000415a87825 */ /* 0x002fc600078e02f4 */
[----:B------:R2:W-:Y:S04]  /*e870*/  LDGSTS.E [R3+0x4c000], desc[UR8][R156.64], !P1 ;  /* 0x4c0000009c037fae */ /* 0x0005e8000c921848 */
[----:B------:R-:W4:Y:S04]  /*e880*/  LDL.LU.64 R158, [R1+0xaa0] ;  /* 0x000aa000019e7983 */ /* 0x000f280000300a00 */
[----:B------:R4:W-:Y:S04]  /*e890*/  STL.64 [R1+0x1770], R170 ;  /* 0x001770aa01007387 */ /* 0x0009e80000100a00 */
[----:B------:R-:W4:Y:S01]  /*e8a0*/  LDL.LU.64 R232, [R1+0xa98] ;  /* 0x000a980001e87983 */ /* 0x000f220000300a00 */
[----:B--2---:R-:W-:-:S03]  /*e8b0*/  IMAD.WIDE R156, R21, 0x4, R246 ;  /* 0x00000004159c7825 */ /* 0x004fc600078e02f6 */
[----:B------:R1:W-:Y:S04]  /*e8c0*/  STL.64 [R1+0x1768], R168 ;  /* 0x001768a801007387 */ /* 0x0003e80000100a00 */
[----:B------:R-:W2:Y:S04]  /*e8d0*/  LDL.LU.64 R246, [R1+0xa90] ;  /* 0x000a900001f67983 */ /* 0x000ea80000300a00 */
[----:B------:R1:W-:Y:S04]  /*e8e0*/  STL.64 [R1+0x1760], R156 ;  /* 0x0017609c01007387 */ /* 0x0003e80000100a00 */
[----:B------:R-:W-:Y:S01]  /*e8f0*/  LDGSTS.E [R3+0x40004], desc[UR8][R234.64], !P2 ;  /* 0x40004000ea037fae */ /* 0x000fe2000d121848 */
[----:B------:R-:W-:-:S02]  /*e900*/  VIADD R20, R150, 0xffffff79 ;  /* 0xffffff7996147836 */ /* 0x000fc40000000000 */
[----:B------:R-:W1:Y:S01]  /*e910*/  LDC R150, c[0x0][0x230] ;  /* 0x00008c00ff967b82 */ /* 0x000e620000000800 */
[----:B------:R4:W-:Y:S04]  /*e920*/  LDGSTS.E [R3+0x44004], desc[UR8][R170.64], !P2 ;  /* 0x44004000aa037fae */ /* 0x0009e8000d121848 */
[----:B---3--:R-:W3:Y:S04]  /*e930*/  LDL.LU.64 R234, [R1+0x788] ;  /* 0x0007880001ea7983 */ /* 0x008ee80000300a00 */
[----:B------:R-:W3:Y:S04]  /*e940*/  LDL.LU.64 R240, [R1+0x780] ;  /* 0x0007800001f07983 */ /* 0x000ee80000300a00 */
[----:B------:R-:W3:Y:S01]  /*e950*/  LDL.LU.64 R242, [R1+0x778] ;  /* 0x0007780001f27983 */ /* 0x000ee20000300a00 */
[----:B------:R-:W-:-:S03]  /*e960*/  ISETP.GE.U32.AND P3, PT, R20, 0x7ffffefa, PT ;  /* 0x7ffffefa1400780c */ /* 0x000fc60003f66070 */
[----:B------:R-:W3:Y:S04]  /*e970*/  LDL.LU.64 R244, [R1+0x770] ;  /* 0x0007700001f47983 */ /* 0x000ee80000300a00 */
[----:B------:R1:W-:Y:S04]  /*e980*/  LDGSTS.E [R3+0x48004], desc[UR8][R168.64], !P2 ;  /* 0x48004000a8037fae */ /* 0x0003e8000d121848 */
[----:B------:R1:W-:Y:S01]  /*e990*/  LDGSTS.E [R3+0x4c004], desc[UR8][R156.64], !P2 ;  /* 0x4c0040009c037fae */ /* 0x0003e2000d121848 */
[----:B----4-:R-:W-:-:S05]  /*e9a0*/  IMAD.WIDE R170, R21, 0x4, R160 ;  /* 0x0000000415aa7825 */ /* 0x010fca00078e02a0 */
[----:B------:R-:W-:Y:S04]  /*e9b0*/  STL.64 [R1+0x1758], R170 ;  /* 0x001758aa01007387 */ /* 0x000fe80000100a00 */
[----:B------:R-:W-:Y:S01]  /*e9c0*/  LDGSTS.E [R3+0x40008], desc[UR8][R170.64], !P3 ;  /* 0x40008000aa037fae */ /* 0x000fe2000d921848 */
[----:B-1----:R-:W-:-:S04]  /*e9d0*/  IMAD.WIDE R168, R21, 0x4, R236 ;  /* 0x0000000415a87825 */ /* 0x002fc800078e02ec */
[C---:B------:R-:W-:Y:S01]  /*e9e0*/  IMAD.WIDE R160, R21.reuse, 0x4, R238 ;  /* 0x0000000415a07825 */ /* 0x040fe200078e02ee */
[----:B------:R1:W-:Y:S03]  /*e9f0*/  STL.64 [R1+0x1750], R168 ;  /* 0x001750a801007387 */ /* 0x0003e60000100a00 */
[C---:B------:R-:W-:Y:S01]  /*ea00*/  IMAD.WIDE R156, R21.reuse, 0x4, R248 ;  /* 0x00000004159c7825 */ /* 0x040fe200078e02f8 */
[----:B------:R4:W-:Y:S04]  /*ea10*/  STL.64 [R1+0x1748], R160 ;  /* 0x001748a001007387 */ /* 0x0009e80000100a00 */
[----:B------:R2:W-:Y:S04]  /*ea20*/  STL.64 [R1+0x1740], R156 ;  /* 0x0017409c01007387 */ /* 0x0005e80000100a00 */
[----:B------:R1:W-:Y:S04]  /*ea30*/  LDGSTS.E [R3+0x44008], desc[UR8][R168.64], !P3 ;  /* 0x44008000a8037fae */ /* 0x0003e8000d921848 */
[----:B------:R-:W3:Y:S04]  /*ea40*/  LDL.LU.64 R236, [R1+0x768] ;  /* 0x0007680001ec7983 */ /* 0x000ee80000300a00 */
[----:B------:R-:W3:Y:S01]  /*ea50*/  LDL.LU.64 R238, [R1+0x760] ;  /* 0x0007600001ee7983 */ /* 0x000ee20000300a00 */
[----:B-1----:R-:W-:-:S03]  /*ea60*/  IMAD.WIDE R168, R21, 0x4, R250 ;  /* 0x0000000415a87825 */ /* 0x002fc600078e02fa */
[----:B------:R-:W3:Y:S04]  /*ea70*/  LDL.LU.64 R248, [R1+0x758] ;  /* 0x0007580001f87983 */ /* 0x000ee80000300a00 */
[----:B------:R1:W-:Y:S04]  /*ea80*/  STL.64 [R1+0x1738], R168 ;  /* 0x001738a801007387 */ /* 0x0003e80000100a00 */
[----:B------:R-:W3:Y:S01]  /*ea90*/  LDL.LU.64 R250, [R1+0x750] ;  /* 0x0007500001fa7983 */ /* 0x000ee20000300a00 */
[----:B------:R-:W-:Y:S02]  /*eaa0*/  IADD3 R20, R152, -0x88, RZ ;  /* 0xffffff7898147810 */ /* 0x000fe40007ffe0ff */
[----:B------:R-:W1:Y:S01]  /*eab0*/  LDC R152, c[0x0][0x230] ;  /* 0x00008c00ff987b82 */ /* 0x000e620000000800 */
[----:B------:R4:W-:Y:S01]  /*eac0*/  LDGSTS.E [R3+0x48008], desc[UR8][R160.64], !P3 ;  /* 0x48008000a0037fae */ /* 0x0009e2000d921848 */
[----:B------:R-:W-:Y:S01]  /*ead0*/  ISETP.GE.U32.AND P4, PT, R20, 0x7ffffef9, PT ;  /* 0x7ffffef91400780c */ /* 0x000fe20003f86070 */
[----:B------:R-:W-:-:S02]  /*eae0*/  VIADD R20, R151, 0xffffff77 ;  /* 0xffffff7797147836 */ /* 0x000fc40000000000 */
[----:B------:R2:W-:Y:S03]  /*eaf0*/  LDGSTS.E [R3+0x4c008], desc[UR8][R156.64], !P3 ;  /* 0x4c0080009c037fae */ /* 0x0005e6000d921848 */
[----:B------:R-:W2:Y:S01]  /*eb00*/  LDC R151, c[0x0][0x230] ;  /* 0x00008c00ff977b82 */ /* 0x000ea20000000800 */
[----:B------:R-:W-:Y:S02]  /*eb10*/  ISETP.GE.U32.AND P5, PT, R20, 0x7ffffef8, PT ;  /* 0x7ffffef81400780c */ /* 0x000fe40003fa6070 */
[----:B------:R-:W-:-:S04]  /*eb20*/  IADD3 R20, R150, -0x8a, RZ ;  /* 0xffffff7696147810 */ /* 0x000fc80007ffe0ff */
[----:B------:R3:W-:Y:S01]  /*eb30*/  LDGSTS.E [R3+0x4000c], desc[UR8][R168.64], !P4 ;  /* 0x4000c000a8037fae */ /* 0x0007e2000e121848 */
[----:B------:R-:W3:Y:S01]  /*eb40*/  LDC R150, c[0x0][0x230] ;  /* 0x00008c00ff967b82 */ /* 0x000ee20000000800 */
[----:B------:R-:W-:Y:S01]  /*eb50*/  ISETP.GE.U32.AND P6, PT, R20, 0x7ffffef7, PT ;  /* 0x7ffffef71400780c */ /* 0x000fe20003fc6070 */
[----:B----4-:R-:W-:-:S04]  /*eb60*/  IMAD.WIDE R160, R21, 0x4, R158 ;  /* 0x0000000415a07825 */ /* 0x010fc800078e029e */
[----:B-1----:R-:W-:Y:S02]  /*eb70*/  VIADD R20, R152, 0xffffff75 ;  /* 0xffffff7598147836 */ /* 0x002fe40000000000 */
[C---:B------:R-:W-:Y:S01]  /*eb80*/  IMAD.WIDE R158, R21.reuse, 0x4, R232 ;  /* 0x00000004159e7825 */ /* 0x040fe200078e02e8 */
[----:B------:R1:W-:Y:S02]  /*eb90*/  STL.64 [R1+0x1730], R160 ;  /* 0x001730a001007387 */ /* 0x0003e40000100a00 */
[----:B------:R-:W-:Y:S01]  /*eba0*/  ISETP.GE.U32.AND P1, PT, R20, 0x7ffffef6, PT ;  /* 0x7ffffef61400780c */ /* 0x000fe20003f26070 */
[----:B------:R-:W4:Y:S01]  /*ebb0*/  LDC R152, c[0x0][0x230] ;  /* 0x00008c00ff987b82 */ /* 0x000f220000000800 */
[----:B--2---:R-:W-:Y:S01]  /*ebc0*/  IMAD.WIDE R156, R21, 0x4, R246 ;  /* 0x00000004159c7825 */ /* 0x004fe200078e02f6 */
[----:B------:R2:W-:Y:S01]  /*ebd0*/  STL.64 [R1+0x1728], R158 ;  /* 0x0017289e01007387 */ /* 0x0005e20000100a00 */
[----:B------:R-:W-:-:S05]  /*ebe0*/  IADD3 R20, R151, -0x8c, RZ ;  /* 0xffffff7497147810 */ /* 0x000fca0007ffe0ff */
[----:B------:R-:W4:Y:S01]  /*ebf0*/  LDC R151, c[0x0][0x230] ;  /* 0x00008c00ff977b82 */ /* 0x000f220000000800 */
[----:B------:R2:W-:Y:S01]  /*ec00*/  STL.64 [R1+0x1720], R156 ;  /* 0x0017209c01007387 */ /* 0x0005e20000100a00 */
[----:B------:R-:W-:-:S03]  /*ec10*/  ISETP.GE.U32.AND P2, PT, R20, 0x7ffffef5, PT ;  /* 0x7ffffef51400780c */ /* 0x000fc60003f46070 */
[----:B------:R-:W4:Y:S01]  /*ec20*/  LDL.LU.64 R246, [R1+0x748] ;  /* 0x0007480001f67983 */ /* 0x000f220000300a00 */
[----:B---3--:R-:W-:Y:S02]  /*ec30*/  VIADD R20, R150, 0xffffff5b ;  /* 0xffffff5b96147836 */ /* 0x008fe40000000000 */
[----:B------:R-:W3:Y:S01]  /*ec40*/  LDC R150, c[0x0][0x230] ;  /* 0x00008c00ff967b82 */ /* 0x000ee20000000800 */
[----:B------:R1:W-:Y:S04]  /*ec50*/  LDGSTS.E [R3+0x4400c], desc[UR8][R160.64], !P4 ;  /* 0x4400c000a0037fae */ /* 0x0003e8000e121848 */
[----:B------:R-:W-:Y:S01]  /*ec60*/  LDGSTS.E [R3+0x4800c], desc[UR8][R158.64], !P4 ;  /* 0x4800c0009e037fae */ /* 0x000fe2000e121848 */
[----:B------:R-:W-:-:S03]  /*ec70*/  IMAD.WIDE R170, R21, 0x4, R234 ;  /* 0x0000000415aa7825 */ /* 0x000fc600078e02ea */
[----:B------:R2:W-:Y:S01]  /*ec80*/  LDGSTS.E [R3+0x4c00c], desc[UR8][R156.64], !P4 ;  /* 0x4c00c0009c037fae */ /* 0x0005e2000e121848 */
[----:B------:R-:W-:-:S03]  /*ec90*/  IMAD.WIDE R168, R21, 0x4, R240 ;  /* 0x0000000415a87825 */ /* 0x000fc600078e02f0 */
[----:B------:R2:W-:Y:S01]  /*eca0*/  STL.64 [R1+0x13d8], R170 ;  /* 0x0013d8aa01007387 */ /* 0x0005e20000100a00 */
[----:B-1----:R-:W-:-:S03]  /*ecb0*/  IMAD.WIDE R160, R21, 0x4, R242 ;  /* 0x0000000415a07825 */ /* 0x002fc600078e02f2 */
[----:B--2---:R-:W2:Y:S01]  /*ecc0*/  LDL.LU.64 R158, [R1+0x740] ;  /* 0x00074000019e7983 */ /* 0x004ea20000300a00 */
[----:B------:R-:W-:Y:S01]  /*ecd0*/  ISETP.GE.U32.AND P3, PT, R20, 0x7ffffedc, PT ;  /* 0x7ffffedc1400780c */ /* 0x000fe20003f66070 */
[C---:B------:R-:W-:Y:S02]  /*ece0*/  IMAD.WIDE R156, R21.reuse, 0x4, R244 ;  /* 0x00000004159c7825 */ /* 0x040fe400078e02f4 */
        /* <DEDUP_REMOVED lines=8> */
[----:B------:R1:W-:Y:S04]  /*ed70*/  LDGSTS.E [R3+0x58000], desc[UR8][R160.64], !P3 ;  /* 0x58000000a0037fae */ /* 0x0003e8000d921848 */
[----:B------:R-:W3:Y:S04]  /*ed80*/  LDL.LU.64 R244, [R1+0x720] ;  /* 0x0007200001f47983 */ /* 0x000ee80000300a00 */
[----:B------:R1:W-:Y:S02]  /*ed90*/  LDGSTS.E [R3+0x5c000], desc[UR8][R156.64], !P3 ;  /* 0x5c0000009c037fae */ /* 0x0003e4000d921848 */
[----:B-1----:R-:W-:-:S04]  /*eda0*/  IMAD.WIDE R170, R21, 0x4, R236 ;  /* 0x0000000415aa7825 */ /* 0x002fc800078e02ec */
[C---:B------:R-:W-:Y:S01]  /*edb0*/  IMAD.WIDE R168, R21.reuse, 0x4, R238 ;  /* 0x0000000415a87825 */ /* 0x040fe200078e02ee */
[----:B------:R-:W-:Y:S03]  /*edc0*/  STL.64 [R1+0x13b8], R170 ;  /* 0x0013b8aa01007387 */ /* 0x000fe60000100a00 */
[C---:B------:R-:W-:Y:S02]  /*edd0*/  IMAD.WIDE R160, R21.reuse, 0x4, R248 ;  /* 0x0000000415a07825 */ /* 0x040fe400078e02f8 */
[----:B------:R-:W3:Y:S04]  /*ede0*/  LDL.LU.64 R248, [R1+0x718] ;  /* 0x0007180001f87983 */ /* 0x000ee80000300a00 */
[----:B------:R1:W-:Y:S01]  /*edf0*/  STL.64 [R1+0x13b0], R168 ;  /* 0x0013b0a801007387 */ /* 0x0003e20000100a00 */
[----:B------:R-:W-:-:S03]  /*ee00*/  IMAD.WIDE R156, R21, 0x4, R250 ;  /* 0x00000004159c7825 */ /* 0x000fc600078e02fa */
[----:B------:R-:W3:Y:S01]  /*ee10*/  LDL.LU.64 R250, [R1+0x710] ;  /* 0x0007100001fa7983 */ /* 0x000ee20000300a00 */
[----:B----4-:R-:W-:Y:S02]  /*ee20*/  IADD3 R20, R152, -0xa6, RZ ;  /* 0xffffff5a98147810 */ /* 0x010fe40007ffe0ff */
[----:B------:R-:W4:Y:S02]  /*ee30*/  LDC R152, c[0x0][0x230] ;  /* 0x00008c00ff987b82 */ /* 0x000f240000000800 */
[----:B------:R-:W-:Y:S01]  /*ee40*/  ISETP.GE.U32.AND P4, PT, R20, 0x7ffffedb, PT ;  /* 0x7ffffedb1400780c */ /* 0x000fe20003f86070 */
[----:B------:R-:W-:Y:S01]  /*ee50*/  VIADD R20, R151, 0xffffff59 ;  /* 0xffffff5997147836 */ /* 0x000fe20000000000 */
[----:B------:R2:W-:Y:S04]  /*ee60*/  STL.64 [R1+0x13a8], R160 ;  /* 0x0013a8a001007387 */ /* 0x0005e80000100a00 */
[----:B------:R3:W-:Y:S01]  /*ee70*/  STL.64 [R1+0x13a0], R156 ;  /* 0x0013a09c01007387 */ /* 0x0007e20000100a00 */
[----:B------:R-:W-:Y:S01]  /*ee80*/  ISETP.GE.U32.AND P3, PT, R20, 0x7ffffeda, PT ;  /* 0x7ffffeda1400780c */ /* 0x000fe20003f66070 */
[----:B------:R-:W4:Y:S02]  /*ee90*/  LDC R151, c[0x0][0x230] ;  /* 0x00008c00ff977b82 */ /* 0x000f240000000800 */
[----:B------:R-:W4:Y:S04]  /*eea0*/  LDL.LU.64 R234, [R1+0x408] ;  /* 0x0004080001ea7983 */ /* 0x000f280000300a00 */
[----:B------:R-:W-:Y:S04]  /*eeb0*/  LDGSTS.E [R3+0x50004], desc[UR8][R170.64], !P4 ;  /* 0x50004000aa037fae */ /* 0x000fe8000e121848 */
[----:B------:R1:W-:Y:S04]  /*eec0*/  LDGSTS.E [R3+0x54004], desc[UR8][R168.64], !P4 ;  /* 0x54004000a8037fae */ /* 0x0003e8000e121848 */
[----:B------:R-:W4:Y:S04]  /*eed0*/  LDL.LU.64 R236, [R1+0x400] ;  /* 0x0004000001ec7983 */ /* 0x000f280000300a00 */
[----:B------:R-:W4:Y:S04]  /*eee0*/  LDL.LU.64 R238, [R1+0x3f8] ;  /* 0x0003f80001ee7983 */ /* 0x000f280000300a00 */
[----:B------:R2:W-:Y:S04]  /*eef0*/  LDGSTS.E [R3+0x58004], desc[UR8][R160.64], !P4 ;  /* 0x58004000a0037fae */ /* 0x0005e8000e121848 */
[----:B------:R3:W-:Y:S01]  /*ef00*/  LDGSTS.E [R3+0x5c004], desc[UR8][R156.64], !P4 ;  /* 0x5c0040009c037fae */ /* 0x0007e2000e121848 */
[----:B-1----:R-:W-:-:S05]  /*ef10*/  IMAD.WIDE R168, R21, 0x4, R246 ;  /* 0x0000000415a87825 */ /* 0x002fca00078e02f6 */
[----:B------:R-:W-:Y:S04]  /*ef20*/  STL.64 [R1+0x1398], R168 ;  /* 0x001398a801007387 */ /* 0x000fe80000100a00 */
[----:B------:R-:W4:Y:S04]  /*ef30*/  LDL.LU.64 R246, [R1+0x3f0] ;  /* 0x0003f00001f67983 */ /* 0x000f280000300a00 */
[----:B------:R1:W-:Y:S01]  /*ef40*/  LDGSTS.E [R3+0x50008], desc[UR8][R168.64], !P3 ;  /* 0x50008000a8037fae */ /* 0x0003e2000d921848 */
[----:B--2---:R-:W-:-:S05]  /*ef50*/  IMAD.WIDE R160, R21, 0x4, R158 ;  /* 0x0000000415a07825 */ /* 0x004fca00078e029e */
        /* <DEDUP_REMOVED lines=9> */
[----:B---3--:R-:W3:Y:S04]  /*eff0*/  LDL.LU.64 R158, [R1+0x3e8] ;  /* 0x0003e800019e7983 */ /* 0x008ee80000300a00 */
[----:B------:R-:W3:Y:S04]  /*f000*/  LDL.LU.64 R240, [R1+0x3e0] ;  /* 0x0003e00001f07983 */ /* 0x000ee80000300a00 */
[----:B------:R4:W-:Y:S04]  /*f010*/  STL.64 [R1+0x1378], R170 ;  /* 0x001378aa01007387 */ /* 0x0009e80000100a00 */
[----:B------:R-:W3:Y:S01]  /*f020*/  LDL.LU.64 R242, [R1+0x3d8] ;  /* 0x0003d80001f27983 */ /* 0x000ee20000300a00 */
[----:B-1----:R-:W-:-:S05]  /*f030*/  IMAD.WIDE R168, R21, 0x4, R244 ;  /* 0x0000000415a87825 */ /* 0x002fca00078e02f4 */
[----:B------:R1:W-:Y:S04]  /*f040*/  STL.64 [R1+0x1370], R168 ;  /* 0x001370a801007387 */ /* 0x0003e80000100a00 */
[----:B------:R-:W3:Y:S01]  /*f050*/  LDL.LU.64 R244, [R1+0x3d0] ;  /* 0x0003d00001f47983 */ /* 0x000ee20000300a00 */
[----:B--2---:R-:W-:-:S04]  /*f060*/  IMAD.WIDE R160, R21, 0x4, R248 ;  /* 0x0000000415a07825 */ /* 0x004fc800078e02f8 */
[----:B------:R-:W-:Y:S01]  /*f070*/  IMAD.WIDE R156, R21, 0x4, R250 ;  /* 0x00000004159c7825 */ /* 0x000fe200078e02fa */
[----:B------:R2:W-:Y:S04]  /*f080*/  STL.64 [R1+0x1368], R160 ;  /* 0x001368a001007387 */ /* 0x0005e80000100a00 */
[----:B------:R2:W-:Y:S04]  /*f090*/  STL.64 [R1+0x1360], R156 ;  /* 0x0013609c01007387 */ /* 0x0005e80000100a00 */
[----:B------:R-:W3:Y:S04]  /*f0a0*/  LDL.LU.64 R248, [R1+0x3c8] ;  /* 0x0003c80001f87983 */ /* 0x000ee80000300a00 */
[----:B------:R-:W3:Y:S01]  /*f0b0*/  LDL.LU.64 R250, [R1+0x3c0] ;  /* 0x0003c00001fa7983 */ /* 0x000ee20000300a00 */
[----:B------:R-:W-:-:S02]  /*f0c0*/  IADD3 R20, R150, -0xa8, RZ ;  /* 0xffffff5896147810 */ /* 0x000fc40007ffe0ff */
[----:B------:R-:W3:Y:S02]  /*f0d0*/  LDC R150, c[0x0][0x230] ;  /* 0x00008c00ff967b82 */ /* 0x000ee40000000800 */
[----:B------:R-:W-:Y:S01]  /*f0e0*/  ISETP.GE.U32.AND P4, PT, R20, 0x7ffffed9, PT ;  /* 0x7ffffed91400780c */ /* 0x000fe20003f86070 */
[----:B----4-:R-:W-:-:S05]  /*f0f0*/  VIADD R20, R152, 0xffffff3b ;  /* 0xffffff3b98147836 */ /* 0x010fca0000000000 */
[----:B------:R-:W-:Y:S01]  /*f100*/  ISETP.GE.U32.AND P3, PT, R20, 0x7ffffebc, PT ;  /* 0x7ffffebc1400780c */ /* 0x000fe20003f66070 */
[----:B------:R-:W4:Y:S06]  /*f110*/  LDC R152, c[0x0][0x230] ;  /* 0x00008c00ff987b82 */ /* 0x000f2c0000000800 */
[----:B------:R1:W-:Y:S04]  /*f120*/  LDGSTS.E [R3+0x5000c], desc[UR8][R170.64], !P4 ;  /* 0x5000c000aa037fae */ /* 0x0003e8000e121848 */
[----:B------:R2:W-:Y:S04]  /*f130*/  LDGSTS.E [R3+0x5400c], desc[UR8][R168.64], !P4 ;  /* 0x5400c000a8037fae */ /* 0x0005e8000e121848 */
[----:B------:R2:W-:Y:S01]  /*f140*/  LDGSTS.E [R3+0x5800c], desc[UR8][R160.64], !P4 ;  /* 0x5800c000a0037fae */ /* 0x0005e2000e121848 */
[----:B-1----:R-:W-:-:S03]  /*f150*/  IMAD.WIDE R170, R21, 0x4, R234 ;  /* 0x0000000415aa7825 */ /* 0x002fc600078e02ea */
[----:B------:R1:W-:Y:S01]  /*f160*/  LDGSTS.E [R3+0x5c00c], desc[UR8][R156.64], !P4 ;  /* 0x5c00c0009c037fae */ /* 0x0003e2000e121848 */
[----:B--2---:R-:W-:-:S03]  /*f170*/  IMAD.WIDE R168, R21, 0x4, R236 ;  /* 0x0000000415a87825 */ /* 0x004fc600078e02ec */
[----:B------:R-:W-:Y:S01]  /*f180*/  STL.64 [R1+0x10a0], R170 ;  /* 0x0010a0aa01007387 */ /* 0x000fe20000100a00 */
[----:B------:R-:W-:-:S03]  /*f190*/  IMAD.WIDE R160, R21, 0x4, R238 ;  /* 0x0000000415a07825 */ /* 0x000fc600078e02ee */
[----:B------:R-:W2:Y:S04]  /*f1a0*/  LDL.LU.64 R232, [R1+0x3b8] ;  /* 0x0003b80001e87983 */ /* 0x000ea80000300a00 */
[----:B------:R3:W-:Y:S01]  /*f1b0*/  STL.64 [R1+0x1098], R168 ;  /* 0x001098a801007387 */ /* 0x0007e20000100a00 */
[----:B-1----:R-:W-:-:S03]  /*f1c0*/  IMAD.WIDE R156, R21, 0x4, R246 ;  /* 0x00000004159c7825 */ /* 0x002fc600078e02f6 */
[----:B------:R-:W4:Y:S04]  /*f1d0*/  LDL.LU.64 R234, [R1+0x3b0] ;  /* 0x0003b00001ea7983 */ /* 0x000f280000300a00 */
[----:B------:R1:W-:Y:S04]  /*f1e0*/  STL.64 [R1+0x1090], R160 ;  /* 0x001090a001007387 */ /* 0x0003e80000100a00 */
[----:B------:R1:W-:Y:S04]  /*f1f0*/  STL.64 [R1+0x1088], R156 ;  /* 0x0010889c01007387 */ /* 0x0003e80000100a00 */
[----:B------:R-:W4:Y:S04]  /*f200*/  LDL.LU.64 R236, [R1+0x3a8] ;  /* 0x0003a80001ec7983 */ /* 0x000f280000300a00 */
[----:B------:R-:W4:Y:S01]  /*f210*/  LDL.LU.64 R238, [R1+0x3a0] ;  /* 0x0003a00001ee7983 */ /* 0x000f220000300a00 */
[----:B------:R-:W-:-:S02]  /*f220*/  IADD3 R20, R151, -0xc6, RZ ;  /* 0xffffff3a97147810 */ /* 0x000fc40007ffe0ff */
[----:B------:R-:W4:Y:S01]  /*f230*/  LDC R151, c[0x0][0x230] ;  /* 0x00008c00ff977b82 */ /* 0x000f220000000800 */
[----:B------:R-:W-:Y:S04]  /*f240*/  LDGSTS.E [R3+0x60000], desc[UR8][R170.64], !P3 ;  /* 0x60000000aa037fae */ /* 0x000fe8000d921848 */
[----:B------:R-:W4:Y:S04]  /*f250*/  LDL.LU.64 R246, [R1+0x398] ;  /* 0x0003980001f67983 */ /* 0x000f280000300a00 */
[----:B------:R3:W-:Y:S04]  /*f260*/  LDGSTS.E [R3+0x64000], desc[UR8][R168.64], !P3 ;  /* 0x64000000a8037fae */ /* 0x0007e8000d921848 */
[----:B------:R1:W-:Y:S01]  /*f270*/  LDGSTS.E [R3+0x68000], desc[UR8][R160.64], !P3 ;  /* 0x68000000a0037fae */ /* 0x0003e2000d921848 */
[----:B------:R-:W-:-:S03]  /*f280*/  ISETP.GE.U32.AND P4, PT, R20, 0x7ffffebb, PT ;  /* 0x7ffffebb1400780c */ /* 0x000fc60003f86070 */
[----:B------:R1:W-:Y:S01]  /*f290*/  LDGSTS.E [R3+0x6c000], desc[UR8][R156.64], !P3 ;  /* 0x6c0000009c037fae */ /* 0x0003e2000d921848 */
[----:B---3--:R-:W-:-:S04]  /*f2a0*/  IMAD.WIDE R168, R21, 0x4, R158 ;  /* 0x0000000415a87825 */ /* 0x008fc800078e029e */
[C---:B-1----:R-:W-:Y:S01]  /*f2b0*/  IMAD.WIDE R160, R21.reuse, 0x4, R240 ;  /* 0x0000000415a07825 */ /* 0x042fe200078e02f0 */
[----:B------:R1:W-:Y:S03]  /*f2c0*/  STL.64 [R1+0x1080], R168 ;  /* 0x001080a801007387 */ /* 0x0003e60000100a00 */
[C---:B------:R-:W-:Y:S01]  /*f2d0*/  IMAD.WIDE R158, R21.reuse, 0x4, R242 ;  /* 0x00000004159e7825 */ /* 0x040fe200078e02f2 */
[----:B------:R3:W-:Y:S04]  /*f2e0*/  STL.64 [R1+0x1078], R160 ;  /* 0x001078a001007387 */ /* 0x0007e80000100a00 */
[----:B------:R2:W-:Y:S04]  /*f2f0*/  STL.64 [R1+0x1070], R158 ;  /* 0x0010709e01007387 */ /* 0x0005e80000100a00 */
[----:B------:R-:W4:Y:S01]  /*f300*/  LDL.LU.64 R242, [R1+0x390] ;  /* 0x0003900001f27983 */ /* 0x000f220000300a00 */
[----:B------:R-:W-:-:S03]  /*f310*/  IMAD.WIDE R156, R21, 0x4, R244 ;  /* 0x00000004159c7825 */ /* 0x000fc600078e02f4 */
[----:B------:R1:W-:Y:S04]  /*f320*/  LDGSTS.E [R3+0x60004], desc[UR8][R168.64], !P4 ;  /* 0x60004000a8037fae */ /* 0x0003e8000e121848 */
[----:B------:R3:W-:Y:S04]  /*f330*/  LDGSTS.E [R3+0x64004], desc[UR8][R160.64], !P4 ;  /* 0x64004000a0037fae */ /* 0x0007e8000e121848 */
[----:B------:R4:W-:Y:S04]  /*f340*/  STL.64 [R1+0x1068], R156 ;  /* 0x0010689c01007387 */ /* 0x0009e80000100a00 */
[----:B------:R-:W4:Y:S04]  /*f350*/  LDL.LU.64 R240, [R1+0x100] ;  /* 0x0001000001f07983 */ /* 0x000f280000300a00 */
[----:B------:R-:W4:Y:S01]  /*f360*/  LDL.LU.64 R244, [R1+0xf8] ;  /* 0x0000f80001f47983 */ /* 0x000f220000300a00 */
[----:B------:R-:W-:-:S02]  /*f370*/  VIADD R20, R150, 0xffffff39 ;  /* 0xffffff3996147836 */ /* 0x000fc40000000000 */
[----:B------:R-:W4:Y:S01]  /*f380*/  LDC R150, c[0x0][0x230] ;  /* 0x00008c00ff967b82 */ /* 0x000f220000000800 */
[----:B------:R2:W-:Y:S01]  /*f390*/  LDGSTS.E [R3+0x68004], desc[UR8][R158.64], !P4 ;  /* 0x680040009e037fae */ /* 0x0005e2000e121848 */
[----:B-1----:R-:W-:-:S04]  /*f3a0*/  IMAD.WIDE R168, R21, 0x4, R248 ;  /* 0x0000000415a87825 */ /* 0x002fc800078e02f8 */
[----:B---3--:R-:W-:Y:S01]  /*f3b0*/  IMAD.WIDE R160, R21, 0x4, R250 ;  /* 0x0000000415a07825 */ /* 0x008fe200078e02fa */
[----:B------:R-:W-:Y:S04]  /*f3c0*/  STL.64 [R1+0x1060], R168 ;  /* 0x001060a801007387 */ /* 0x000fe80000100a00 */
[----:B------:R-:W3:Y:S04]  /*f3d0*/  LDL.LU.64 R248, [R1+0xf0] ;  /* 0x0000f00001f87983 */ /* 0x000ee80000300a00 */
[----:B------:R1:W-:Y:S04]  /*f3e0*/  STL.64 [R1+0x1058], R160 ;  /* 0x001058a001007387 */ /* 0x0003e80000100a00 */
[----:B------:R-:W3:Y:S01]  /*f3f0*/  LDL.LU.64 R250, [R1+0xe8] ;  /* 0x0000e80001fa7983 */ /* 0x000ee20000300a00 */
[----:B------:R-:W-:-:S03]  /*f400*/  ISETP.GE.U32.AND P3, PT, R20, 0x7ffffeba, PT ;  /* 0x7ffffeba1400780c */ /* 0x000fc60003f66070 */
[----:B------:R4:W-:Y:S01]  /*f410*/  LDGSTS.E [R3+0x6c004], desc[UR8][R156.64], !P4 ;  /* 0x6c0040009c037fae */ /* 0x0009e2000e121848 */
[----:B------:R-:W-:-:S04]  /*f420*/  IADD3 R20, R153, -0xc8, RZ ;  /* 0xffffff3899147810 */ /* 0x000fc80007ffe0ff */
[----:B------:R-:W-:-:S05]  /*f430*/  ISETP.GE.U32.AND P4, PT, R20, 0x7ffffeb9, PT ;  /* 0x7ffffeb91400780c */ /* 0x000fca0003f86070 */
[----:B------:R1:W-:Y:S04]  /*f440*/  LDGSTS.E [R3+0x60008], desc[UR8][R168.64], !P3 ;  /* 0x60008000a8037fae */ /* 0x0003e8000d921848 */
[----:B------:R-:W-:Y:S01]  /*f450*/  LDGSTS.E [R3+0x64008], desc[UR8][R160.64], !P3 ;  /* 0x64008000a0037fae */ /* 0x000fe2000d921848 */
[----:B--2---:R-:W-:-:S04]  /*f460*/  IMAD.WIDE R158, R21, 0x4, R232 ;  /* 0x00000004159e7825 */ /* 0x004fc800078e02e8 */
[C---:B----4-:R-:W-:Y:S01]  /*f470*/  IMAD.WIDE R156, R21.reuse, 0x4, R234 ;  /* 0x00000004159c7825 */ /* 0x050fe200078e02ea */
[----:B------:R2:W-:Y:S04]  /*f480*/  STL.64 [R1+0x1050], R158 ;  /* 0x0010509e01007387 */ /* 0x0005e80000100a00 */
[----:B------:R4:W-:Y:S04]  /*f490*/  STL.64 [R1+0x1048], R156 ;  /* 0x0010489c01007387 */ /* 0x0009e80000100a00 */
[----:B-1----:R-:W3:Y:S01]  /*f4a0*/  LDL.LU.64 R160, [R1+0xe0] ;  /* 0x0000e00001a07983 */ /* 0x002ee20000300a00 */
[----:B------:R-:W-:-:S03]  /*f4b0*/  IMAD.WIDE R234, R21, 0x4, R236 ;  /* 0x0000000415ea7825 */ /* 0x000fc600078e02ec */
[----:B------:R-:W-:Y:S01]  /*f4c0*/  LDGSTS.E [R3+0x68008], desc[UR8][R158.64], !P3 ;  /* 0x680080009e037fae */ /* 0x000fe2000d921848 */
[----:B------:R-:W-:-:S03]  /*f4d0*/  IMAD.WIDE R170, R21, 0x4, R238 ;  /* 0x0000000415aa7825 */ /* 0x000fc600078e02ee */
[----:B------:R1:W-:Y:S04]  /*f4e0*/  STL.64 [R1+0x1040], R234 ;  /* 0x001040ea01007387 */ /* 0x0003e80000100a00 */
[----:B------:R4:W-:Y:S01]  /*f4f0*/  LDGSTS.E [R3+0x6c008], desc[UR8][R156.64], !P3 ;  /* 0x6c0080009c037fae */ /* 0x0009e2000d921848 */
[----:B------:R-:W-:-:S03]  /*f500*/  IMAD.WIDE R168, R21, 0x4, R246 ;  /* 0x0000000415a87825 */ /* 0x000fc600078e02f6 */
[----:B--2---:R-:W2:Y:S04]  /*f510*/  LDL.LU.64 R158, [R1+0xd8] ;  /* 0x0000d800019e7983 */ /* 0x004ea80000300a00 */
[----:B------:R1:W-:Y:S04]  /*f520*/  STL.64 [R1+0x1038], R170 ;  /* 0x001038aa01007387 */ /* 0x0003e80000100a00 */
[----:B------:R-:W2:Y:S04]  /*f530*/  LDL.LU.64 R232, [R1+0xd0] ;  /* 0x0000d00001e87983 */ /* 0x000ea80000300a00 */
[----:B------:R3:W-:Y:S04]  /*f540*/  STL.64 [R1+0x1030], R168 ;  /* 0x001030a801007387 */ /* 0x0007e80000100a00 */
[----:B------:R-:W2:Y:S01]  /*f550*/  LDL.LU.64 R246, [R1+0xc8] ;  /* 0x0000c80001f67983 */ /* 0x000ea20000300a00 */
[----:B------:R-:W-:-:S02]  /*f560*/  VIADD R20, R152, 0xffffff1b ;  /* 0xffffff1b98147836 */ /* 0x000fc40000000000 */
[----:B------:R-:W2:Y:S01]  /*f570*/  LDC R152, c[0x0][0x230] ;  /* 0x00008c00ff987b82 */ /* 0x000ea20000000800 */
[----:B------:R-:W-:Y:S02]  /*f580*/  LDGSTS.E [R3+0x6000c], desc[UR8][R234.64], !P4 ;  /* 0x6000c000ea037fae */ /* 0x000fe4000e121848 */
[----:B------:R-:W-:Y:S02]  /*f590*/  ISETP.GE.U32.AND P3, PT, R20, 0x7ffffe9c, PT ;  /* 0x7ffffe9c1400780c */ /* 0x000fe40003f66070 */
[----:B------:R1:W-:Y:S04]  /*f5a0*/  LDGSTS.E [R3+0x6400c], desc[UR8][R170.64], !P4 ;  /* 0x6400c000aa037fae */ /* 0x0003e8000e121848 */
[----:B------:R3:W-:Y:S01]  /*f5b0*/  LDGSTS.E [R3+0x6800c], desc[UR8][R168.64], !P4 ;  /* 0x6800c000a8037fae */ /* 0x0007e2000e121848 */
[----:B----4-:R-:W-:-:S05]  /*f5c0*/  IMAD.WIDE R156, R21, 0x4, R242 ;  /* 0x00000004159c7825 */ /* 0x010fca00078e02f2 */
[----:B------:R4:W-:Y:S04]  /*f5d0*/  STL.64 [R1+0x1028], R156 ;  /* 0x0010289c01007387 */ /* 0x0009e80000100a00 */
[----:B-1----:R-:W2:Y:S04]  /*f5e0*/  LDL.LU.64 R234, [R1+0xc0] ;  /* 0x0000c00001ea7983 */ /* 0x002ea80000300a00 */
[----:B------:R-:W2:Y:S04]  /*f5f0*/  LDL.LU.64 R236, [R1+0xb8] ;  /* 0x0000b80001ec7983 */ /* 0x000ea80000300a00 */
[----:B------:R-:W2:Y:S01]  /*f600*/  LDL.LU.64 R242, [R1+0xb0] ;  /* 0x0000b00001f27983 */ /* 0x000ea20000300a00 */
[----:B------:R-:W-:-:S03]  /*f610*/  IMAD.WIDE R238, R21, 0x4, R240 ;  /* 0x0000000415ee7825 */ /* 0x000fc600078e02f0 */
[----:B------:R4:W-:Y:S01]  /*f620*/  LDGSTS.E [R3+0x6c00c], desc[UR8][R156.64], !P4 ;  /* 0x6c00c0009c037fae */ /* 0x0009e2000e121848 */
[----:B------:R-:W-:-:S03]  /*f630*/  IMAD.WIDE R170, R21, 0x4, R244 ;  /* 0x0000000415aa7825 */ /* 0x000fc600078e02f4 */
[----:B------:R1:W-:Y:S04]  /*f640*/  STL.64 [R1+0xac8], R238 ;  /* 0x000ac8ee01007387 */ /* 0x0003e80000100a00 */
[----:B------:R-:W-:Y:S01]  /*f650*/  LDGSTS.E [R3+0x70000], desc[UR8][R238.64], !P3 ;  /* 0x70000000ee037fae */ /* 0x000fe2000d921848 */
[----:B------:R-:W-:Y:S02]  /*f660*/  IADD3 R20, R151, -0xe6, RZ ;  /* 0xffffff1a97147810 */ /* 0x000fe40007ffe0ff */
[----:B------:R-:W2:Y:S01]  /*f670*/  LDC R151, c[0x0][0x230] ;  /* 0x00008c00ff977b82 */ /* 0x000ea20000000800 */
[----:B------:R1:W-:Y:S01]  /*f680*/  LDGSTS.E [R3+0x74000], desc[UR8][R170.64], !P3 ;  /* 0x74000000aa037fae */ /* 0x0003e2000d921848 */
[----:B---3--:R-:W-:-:S04]  /*f690*/  IMAD.WIDE R168, R21, 0x4, R248 ;  /* 0x0000000415a87825 */ /* 0x008fc800078e02f8 */
[C---:B----4-:R-:W-:Y:S01]  /*f6a0*/  IMAD.WIDE R156, R21.reuse, 0x4, R250 ;  /* 0x00000004159c7825 */ /* 0x050fe200078e02fa */
[----:B------:R-:W-:Y:S01]  /*f6b0*/  ISETP.GE.U32.AND P4, PT, R20, 0x7ffffe9b, PT ;  /* 0x7ffffe9b1400780c */ /* 0x000fe20003f86070 */
[----:B------:R-:W3:Y:S04]  /*f6c0*/  LDL.LU.64 R250, [R1+0xa8] ;  /* 0x0000a80001fa7983 */ /* 0x000ee80000300a00 */
[----:B------:R4:W-:Y:S04]  /*f6d0*/  STL.64 [R1+0xac0], R170 ;  /* 0x000ac0aa01007387 */ /* 0x0009e80000100a00 */
[----:B------:R4:W-:Y:S04]  /*f6e0*/  STL.64 [R1+0xab8], R168 ;  /* 0x000ab8a801007387 */ /* 0x0009e80000100a00 */
[----:B------:R2:W-:Y:S04]  /*f6f0*/  STL.64 [R1+0xab0], R156 ;  /* 0x000ab09c01007387 */ /* 0x0005e80000100a00 */
[----:B-1----:R-:W3:Y:S04]  /*f700*/  LDL.LU.64 R238, [R1+0xa0] ;  /* 0x0000a00001ee7983 */ /* 0x002ee80000300a00 */
[----:B------:R1:W-:Y:S01]  /*f710*/  LDGSTS.E [R3+0x78000], desc[UR8][R168.64], !P3 ;  /* 0x78000000a8037fae */ /* 0x0003e2000d921848 */
[----:B------:R-:W-:Y:S01]  /*f720*/  VIADD R20, R150, 0xffffff19 ;  /* 0xffffff1996147836 */ /* 0x000fe20000000000 */
[----:B----4-:R-:W4:Y:S02]  /*f730*/  LDC R170, c[0x0][0x230] ;  /* 0x00008c00ffaa7b82 */ /* 0x010f240000000800 */
[----:B------:R-:W4:Y:S04]  /*f740*/  LDL.LU.64 R240, [R1+0x98] ;  /* 0x0000980001f07983 */ /* 0x000f280000300a00 */
[----:B------:R-:W4:Y:S02]  /*f750*/  LDL.LU.64 R244, [R1+0x90] ;  /* 0x0000900001f47983 */ /* 0x000f240000300a00 */
[----:B------:R-:W4:Y:S02]  /*f760*/  LDC R171, c[0x0][0x230] ;  /* 0x00008c00ffab7b82 */ /* 0x000f240000000800 */
[----:B------:R-:W4:Y:S04]  /*f770*/  LDL.LU.64 R248, [R1+0x88] ;  /* 0x0000880001f87983 */ /* 0x000f280000300a00 */
[----:B------:R2:W-:Y:S01]  /*f780*/  LDGSTS.E [R3+0x7c000], desc[UR8][R156.64], !P3 ;  /* 0x7c0000009c037fae */ /* 0x0005e2000d921848 */
[----:B-1----:R-:W-:-:S05]  /*f790*/  IMAD.WIDE R168, R21, 0x4, R160 ;  /* 0x0000000415a87825 */ /* 0x002fca00078e02a0 */
[----:B------:R-:W-:Y:S04]  /*f7a0*/  STL.64 [R1+0xaa8], R168 ;  /* 0x000aa8a801007387 */ /* 0x000fe80000100a00 */
[----:B------:R-:W-:Y:S01]  /*f7b0*/  LDGSTS.E [R3+0x70004], desc[UR8][R168.64], !P4 ;  /* 0x70004000a8037fae */ /* 0x000fe2000e121848 */
[----:B--2---:R-:W-:-:S04]  /*f7c0*/  IMAD.WIDE R160, R21, 0x4, R158 ;  /* 0x0000000415a07825 */ /* 0x004fc800078e029e */
[C---:B------:R-:W-:Y:S01]  /*f7d0*/  IMAD.WIDE R158, R21.reuse, 0x4, R232 ;  /* 0x00000004159e7825 */ /* 0x040fe200078e02e8 */
[----:B------:R1:W-:Y:S03]  /*f7e0*/  STL.64 [R1+0xaa0], R160 ;  /* 0x000aa0a001007387 */ /* 0x0003e60000100a00 */
[----:B------:R-:W-:Y:S01]  /*f7f0*/  IMAD.WIDE R156, R21, 0x4, R246 ;  /* 0x00000004159c7825 */ /* 0x000fe200078e02f6 */
[----:B------:R2:W-:Y:S04]  /*f800*/  STL.64 [R1+0xa98], R158 ;  /* 0x000a989e01007387 */ /* 0x0005e80000100a00 */
[----:B------:R2:W-:Y:S04]  /*f810*/  STL.64 [R1+0xc8], R156 ;  /* 0x0000c89c01007387 */ /* 0x0005e80000100a00 */
[----:B------:R-:W4:Y:S04]  /*f820*/  LDL.LU.64 R246, [R1+0xa88] ;  /* 0x000a880001f67983 */ /* 0x000f280000300a00 */
[----:B------:R1:W-:Y:S01]  /*f830*/  LDGSTS.E [R3+0x74004], desc[UR8][R160.64], !P4 ;  /* 0x74004000a0037fae */ /* 0x0003e2000e121848 */
[----:B------:R-:W-:-:S03]  /*f840*/  ISETP.GE.U32.AND P3, PT, R20, 0x7ffffe9a, PT ;  /* 0x7ffffe9a1400780c */ /* 0x000fc60003f66070 */
[----:B------:R2:W-:Y:S04]  /*f850*/  LDGSTS.E [R3+0x78004], desc[UR8][R158.64], !P4 ;  /* 0x780040009e037fae */ /* 0x0005e8000e121848 */
[----:B------:R2:W-:Y:S01]  /*f860*/  LDGSTS.E [R3+0x7c004], desc[UR8][R156.64], !P4 ;  /* 0x7c0040009c037fae */ /* 0x0005e2000e121848 */
[----:B-1----:R-:W-:-:S04]  /*f870*/  IMAD.WIDE R160, R21, 0x4, R234 ;  /* 0x0000000415a07825 */ /* 0x002fc800078e02ea */
[C---:B--2---:R-:W-:Y:S01]  /*f880*/  IMAD.WIDE R158, R21.reuse, 0x4, R236 ;  /* 0x00000004159e7825 */ /* 0x044fe200078e02ec */
[----:B------:R-:W-:Y:S01]  /*f890*/  IADD3 R20, R152, -0xe8, RZ ;  /* 0xffffff1898147810 */ /* 0x000fe20007ffe0ff */
[----:B------:R-:W2:Y:S02]  /*f8a0*/  LDL.LU.64 R236, [R1+0xa80] ;  /* 0x000a800001ec7983 */ /* 0x000ea40000300a00 */
[----:B------:R-:W-:Y:S02]  /*f8b0*/  IMAD.WIDE R156, R21, 0x4, R242 ;  /* 0x00000004159c7825 */ /* 0x000fe400078e02f2 */
[----:B------:R-:W-:Y:S04]  /*f8c0*/  STL.64 [R1+0xc0], R160 ;  /* 0x0000c0a001007387 */ /* 0x000fe80000100a00 */
[----:B------:R-:W2:Y:S04]  /*f8d0*/  LDL.LU.64 R232, [R1+0xa78] ;  /* 0x000a780001e87983 */ /* 0x000ea80000300a00 */
[----:B------:R1:W-:Y:S04]  /*f8e0*/  STL.64 [R1+0xb8], R158 ;  /* 0x0000b89e01007387 */ /* 0x0003e80000100a00 */
[----:B------:R4:W-:Y:S04]  /*f8f0*/  STL.64 [R1+0xb0], R156 ;  /* 0x0000b09c01007387 */ /* 0x0009e80000100a00 */
[----:B------:R-:W2:Y:S04]  /*f900*/  LDL.LU.64 R242, [R1+0xa70] ;  /* 0x000a700001f27983 */ /* 0x000ea80000300a00 */
[----:B------:R-:W-:Y:S04]  /*f910*/  LDGSTS.E [R3+0x70008], desc[UR8][R160.64], !P3 ;  /* 0x70008000a0037fae */ /* 0x000fe8000d921848 */
[----:B------:R1:W-:Y:S01]  /*f920*/  LDGSTS.E [R3+0x74008], desc[UR8][R158.64], !P3 ;  /* 0x740080009e037fae */ /* 0x0003e2000d921848 */
[----:B------:R-:W-:Y:S01]  /*f930*/  ISETP.GE.U32.AND P4, PT, R20, 0x7ffffe99, PT ;  /* 0x7ffffe991400780c */ /* 0x000fe20003f86070 */
[----:B------:R-:W-:-:S02]  /*f940*/  VIADD R20, R151, 0xffffff73 ;  /* 0xffffff7397147836 */ /* 0x000fc40000000000 */
[----:B------:R4:W-:Y:S01]  /*f950*/  LDGSTS.E [R3+0x78008], desc[UR8][R156.64], !P3 ;  /* 0x780080009c037fae */ /* 0x0009e2000d921848 */
[----:B---3--:R-:W-:-:S05]  /*f960*/  IMAD.WIDE R152, R21, 0x4, R250 ;  /* 0x0000000415987825 */ /* 0x008fca00078e02fa */
[----:B------:R3:W-:Y:S04]  /*f970*/  STL.64 [R1+0xa8], R152 ;  /* 0x0000a89801007387 */ /* 0x0007e80000100a00 */
[----:B------:R-:W2:Y:S04]  /*f980*/  LDL.LU.64 R250, [R1+0xa68] ;  /* 0x000a680001fa7983 */ /* 0x000ea80000300a00 */
[----:B------:R3:W-:Y:S01]  /*f990*/  LDGSTS.E [R3+0x7c008], desc[UR8][R152.64], !P3 ;  /* 0x7c00800098037fae */ /* 0x0007e2000d921848 */
[----:B-1----:R-:W-:-:S05]  /*f9a0*/  IMAD.WIDE R158, R21, 0x4, R238 ;  /* 0x00000004159e7825 */ /* 0x002fca00078e02ee */
[----:B------:R1:W-:Y:S01]  /*f9b0*/  STL.64 [R1+0xa0], R158 ;  /* 0x0000a09e01007387 */ /* 0x0003e20000100a00 */
[----:B----4-:R-:W-:-:S03]  /*f9c0*/  IMAD.WIDE R156, R21, 0x4, R240 ;  /* 0x00000004159c7825 */ /* 0x010fc600078e02f0 */
[----:B------:R-:W-:Y:S04]  /*f9d0*/  LDGSTS.E [R3+0x7000c], desc[UR8][R158.64], !P4 ;  /* 0x7000c0009e037fae */ /* 0x000fe8000e121848 */
[----:B------:R-:W4:Y:S01]  /*f9e0*/  LDL.LU.64 R240, [R1+0xa60] ;  /* 0x000a600001f07983 */ /* 0x000f220000300a00 */
[----:B------:R-:W-:-:S03]  /*f9f0*/  IMAD.WIDE R150, R21, 0x4, R248 ;  /* 0x0000000415967825 */ /* 0x000fc600078e02f8 */
[----:B------:R-:W4:Y:S04]  /*fa00*/  LDL.LU.64 R160, [R1+0xa58] ;  /* 0x000a580001a07983 */ /* 0x000f280000300a00 */
[----:B------:R-:W4:Y:S01]  /*fa10*/  LDL.LU.64 R248, [R1+0xa50] ;  /* 0x000a500001f87983 */ /* 0x000f220000300a00 */
[----:B---3--:R-:W-:-:S03]  /*fa20*/  IMAD.WIDE R152, R21, 0x4, R244 ;  /* 0x0000000415987825 */ /* 0x008fc600078e02f4 */
[----:B------:R-:W-:Y:S04]  /*fa30*/  LDGSTS.E [R3+0x7400c], desc[UR8][R156.64], !P4 ;  /* 0x7400c0009c037fae */ /* 0x000fe8000e121848 */
[----:B------:R-:W-:Y:S04]  /*fa40*/  LDGSTS.E [R3+0x7800c], desc[UR8][R152.64], !P4 ;  /* 0x7800c00098037fae */ /* 0x000fe8000e121848 */
[----:B------:R-:W-:Y:S01]  /*fa50*/  LDGSTS.E [R3+0x7c00c], desc[UR8][R150.64], !P4 ;  /* 0x7c00c00096037fae */ /* 0x000fe2000e121848 */
[----:B------:R-:W-:-:S03]  /*fa60*/  IMAD.WIDE R238, R21, 0x4, R246 ;  /* 0x0000000415ee7825 */ /* 0x000fc600078e02f6 */
[----:B------:R-:W3:Y:S04]  /*fa70*/  LDL.LU.64 R246, [R1+0xa48] ;  /* 0x000a480001f67983 */ /* 0x000ee80000300a00 */
[----:B------:R-:W3:Y:S04]  /*fa80*/  LDL.LU.64 R244, [R1+0xa40] ;  /* 0x000a400001f47983 */ /* 0x000ee80000300a00 */
[----:B------:R-:W3:Y:S04]  /*fa90*/  LDL.LU.64 R234, [R1+0xa38] ;  /* 0x000a380001ea7983 */ /* 0x000ee80000300a00 */
[----:B------:R2:W-:Y:S04]  /*faa0*/  STL.64 [R1+0x1718], R238 ;  /* 0x001718ee01007387 */ /* 0x0005e80000100a00 */
[----:B-1----:R-:W3:Y:S04]  /*fab0*/  LDL.LU.64 R158, [R1+0xa30] ;  /* 0x000a3000019e7983 */ /* 0x002ee80000300a00 */
[----:B------:R-:W-:Y:S01]  /*fac0*/  LDGSTS.E [R4+0x40000], desc[UR8][R238.64], !P5 ;  /* 0x40000000ee047fae */ /* 0x000fe2000e921848 */
[----:B--2---:R-:W-:-:S04]  /*fad0*/  IMAD.WIDE R236, R21, 0x4, R236 ;  /* 0x0000000415ec7825 */ /* 0x004fc800078e02ec */
[C---:B------:R-:W-:Y:S01]  /*fae0*/  IMAD.WIDE R232, R21.reuse, 0x4, R232 ;  /* 0x0000000415e87825 */ /* 0x040fe200078e02e8 */
[----:B------:R1:W-:Y:S04]  /*faf0*/  STL.64 [R1+0x1710], R236 ;  /* 0x001710ec01007387 */ /* 0x0003e80000100a00 */
[----:B------:R2:W-:Y:S04]  /*fb00*/  STL.64 [R1+0x1708], R232 ;  /* 0x001708e801007387 */ /* 0x0005e80000100a00 */
[----:B------:R-:W-:Y:S01]  /*fb10*/  LDGSTS.E [R4+0x44000], desc[UR8][R236.64], !P5 ;  /* 0x44000000ec047fae */ /* 0x000fe2000e921848 */
[----:B------:R-:W-:-:S03]  /*fb20*/  IMAD.WIDE R168, R21, 0x4, R242 ;  /* 0x0000000415a87825 */ /* 0x000fc600078e02f2 */
[----:B------:R-:W-:Y:S04]  /*fb30*/  LDGSTS.E [R4+0x48000], desc[UR8][R232.64], !P5 ;  /* 0x48000000e8047fae */ /* 0x000fe8000e921848 */
[----:B------:R4:W-:Y:S04]  /*fb40*/  STL.64 [R1+0x1700], R168 ;  /* 0x001700a801007387 */ /* 0x0009e80000100a00 */
[----:B------:R-:W3:Y:S04]  /*fb50*/  LDL.LU.64 R238, [R1+0xa28] ;  /* 0x000a280001ee7983 */ /* 0x000ee80000300a00 */
[----:B-1----:R-:W3:Y:S04]  /*fb60*/  LDL.LU.64 R236, [R1+0xa20] ;  /* 0x000a200001ec7983 */ /* 0x002ee80000300a00 */
[----:B--2---:R-:W2:Y:S04]  /*fb70*/  LDL.LU.64 R232, [R1+0xa18] ;  /* 0x000a180001e87983 */ /* 0x004ea80000300a00 */
[----:B------:R1:W-:Y:S01]  /*fb80*/  LDGSTS.E [R4+0x4c000], desc[UR8][R168.64], !P5 ;  /* 0x4c000000a8047fae */ /* 0x0003e2000e921848 */
[----:B------:R-:W-:-:S05]  /*fb90*/  IMAD.WIDE R242, R21, 0x4, R250 ;  /* 0x0000000415f27825 */ /* 0x000fca00078e02fa */
[----:B------:R1:W-:Y:S04]  /*fba0*/  STL.64 [R1+0x16f8], R242 ;  /* 0x0016f8f201007387 */ /* 0x0003e80000100a00 */
[----:B------:R-:W2:Y:S01]  /*fbb0*/  LDL.LU.64 R250, [R1+0xa10] ;  /* 0x000a100001fa7983 */ /* 0x000ea20000300a00 */
[----:B------:R-:W-:Y:S01]  /*fbc0*/  ISETP.GE.U32.AND P3, PT, R20, 0x7ffffef4, PT ;  /* 0x7ffffef41400780c */ /* 0x000fe20003f66070 */
[C---:B----4-:R-:W-:Y:S02]  /*fbd0*/  IMAD.WIDE R240, R21.reuse, 0x4, R240 ;  /* 0x0000000415f07825 */ /* 0x050fe400078e02f0 */
[----:B------:R4:W-:Y:S02]  /*fbe0*/  LDGSTS.E [R4+0x40004], desc[UR8][R242.64], !P6 ;  /* 0x40004000f2047fae */ /* 0x0009e4000f121848 */
[----:B-1----:R-:W-:-:S02]  /*fbf0*/  IMAD.WIDE R168, R21, 0x4, R160 ;  /* 0x0000000415a87825 */ /* 0x002fc400078e02a0 */
[----:B------:R1:W-:Y:S02]  /*fc00*/  STL.64 [R1+0x16f0], R240 ;  /* 0x0016f0f001007387 */ /* 0x0003e40000100a00 */
[----:B------:R-:W-:Y:S02]  /*fc10*/  IMAD.WIDE R160, R21, 0x4, R248 ;  /* 0x0000000415a07825 */ /* 0x000fe400078e02f8 */
[----:B------:R3:W-:Y:S04]  /*fc20*/  STL.64 [R1+0x16e8], R168 ;  /* 0x0016e8a801007387 */ /* 0x0007e80000100a00 */
[----:B------:R3:W-:Y:S01]  /*fc30*/  STL.64 [R1+0x16e0], R160 ;  /* 0x0016e0a001007387 */ /* 0x0007e20000100a00 */
[----:B------:R-:W-:Y:S01]  /*fc40*/  IADD3 R20, R252, -0x8e, RZ ;  /* 0xffffff72fc147810 */ /* 0x000fe20007ffe0ff */
[----:B----4-:R-:W4:Y:S02]  /*fc50*/  LDC R242, c[0x0][0x230] ;  /* 0x00008c00fff27b82 */ /* 0x010f240000000800 */
[----:B------:R-:W4:Y:S01]  /*fc60*/  LDL.LU.64 R248, [R1+0x708] ;  /* 0x0007080001f87983 */ /* 0x000f220000300a00 */
[----:B------:R-:W-:-:S03]  /*fc70*/  ISETP.GE.U32.AND P4, PT, R20, 0x7ffffef3, PT ;  /* 0x7ffffef31400780c */ /* 0x000fc60003f86070 */
[----:B------:R-:W-:Y:S02]  /*fc80*/  LDGSTS.E [R4+0x44004], desc[UR8][R240.64], !P6 ;  /* 0x44004000f0047fae */ /* 0x000fe4000f121848 */
[----:B------:R-:W3:Y:S01]  /*fc90*/  LDC R252, c[0x0][0x230] ;  /* 0x00008c00fffc7b82 */ /* 0x000ee20000000800 */
[----:B------:R-:W-:Y:S01]  /*fca0*/  VIADD R20, R170, 0xffffff71 ;  /* 0xffffff71aa147836 */ /* 0x000fe20000000000 */
[----:B------:R3:W-:Y:S04]  /*fcb0*/  LDGSTS.E [R4+0x48004], desc[UR8][R168.64], !P6 ;  /* 0x48004000a8047fae */ /* 0x0007e8000f121848 */
[----:B------:R-:W-:Y:S02]  /*fcc0*/  LDGSTS.E [R4+0x4c004], desc[UR8][R160.64], !P6 ;  /* 0x4c004000a0047fae */ /* 0x000fe4000f121848 */
[----:B------:R-:W3:Y:S02]  /*fcd0*/  LDC R170, c[0x0][0x230] ;  /* 0x00008c00ffaa7b82 */ /* 0x000ee40000000800 */
[----:B-1----:R-:W4:Y:S01]  /*fce0*/  LDL.LU.64 R240, [R1+0x700] ;  /* 0x0007000001f07983 */ /* 0x002f220000300a00 */
[----:B------:R-:W-:-:S02]  /*fcf0*/  ISETP.GE.U32.AND P5, PT, R20, 0x7ffffef2, PT ;  /* 0x7ffffef21400780c */ /* 0x000fc40003fa6070 */
[----:B------:R-:W-:Y:S01]  /*fd00*/  IADD3 R20, R171, -0x90, RZ ;  /* 0xffffff70ab147810 */ /* 0x000fe20007ffe0ff */
[----:B---3--:R-:W-:-:S04]  /*fd10*/  IMAD.WIDE R246, R21, 0x4, R246 ;  /* 0x0000000415f67825 */ /* 0x008fc800078e02f6 */
[C---:B------:R-:W-:Y:S01]  /*fd20*/  IMAD.WIDE R244, R21.reuse, 0x4, R244 ;  /* 0x0000000415f47825 */ /* 0x040fe200078e02f4 */
[----:B------:R-:W-:Y:S03]  /*fd30*/  LDGSTS.E [R4+0x40008], desc[UR8][R246.64], !P1 ;  /* 0x40008000f6047fae */ /* 0x000fe6000c921848 */
[C---:B------:R-:W-:Y:S01]  /*fd40*/  IMAD.WIDE R168, R21.reuse, 0x4, R234 ;  /* 0x0000000415a87825 */ /* 0x040fe200078e02ea */
[----:B------:R-:W-:Y:S04]  /*fd50*/  LDGSTS.E [R4+0x44008], desc[UR8][R244.64], !P1 ;  /* 0x44008000f4047fae */ /* 0x000fe8000c921848 */
[----:B------:R-:W3:Y:S01]  /*fd60*/  LDL.LU.64 R234, [R1+0x6f8] ;  /* 0x0006f80001ea7983 */ /* 0x000ee20000300a00 */
[----:B------:R-:W-:-:S03]  /*fd70*/  IMAD.WIDE R158, R21, 0x4, R158 ;  /* 0x00000004159e7825 */ /* 0x000fc600078e029e */
[----:B------:R-:W-:Y:S04]  /*fd80*/  STL.64 [R1+0x16d8], R246 ;  /* 0x0016d8f601007387 */ /* 0x000fe80000100a00 */
[----:B------:R1:W-:Y:S04]  /*fd90*/  STL.64 [R1+0x16d0], R244 ;  /* 0x0016d0f401007387 */ /* 0x0003e80000100a00 */
[----:B------:R-:W3:Y:S04]  /*fda0*/  LDL.LU.64 R160, [R1+0x6f0] ;  /* 0x0006f00001a07983 */ /* 0x000ee80000300a00 */
[----:B------:R2:W-:Y:S04]  /*fdb0*/  STL.64 [R1+0x16c8], R168 ;  /* 0x0016c8a801007387 */ /* 0x0005e80000100a00 */
[----:B------:R2:W-:Y:S04]  /*fdc0*/  STL.64 [R1+0x16c0], R158 ;  /* 0x0016c09e01007387 */ /* 0x0005e80000100a00 */
[----:B-1----:R-:W3:Y:S01]  /*fdd0*/  LDL.LU.64 R244, [R1+0x6e8] ;  /* 0x0006e80001f47983 */ /* 0x002ee20000300a00 */
[----:B------:R-:W-:Y:S01]  /*fde0*/  ISETP.GE.U32.AND P6, PT, R20, 0x7ffffef1, PT ;  /* 0x7ffffef11400780c */ /* 0x000fe20003fc6070 */
[----:B------:R-:W-:-:S02]  /*fdf0*/  VIADD R20, R252, 0xffffff57 ;  /* 0xffffff57fc147836 */ /* 0x000fc40000000000 */
[----:B------:R-:W3:Y:S01]  /*fe00*/  LDL.LU.64 R246, [R1+0x6e0] ;  /* 0x0006e00001f67983 */ /* 0x000ee20000300a00 */
[----:B------:R-:W1:Y:S03]  /*fe10*/  LDC R252, c[0x0][0x230] ;  /* 0x00008c00fffc7b82 */ /* 0x000e660000000800 */
[----:B------:R2:W-:Y:S04]  /*fe20*/  LDGSTS.E [R4+0x48008], desc[UR8][R168.64], !P1 ;  /* 0x48008000a8047fae */ /* 0x0005e8000c921848 */
[----:B------:R1:W-:Y:S01]  /*fe30*/  LDGSTS.E [R4+0x4c008], desc[UR8][R158.64], !P1 ;  /* 0x4c0080009e047fae */ /* 0x0003e2000c921848 */
[----:B------:R-:W-:Y:S02]  /*fe40*/  ISETP.GE.U32.AND P1, PT, R20, 0x7ffffed8, PT ;  /* 0x7ffffed81400780c */ /* 0x000fe40003f26070 */
[----:B------:R-:W-:Y:S01]  /*fe50*/  IADD3 R20, R170, -0xaa, RZ ;  /* 0xffffff56aa147810 */ /* 0x000fe20007ffe0ff */
[----:B------:R-:W-:-:S04]  /*fe60*/  IMAD.WIDE R238, R21, 0x4, R238 ;  /* 0x0000000415ee7825 */ /* 0x000fc800078e02ee */
[C---:B------:R-:W-:Y:S01]  /*fe70*/  IMAD.WIDE R236, R21.reuse, 0x4, R236 ;  /* 0x0000000415ec7825 */ /* 0x040fe200078e02ec */
[----:B------:R4:W-:Y:S03]  /*fe80*/  STL.64 [R1+0x16b8], R238 ;  /* 0x0016b8ee01007387 */ /* 0x0009e60000100a00 */
[C---:B--2---:R-:W-:Y:S01]  /*fe90*/  IMAD.WIDE R168, R21.reuse, 0x4, R232 ;  /* 0x0000000415a87825 */ /* 0x044fe200078e02e8 */
[----:B------:R2:W-:Y:S04]  /*fea0*/  STL.64 [R1+0x16b0], R236 ;  /* 0x0016b0ec01007387 */ /* 0x0005e80000100a00 */
[----:B------:R-:W3:Y:S04]  /*feb0*/  LDL.LU.64 R232, [R1+0x6d8] ;  /* 0x0006d80001e87983 */ /* 0x000ee80000300a00 */
[----:B------:R2:W-:Y:S04]  /*fec0*/  STL.64 [R1+0x16a8], R168 ;  /* 0x0016a8a801007387 */ /* 0x0005e80000100a00 */
[----:B------:R-:W3:Y:S04]  /*fed0*/  LDL.LU.64 R170, [R1+0x6d0] ;  /* 0x0006d00001aa7983 */ /* 0x000ee80000300a00 */
[----:B------:R4:W-:Y:S04]  /*fee0*/  LDGSTS.E [R4+0x4000c], desc[UR8][R238.64], !P2 ;  /* 0x4000c000ee047fae */ /* 0x0009e8000d121848 */
[----:B------:R2:W-:Y:S04]  /*fef0*/  LDGSTS.E [R4+0x4400c], desc[UR8][R236.64], !P2 ;  /* 0x4400c000ec047fae */ /* 0x0005e8000d121848 */
[----:B------:R-:W-:Y:S01]  /*ff00*/  LDGSTS.E [R4+0x4800c], desc[UR8][R168.64], !P2 ;  /* 0x4800c000a8047fae */ /* 0x000fe2000d121848 */
[----:B-1----:R-:W-:-:S02]  /*ff10*/  IMAD.WIDE R158, R21, 0x4, R250 ;  /* 0x00000004159e7825 */ /* 0x002fc400078e02fa */
[----:B------:R-:W1:Y:S03]  /*ff20*/  LDC R250, c[0x0][0x230] ;  /* 0x00008c00fffa7b82 */ /* 0x000e660000000800 */
[----:B------:R2:W-:Y:S04]  /*ff30*/  STL.64 [R1+0x16a0], R158 ;  /* 0x0016a09e01007387 */ /* 0x0005e80000100a00 */
[----:B------:R-:W-:Y:S01]  /*ff40*/  LDGSTS.E [R4+0x4c00c], desc[UR8][R158.64], !P2 ;  /* 0x4c00c0009e047fae */ /* 0x000fe2000d121848 */
[----:B----4-:R-:W-:-:S03]  /*ff50*/  IMAD.WIDE R238, R21, 0x4, R248 ;  /* 0x0000000415ee7825 */ /* 0x010fc600078e02f8 */
[----:B------:R-:W4:Y:S01]  /*ff60*/  LDL.LU.64 R248, [R1+0x6c8] ;  /* 0x0006c80001f87983 */ /* 0x000f220000300a00 */
[----:B------:R-:W-:Y:S01]  /*ff70*/  ISETP.GE.U32.AND P2, PT, R20, 0x7ffffed7, PT ;  /* 0x7ffffed71400780c */ /* 0x000fe20003f46070 */
[----:B------:R-:W-:Y:S02]  /*ff80*/  VIADD R20, R242, 0xffffff55 ;  /* 0xffffff55f2147836 */ /* 0x000fe40000000000 */
[----:B------:R-:W-:Y:S01]  /*ff90*/  LDGSTS.E [R4+0x50000], desc[UR8][R238.64], !P1 ;  /* 0x50000000ee047fae */ /* 0x000fe2000c921848 */
[----:B--2---:R-:W-:-:S03]  /*ffa0*/  IMAD.WIDE R236, R21, 0x4, R240 ;  /* 0x0000000415ec7825 */ /* 0x004fc600078e02f0 */
[----:B------:R-:W2:Y:S04]  /*ffb0*/  LDL.LU.64 R240, [R1+0x6c0] ;  /* 0x0006c00001f07983 */ /* 0x000ea80000300a00 */
[----:B------:R-:W-:Y:S04]  /*ffc0*/  STL.64 [R1+0x1358], R238 ;  /* 0x001358ee01007387 */ /* 0x000fe80000100a00 */
[----:B------:R-:W2:Y:S04]  /*ffd0*/  LDL.LU.64 R168, [R1+0x6b8] ;  /* 0x0006b80001a87983 */ /* 0x000ea80000300a00 */
[----:B------:R1:W-:Y:S04]  /*ffe0*/  STL.64 [R1+0x1350], R236 ;  /* 0x001350ec01007387 */ /* 0x0003e80000100a00 */
[----:B------:R-:W2:Y:S04]  /*fff0*/  LDL.LU.64 R158, [R1+0x6b0] ;  /* 0x0006b000019e7983 */ /* 0x000ea80000300a00 */
[----:B------:R1:W-:Y:S02]  /*10000*/  LDGSTS.E [R4+0x54000], desc[UR8][R236.64], !P1 ;  /* 0x54000000ec047fae */ /* 0x0003e4000c921848 */
[----:B-1----:R-:W1:Y:S01]  /*10010*/  LDC R237, c[0x0][0x230] ;  /* 0x00008c00ffed7b82 */ /* 0x002e620000000800 */
[----:B---3--:R-:W-:-:S05]  /*10020*/  IMAD.WIDE R234, R21, 0x4, R234 ;  /* 0x0000000415ea7825 */ /* 0x008fca00078e02ea */
[----:B------:R3:W-:Y:S02]  /*10030*/  STL.64 [R1+0x1348], R234 ;  /* 0x001348ea01007387 */ /* 0x0007e40000100a00 */
[----:B------:R-:W1:Y:S02]  /*10040*/  LDC R236, c[0x0][0x230] ;  /* 0x00008c00ffec7b82 */ /* 0x000e640000000800 */
[----:B------:R-:W-:Y:S01]  /*10050*/  LDGSTS.E [R4+0x58000], desc[UR8][R234.64], !P1 ;  /* 0x58000000ea047fae */ /* 0x000fe2000c921848 */
[----:B------:R-:W-:-:S05]  /*10060*/  IMAD.WIDE R160, R21, 0x4, R160 ;  /* 0x0000000415a07825 */ /* 0x000fca00078e02a0 */
[----:B------:R3:W-:Y:S04]  /*10070*/  STL.64 [R1+0x1340], R160 ;  /* 0x001340a001007387 */ /* 0x0007e80000100a00 */
[----:B------:R-:W-:Y:S01]  /*10080*/  LDGSTS.E [R4+0x5c000], desc[UR8][R160.64], !P1 ;  /* 0x5c000000a0047fae */ /* 0x000fe2000c921848 */
[----:B------:R-:W-:-:S03]  /*10090*/  IMAD.WIDE R242, R21, 0x4, R244 ;  /* 0x0000000415f27825 */ /* 0x000fc600078e02f4 */
[----:B---3--:R-:W3:Y:S01]  /*100a0*/  LDL.LU.64 R234, [R1+0x6a8] ;  /* 0x0006a80001ea7983 */ /* 0x008ee20000300a00 */
[----:B------:R-:W-:-:S03]  /*100b0*/  IMAD.WIDE R238, R21, 0x4, R246 ;  /* 0x0000000415ee7825 */ /* 0x000fc600078e02f6 */
[----:B------:R4:W-:Y:S04]  /*100c0*/  LDGSTS.E [R4+0x50004], desc[UR8][R242.64], !P2 ;  /* 0x50004000f2047fae */ /* 0x0009e8000d121848 */
[----:B------:R-:W3:Y:S04]  /*100d0*/  LDL.LU.64 R160, [R1+0x6a0] ;  /* 0x0006a00001a07983 */ /* 0x000ee80000300a00 */
[----:B------:R-:W-:Y:S04]  /*100e0*/  STL.64 [R1+0x1338], R242 ;  /* 0x001338f201007387 */ /* 0x000fe80000100a00 */
[----:B------:R-:W3:Y:S04]  /*100f0*/  LDL.LU.64 R244, [R1+0x698] ;  /* 0x0006980001f47983 */ /* 0x000ee80000300a00 */
[----:B------:R-:W-:Y:S04]  /*10100*/  STL.64 [R1+0x1330], R238 ;  /* 0x001330ee01007387 */ /* 0x000fe80000100a00 */
[----:B------:R-:W3:Y:S04]  /*10110*/  LDL.LU.64 R246, [R1+0x690] ;  /* 0x0006900001f67983 */ /* 0x000ee80000300a00 */
[----:B------:R-:W-:Y:S01]  /*10120*/  LDGSTS.E [R4+0x54004], desc[UR8][R238.64], !P2 ;  /* 0x54004000ee047fae */ /* 0x000fe2000d121848 */
[----:B------:R-:W-:-:S04]  /*10130*/  IMAD.WIDE R232, R21, 0x4, R232 ;  /* 0x0000000415e87825 */ /* 0x000fc800078e02e8 */
[----:B------:R-:W-:Y:S01]  /*10140*/  IMAD.WIDE R170, R21, 0x4, R170 ;  /* 0x0000000415aa7825 */ /* 0x000fe200078e02aa */
[----:B------:R1:W-:Y:S04]  /*10150*/  STL.64 [R1+0x98], R232 ;  /* 0x000098e801007387 */ /* 0x0003e80000100a00 */
[----:B------:R2:W-:Y:S04]  /*10160*/  STL.64 [R1+0x90], R170 ;  /* 0x000090aa01007387 */ /* 0x0005e80000100a00 */
[----:B------:R-:W-:Y:S01]  /*10170*/  LDGSTS.E [R4+0x58004], desc[UR8][R232.64], !P2 ;  /* 0x58004000e8047fae */ /* 0x000fe2000d121848 */
[----:B------:R-:W-:-:S03]  /*10180*/  ISETP.GE.U32.AND P1, PT, R20, 0x7ffffed6, PT ;  /* 0x7ffffed61400780c */ /* 0x000fc60003f26070 */
[----:B-1----:R-:W3:Y:S04]  /*10190*/  LDL.LU.64 R232, [R1+0x388] ;  /* 0x0003880001e87983 */ /* 0x002ee80000300a00 */
[----:B------:R-:W3:Y:S01]  /*101a0*/  LDL.LU.64 R238, [R1+0x380] ;  /* 0x0003800001ee7983 */ /* 0x000ee20000300a00 */
[----:B----4-:R-:W-:-:S03]  /*101b0*/  IMAD.WIDE R242, R21, 0x4, R248 ;  /* 0x0000000415f27825 */ /* 0x010fc600078e02f8 */
[----:B------:R1:W-:Y:S04]  /*101c0*/  LDGSTS.E [R4+0x5c004], desc[UR8][R170.64], !P2 ;  /* 0x5c004000aa047fae */ /* 0x0003e8000d121848 */
[----:B------:R-:W4:Y:S01]  /*101d0*/  LDL.LU.64 R248, [R1+0x378] ;  /* 0x0003780001f87983 */ /* 0x000f220000300a00 */
[----:B------:R-:W-:Y:S02]  /*101e0*/  IADD3 R20, R252, -0xac, RZ ;  /* 0xffffff54fc147810 */ /* 0x000fe40007ffe0ff */
[----:B------:R-:W4:Y:S01]  /*101f0*/  LDC R252, c[0x0][0x230] ;  /* 0x00008c00fffc7b82 */ /* 0x000f220000000800 */
[----:B------:R-:W-:Y:S01]  /*10200*/  LDGSTS.E [R4+0x50008], desc[UR8][R242.64], !P1 ;  /* 0x50008000f2047fae */ /* 0x000fe2000c921848 */
[----:B------:R-:W-:-:S03]  /*10210*/  ISETP.GE.U32.AND P2, PT, R20, 0x7ffffed5, PT ;  /* 0x7ffffed51400780c */ /* 0x000fc60003f46070 */
[----:B------:R1:W-:Y:S01]  /*10220*/  STL.64 [R1+0x88], R242 ;  /* 0x000088f201007387 */ /* 0x0003e20000100a00 */
[----:B--2---:R-:W-:-:S05]  /*10230*/  IMAD.WIDE R240, R21, 0x4, R240 ;  /* 0x0000000415f07825 */ /* 0x004fca00078e02f0 */
[----:B------:R-:W-:Y:S01]  /*10240*/  LDGSTS.E [R4+0x54008], desc[UR8][R240.64], !P1 ;  /* 0x54008000f0047fae */ /* 0x000fe2000c921848 */
[----:B-1----:R-:W-:-:S05]  /*10250*/  IMAD.WIDE R170, R21, 0x4, R168 ;  /* 0x0000000415aa7825 */ /* 0x002fca00078e02a8 */
[----:B------:R1:W-:Y:S01]  /*10260*/  LDGSTS.E [R4+0x58008], desc[UR8][R170.64], !P1 ;  /* 0x58008000aa047fae */ /* 0x0003e2000c921848 */
[----:B------:R-:W-:-:S03]  /*10270*/  IMAD.WIDE R168, R21, 0x4, R158 ;  /* 0x0000000415a87825 */ /* 0x000fc600078e029e */
[----:B------:R-:W2:Y:S04]  /*10280*/  LDL.LU.64 R158, [R1+0x370] ;  /* 0x00037000019e7983 */ /* 0x000ea80000300a00 */
[----:B------:R1:W-:Y:S04]  /*10290*/  STL.64 [R1+0x1328], R240 ;  /* 0x001328f001007387 */ /* 0x0003e80000100a00 */
[----:B------:R3:W-:Y:S01]  /*102a0*/  STL.64 [R1+0x1320], R170 ;  /* 0x001320aa01007387 */ /* 0x0007e20000100a00 */
[----:B------:R-:W-:-:S03]  /*102b0*/  VIADD R20, R250, 0xffffff37 ;  /* 0xffffff37fa147836 */ /* 0x000fc60000000000 */
[----:B------:R3:W-:Y:S04]  /*102c0*/  STL.64 [R1+0x1318], R168 ;  /* 0x001318a801007387 */ /* 0x0007e80000100a00 */
[----:B------:R3:W-:Y:S04]  /*102d0*/  LDGSTS.E [R4+0x5c008], desc[UR8][R168.64], !P1 ;  /* 0x5c008000a8047fae */ /* 0x0007e8000c921848 */
[----:B------:R-:W2:Y:S04]  /*102e0*/  LDL.LU.64 R242, [R1+0x368] ;  /* 0x0003680001f27983 */ /* 0x000ea80000300a00 */
[----:B-1----:R-:W2:Y:S04]  /*102f0*/  LDL.LU.64 R240, [R1+0x360] ;  /* 0x0003600001f07983 */ /* 0x002ea80000300a00 */
[----:B------:R-:W2:Y:S01]  /*10300*/  LDL.LU.64 R250, [R1+0x358] ;  /* 0x0003580001fa7983 */ /* 0x000ea20000300a00 */
[----:B---3--:R-:W-:-:S04]  /*10310*/  IMAD.WIDE R234, R21, 0x4, R234 ;  /* 0x0000000415ea7825 */ /* 0x008fc800078e02ea */
[C---:B------:R-:W-:Y:S01]  /*10320*/  IMAD.WIDE R170, R21.reuse, 0x4, R160 ;  /* 0x0000000415aa7825 */ /* 0x040fe200078e02a0 */
[----:B------:R1:W-:Y:S03]  /*10330*/  STL.64 [R1+0x1310], R234 ;  /* 0x001310ea01007387 */ /* 0x0003e60000100a00 */
[C---:B------:R-:W-:Y:S01]  /*10340*/  IMAD.WIDE R168, R21.reuse, 0x4, R244 ;  /* 0x0000000415a87825 */ /* 0x040fe200078e02f4 */
[----:B------:R-:W-:Y:S04]  /*10350*/  STL.64 [R1+0x1308], R170 ;  /* 0x001308aa01007387 */ /* 0x000fe80000100a00 */
[----:B------:R-:W-:Y:S04]  /*10360*/  LDGSTS.E [R4+0x5000c], desc[UR8][R234.64], !P2 ;  /* 0x5000c000ea047fae */ /* 0x000fe8000d121848 */
[----:B------:R3:W-:Y:S01]  /*10370*/  STL.64 [R1+0x1300], R168 ;  /* 0x001300a801007387 */ /* 0x0007e20000100a00 */
[----:B------:R-:W-:-:S04]  /*10380*/  IMAD.WIDE R160, R21, 0x4, R246 ;  /* 0x0000000415a07825 */ /* 0x000fc800078e02f6 */
[----:B------:R-:W-:Y:S01]  /*10390*/  IMAD.WIDE R232, R21, 0x4, R232 ;  /* 0x0000000415e87825 */ /* 0x000fe200078e02e8 */
[----:B-1----:R-:W2:Y:S01]  /*103a0*/  LDL.LU.64 R234, [R1+0x350] ;  /* 0x0003500001ea7983 */ /* 0x002ea20000300a00 */
[----:B------:R-:W-:Y:S01]  /*103b0*/  ISETP.GE.U32.AND P1, PT, R20, 0x7ffffeb8, PT ;  /* 0x7ffffeb81400780c */ /* 0x000fe20003f26070 */
[----:B------:R-:W1:Y:S02]  /*103c0*/  LDC R246, c[0x0][0x230] ;  /* 0x00008c00fff67b82 */ /* 0x000e640000000800 */
[----:B------:R4:W-:Y:S04]  /*103d0*/  STL.64 [R1+0x12f8], R160 ;  /* 0x0012f8a001007387 */ /* 0x0009e80000100a00 */
[----:B------:R-:W2:Y:S04]  /*103e0*/  LDL.LU.64 R244, [R1+0x348] ;  /* 0x0003480001f47983 */ /* 0x000ea80000300a00 */
[----:B------:R-:W-:Y:S04]  /*103f0*/  LDGSTS.E [R4+0x5400c], desc[UR8][R170.64], !P2 ;  /* 0x5400c000aa047fae */ /* 0x000fe8000d121848 */
[----:B------:R3:W-:Y:S04]  /*10400*/  LDGSTS.E [R4+0x5800c], desc[UR8][R168.64], !P2 ;  /* 0x5800c000a8047fae */ /* 0x0007e8000d121848 */
[----:B------:R4:W-:Y:S01]  /*10410*/  LDGSTS.E [R4+0x5c00c], desc[UR8][R160.64], !P2 ;  /* 0x5c00c000a0047fae */ /* 0x0009e2000d121848 */
[----:B------:R-:W-:-:S03]  /*10420*/  IADD3 R20, R237, -0xca, RZ ;  /* 0xffffff36ed147810 */ /* 0x000fc60007ffe0ff */
[----:B------:R-:W-:Y:S01]  /*10430*/  LDGSTS.E [R4+0x60000], desc[UR8][R232.64], !P1 ;  /* 0x60000000e8047fae */ /* 0x000fe2000c921848 */
[----:B---3--:R-:W-:-:S03]  /*10440*/  IMAD.WIDE R168, R21, 0x4, R238 ;  /* 0x0000000415a87825 */ /* 0x008fc600078e02ee */
[----:B------:R-:W3:Y:S04]  /*10450*/  LDL.LU.64 R238, [R1+0x340] ;  /* 0x0003400001ee7983 */ /* 0x000ee80000300a00 */
[----:B------:R1:W-:Y:S01]  /*10460*/  STL.64 [R1+0x1020], R232 ;  /* 0x001020e801007387 */ /* 0x0003e20000100a00 */
[----:B----4-:R-:W-:Y:S01]  /*10470*/  IMAD.WIDE R160, R21, 0x4, R248 ;  /* 0x0000000415a07825 */ /* 0x010fe200078e02f8 */
[----:B------:R-:W-:Y:S02]  /*10480*/  ISETP.GE.U32.AND P2, PT, R20, 0x7ffffeb7, PT ;  /* 0x7ffffeb71400780c */ /* 0x000fe40003f46070 */
[----:B------:R-:W4:Y:S04]  /*10490*/  LDL.LU.64 R248, [R1+0x338] ;  /* 0x0003380001f87983 */ /* 0x000f280000300a00 */
[----:B------:R-:W-:Y:S04]  /*104a0*/  STL.64 [R1+0x1018], R168 ;  /* 0x001018a801007387 */ /* 0x000fe80000100a00 */
[----:B------:R-:W3:Y:S01]  /*104b0*/  LDL.LU.64 R170, [R1+0x330] ;  /* 0x0003300001aa7983 */ /* 0x000ee20000300a00 */
[----:B------:R-:W-:-:S03]  /*104c0*/  VIADD R20, R236, 0xffffff35 ;  /* 0xffffff35ec147836 */ /* 0x000fc60000000000 */
[----:B------:R-:W-:Y:S04]  /*104d0*/  STL.64 [R1+0x1010], R160 ;  /* 0x001010a001007387 */ /* 0x000fe80000100a00 */
[----:B------:R-:W-:Y:S04]  /*104e0*/  LDGSTS.E [R4+0x64000], desc[UR8][R168.64], !P1 ;  /* 0x64000000a8047fae */ /* 0x000fe8000c921848 */
[----:B------:R-:W-:Y:S01]  /*104f0*/  LDGSTS.E [R4+0x68000], desc[UR8][R160.64], !P1 ;  /* 0x68000000a0047fae */ /* 0x000fe2000c921848 */
[----:B--2---:R-:W-:-:S05]  /*10500*/  IMAD.WIDE R158, R21, 0x4, R158 ;  /* 0x00000004159e7825 */ /* 0x004fca00078e029e */
[----:B------:R2:W-:Y:S04]  /*10510*/  STL.64 [R1+0x1008], R158 ;  /* 0x0010089e01007387 */ /* 0x0005e80000100a00 */
[----:B-1----:R-:W3:Y:S04]  /*10520*/  LDL.LU.64 R232, [R1+0x328] ;  /* 0x0003280001e87983 */ /* 0x002ee80000300a00 */
[----:B------:R2:W-:Y:S01]  /*10530*/  LDGSTS.E [R4+0x6c000], desc[UR8][R158.64], !P1 ;  /* 0x6c0000009e047fae */ /* 0x0005e2000c921848 */
[----:B------:R-:W-:-:S04]  /*10540*/  IMAD.WIDE R242, R21, 0x4, R242 ;  /* 0x0000000415f27825 */ /* 0x000fc800078e02f2 */
[C---:B------:R-:W-:Y:S01]  /*10550*/  IMAD.WIDE R240, R21.reuse, 0x4, R240 ;  /* 0x0000000415f07825 */ /* 0x040fe200078e02f0 */
[----:B------:R1:W-:Y:S01]  /*10560*/  STL.64 [R1+0x1000], R242 ;  /* 0x001000f201007387 */ /* 0x0003e20000100a00 */
[----:B--2---:R-:W2:Y:S02]  /*10570*/  LDC R158, c[0x0][0x230] ;  /* 0x00008c00ff9e7b82 */ /* 0x004ea40000000800 */
[C---:B------:R-:W-:Y:S01]  /*10580*/  IMAD.WIDE R236, R21.reuse, 0x4, R250 ;  /* 0x0000000415ec7825 */ /* 0x040fe200078e02fa */
[----:B------:R-:W2:Y:S04]  /*10590*/  LDL.LU.64 R168, [R1+0x320] ;  /* 0x0003200001a87983 */ /* 0x000ea80000300a00 */
[----:B------:R-:W-:Y:S01]  /*105a0*/  STL.64 [R1+0xff8], R240 ;  /* 0x000ff8f001007387 */ /* 0x000fe20000100a00 */
[----:B------:R-:W2:Y:S03]  /*105b0*/  LDC R159, c[0x0][0x230] ;  /* 0x00008c00ff9f7b82 */ /* 0x000ea60000000800 */
[----:B------:R-:W2:Y:S04]  /*105c0*/  LDL.LU.64 R160, [R1+0x318] ;  /* 0x0003180001a07983 */ /* 0x000ea80000300a00 */
[----:B------:R-:W-:Y:S04]  /*105d0*/  STL.64 [R1+0xff0], R236 ;  /* 0x000ff0ec01007387 */ /* 0x000fe80000100a00 */
[----:B------:R1:W-:Y:S04]  /*105e0*/  LDGSTS.E [R4+0x60004], desc[UR8][R242.64], !P2 ;  /* 0x60004000f2047fae */ /* 0x0003e8000d121848 */
[----:B------:R-:W2:Y:S04]  /*105f0*/  LDL.LU.64 R250, [R1+0x310] ;  /* 0x0003100001fa7983 */ /* 0x000ea80000300a00 */
[----:B------:R-:W-:Y:S04]  /*10600*/  LDGSTS.E [R4+0x64004], desc[UR8][R240.64], !P2 ;  /* 0x64004000f0047fae */ /* 0x000fe8000d121848 */
[----:B------:R4:W-:Y:S01]  /*10610*/  LDGSTS.E [R4+0x68004], desc[UR8][R236.64], !P2 ;  /* 0x68004000ec047fae */ /* 0x0009e2000d121848 */
[----:B------:R-:W-:-:S05]  /*10620*/  IMAD.WIDE R234, R21, 0x4, R234 ;  /* 0x0000000415ea7825 */ /* 0x000fca00078e02ea */
[----:B------:R1:W-:Y:S04]  /*10630*/  STL.64 [R1+0xfe8], R234 ;  /* 0x000fe8ea01007387 */ /* 0x0003e80000100a00 */
[----:B------:R-:W-:Y:S01]  /*10640*/  LDGSTS.E [R4+0x6c004], desc[UR8][R234.64], !P2 ;  /* 0x6c004000ea047fae */ /* 0x000fe2000d121848 */
[----:B-1----:R-:W-:-:S03]  /*10650*/  IMAD.WIDE R242, R21, 0x4, R244 ;  /* 0x0000000415f27825 */ /* 0x002fc600078e02f4 */
[----:B------:R-:W2:Y:S04]  /*10660*/  LDL.LU.64 R234, [R1+0x80] ;  /* 0x0000800001ea7983 */ /* 0x000ea80000300a00 */
[----:B------:R-:W2:Y:S04]  /*10670*/  LDL.LU.64 R240, [R1+0x78] ;  /* 0x0000780001f07983 */ /* 0x000ea80000300a00 */
[----:B------:R-:W2:Y:S04]  /*10680*/  LDL.LU.64 R244, [R1+0x70] ;  /* 0x0000700001f47983 */ /* 0x000ea80000300a00 */
[----:B------:R-:W-:Y:S01]  /*10690*/  STL.64 [R1+0xfe0], R242 ;  /* 0x000fe0f201007387 */ /* 0x000fe20000100a00 */
[----:B----4-:R-:W-:-:S03]  /*106a0*/  IMAD.WIDE R236, R21, 0x4, R248 ;  /* 0x0000000415ec7825 */ /* 0x010fc600078e02f8 */
[----:B------:R-:W4:Y:S01]  /*106b0*/  LDL.LU.64 R248, [R1+0x68] ;  /* 0x0000680001f87983 */ /* 0x000f220000300a00 */
[----:B------:R-:W-:Y:S01]  /*106c0*/  ISETP.GE.U32.AND P1, PT, R20, 0x7ffffeb6, PT ;  /* 0x7ffffeb61400780c */ /* 0x000fe20003f26070 */
[C---:B---3--:R-:W-:Y:S01]  /*106d0*/  IMAD.WIDE R238, R21.reuse, 0x4, R238 ;  /* 0x0000000415ee7825 */ /* 0x048fe200078e02ee */
[----:B------:R-:W-:Y:S02]  /*106e0*/  IADD3 R20, R252, -0xcc, RZ ;  /* 0xffffff34fc147810 */ /* 0x000fe40007ffe0ff */
[----:B------:R-:W1:Y:S01]  /*106f0*/  LDC R252, c[0x0][0x230] ;  /* 0x00008c00fffc7b82 */ /* 0x000e620000000800 */
[----:B------:R-:W-:Y:S01]  /*10700*/  IMAD.WIDE R170, R21, 0x4, R170 ;  /* 0x0000000415aa7825 */ /* 0x000fe200078e02aa */
[----:B------:R-:W-:Y:S01]  /*10710*/  ISETP.GE.U32.AND P2, PT, R20, 0x7ffffeb5, PT ;  /* 0x7ffffeb51400780c */ /* 0x000fe20003f46070 */
[----:B------:R-:W-:Y:S04]  /*10720*/  STL.64 [R1+0xfd8], R238 ;  /* 0x000fd8ee01007387 */ /* 0x000fe80000100a00 */
[----:B------:R3:W-:Y:S04]  /*10730*/  STL.64 [R1+0xfd0], R236 ;  /* 0x000fd0ec01007387 */ /* 0x0007e80000100a00 */
[----:B------:R-:W-:Y:S04]  /*10740*/  LDGSTS.E [R4+0x60008], desc[UR8][R242.64], !P1 ;  /* 0x60008000f2047fae */ /* 0x000fe8000c921848 */
[----:B------:R-:W-:Y:S04]  /*10750*/  LDGSTS.E [R4+0x64008], desc[UR8][R238.64], !P1 ;  /* 0x64008000ee047fae */ /* 0x000fe8000c921848 */
[----:B------:R2:W-:Y:S04]  /*10760*/  STL.64 [R1+0xfc8], R170 ;  /* 0x000fc8aa01007387 */ /* 0x0005e80000100a00 */
[----:B------:R-:W-:Y:S01]  /*10770*/  LDGSTS.E [R4+0x68008], desc[UR8][R236.64], !P1 ;  /* 0x68008000ec047fae */ /* 0x000fe2000c921848 */
[----:B------:R-:W-:-:S03]  /*10780*/  VIADD R20, R246, 0xffffff17 ;  /* 0xffffff17f6147836 */ /* 0x000fc60000000000 */
[----:B------:R2:W-:Y:S01]  /*10790*/  LDGSTS.E [R4+0x6c008], desc[UR8][R170.64], !P1 ;  /* 0x6c008000aa047fae */ /* 0x0005e2000c921848 */
[----:B------:R-:W-:-:S05]  /*107a0*/  IMAD.WIDE R232, R21, 0x4, R232 ;  /* 0x0000000415e87825 */ /* 0x000fca00078e02e8 */
[----:B------:R-:W-:Y:S04]  /*107b0*/  LDGSTS.E [R4+0x6000c], desc[UR8][R232.64], !P2 ;  /* 0x6000c000e8047fae */ /* 0x000fe8000d121848 */
[----:B---3--:R-:W3:Y:S04]  /*107c0*/  LDL.LU.64 R236, [R1+0x60] ;  /* 0x0000600001ec7983 */ /* 0x008ee80000300a00 */
[----:B------:R-:W3:Y:S04]  /*107d0*/  LDL.LU.64 R238, [R1+0x58] ;  /* 0x0000580001ee7983 */ /* 0x000ee80000300a00 */
[----:B------:R-:W3:Y:S01]  /*107e0*/  LDL.LU.64 R242, [R1+0x50] ;  /* 0x0000500001f27983 */ /* 0x000ee20000300a00 */
[----:B--2---:R-:W-:-:S03]  /*107f0*/  IMAD.WIDE R170, R21, 0x4, R168 ;  /* 0x0000000415aa7825 */ /* 0x004fc600078e02a8 */
[----:B------:R-:W2:Y:S04]  /*10800*/  LDL.LU.64 R246, [R1+0x48] ;  /* 0x0000480001f67983 */ /* 0x000ea80000300a00 */
[----:B------:R1:W-:Y:S01]  /*10810*/  STL.64 [R1+0xfc0], R232 ;  /* 0x000fc0e801007387 */ /* 0x0003e20000100a00 */
[----:B------:R-:W-:-:S03]  /*10820*/  IMAD.WIDE R168, R21, 0x4, R160 ;  /* 0x0000000415a87825 */ /* 0x000fc600078e02a0 */
[----:B------:R1:W-:Y:S04]  /*10830*/  STL.64 [R1+0xfb8], R170 ;  /* 0x000fb8aa01007387 */ /* 0x0003e80000100a00 */
[----:B------:R1:W-:Y:S04]  /*10840*/  STL.64 [R1+0xfb0], R168 ;  /* 0x000fb0a801007387 */ /* 0x0003e80000100a00 */
[----:B------:R1:W-:Y:S01]  /*10850*/  LDGSTS.E [R4+0x6400c], desc[UR8][R170.64], !P2 ;  /* 0x6400c000aa047fae */ /* 0x0003e2000d121848 */
[----:B------:R-:W-:-:S03]  /*10860*/  IMAD.WIDE R160, R21, 0x4, R250 ;  /* 0x0000000415a07825 */ /* 0x000fc600078e02fa */
[----:B------:R1:W-:Y:S04]  /*10870*/  LDGSTS.E [R4+0x6800c], desc[UR8][R168.64], !P2 ;  /* 0x6800c000a8047fae */ /* 0x0003e8000d121848 */
[----:B------:R4:W-:Y:S04]  /*10880*/  STL.64 [R1+0xfa8], R160 ;  /* 0x000fa8a001007387 */ /* 0x0009e80000100a00 */
[----:B------:R-:W2:Y:S04]  /*10890*/  LDL.LU.64 R250, [R1+0x40] ;  /* 0x0000400001fa7983 */ /* 0x000ea80000300a00 */
[----:B-1----:R-:W2:Y:S04]  /*108a0*/  LDL.LU.64 R232, [R1+0x38] ;  /* 0x0000380001e87983 */ /* 0x002ea80000300a00 */
[----:B------:R4:W-:Y:S01]  /*108b0*/  LDGSTS.E [R4+0x6c00c], desc[UR8][R160.64], !P2 ;  /* 0x6c00c000a0047fae */ /* 0x0009e2000d121848 */
[----:B------:R-:W-:-:S04]  /*108c0*/  IMAD.WIDE R234, R21, 0x4, R234 ;  /* 0x0000000415ea7825 */ /* 0x000fc800078e02ea */
[C---:B------:R-:W-:Y:S01]  /*108d0*/  IMAD.WIDE R170, R21.reuse, 0x4, R240 ;  /* 0x0000000415aa7825 */ /* 0x040fe200078e02f0 */
[----:B------:R3:W-:Y:S03]  /*108e0*/  STL.64 [R1+0xa90], R234 ;  /* 0x000a90ea01007387 */ /* 0x0007e60000100a00 */
[C---:B------:R-:W-:Y:S02]  /*108f0*/  IMAD.WIDE R168, R21.reuse, 0x4, R244 ;  /* 0x0000000415a87825 */ /* 0x040fe400078e02f4 */
[----:B------:R-:W2:Y:S04]  /*10900*/  LDL.LU.64 R244, [R1+0x30] ;  /* 0x0000300001f47983 */ /* 0x000ea80000300a00 */
[----:B------:R1:W-:Y:S04]  /*10910*/  STL.64 [R1+0xa88], R170 ;  /* 0x000a88aa01007387 */ /* 0x0003e80000100a00 */
[----:B------:R1:W-:Y:S04]  /*10920*/  STL.64 [R1+0xa80], R168 ;  /* 0x000a80a801007387 */ /* 0x0003e80000100a00 */
[----:B------:R-:W2:Y:S01]  /*10930*/  LDL.LU.64 R240, [R1+0x28] ;  /* 0x0000280001f07983 */ /* 0x000ea20000300a00 */
[----:B----4-:R-:W-:-:S05]  /*10940*/  IMAD.WIDE R160, R21, 0x4, R248 ;  /* 0x0000000415a07825 */ /* 0x010fca00078e02f8 */
[----:B------:R2:W-:Y:S04]  /*10950*/  STL.64 [R1+0xa78], R160 ;  /* 0x000a78a001007387 */ /* 0x0005e80000100a00 */
[----:B------:R-:W4:Y:S01]  /*10960*/  LDL.LU.64 R248, [R1+0x20] ;  /* 0x0000200001f87983 */ /* 0x000f220000300a00 */
[----:B------:R-:W-:Y:S02]  /*10970*/  ISETP.GE.U32.AND P1, PT, R20, 0x7ffffe98, PT ;  /* 0x7ffffe981400780c */ /* 0x000fe40003f26070 */
[----:B------:R-:W-:Y:S02]  /*10980*/  IADD3 R20, R158, -0xea, RZ ;  /* 0xffffff169e147810 */ /* 0x000fe40007ffe0ff */
[----:B------:R-:W4:Y:S02]  /*10990*/  LDC R158, c[0x0][0x230] ;  /* 0x00008c00ff9e7b82 */ /* 0x000f240000000800 */
[----:B------:R-:W-:Y:S01]  /*109a0*/  ISETP.GE.U32.AND P2, PT, R20, 0x7ffffe97, PT ;  /* 0x7ffffe971400780c */ /* 0x000fe20003f46070 */
[----:B------:R-:W-:-:S05]  /*109b0*/  VIADD R20, R159, 0xffffff15 ;  /* 0xffffff159f147836 */ /* 0x000fca0000000000 */
[----:B------:R-:W4:Y:S01]  /*109c0*/  LDC R159, c[0x0][0x230] ;  /* 0x00008c00ff9f7b82 */ /* 0x000f220000000800 */
[----:B------:R3:W-:Y:S04]  /*109d0*/  LDGSTS.E [R4+0x70000], desc[UR8][R234.64], !P1 ;  /* 0x70000000ea047fae */ /* 0x0007e8000c921848 */
[----:B------:R1:W-:Y:S04]  /*109e0*/  LDGSTS.E [R4+0x74000], desc[UR8][R170.64], !P1 ;  /* 0x74000000aa047fae */ /* 0x0003e8000c921848 */
[----:B------:R1:W-:Y:S04]  /*109f0*/  LDGSTS.E [R4+0x78000], desc[UR8][R168.64], !P1 ;  /* 0x78000000a8047fae */ /* 0x0003e8000c921848 */
[----:B------:R2:W-:Y:S01]  /*10a00*/  LDGSTS.E [R4+0x7c000], desc[UR8][R160.64], !P1 ;  /* 0x7c000000a0047fae */ /* 0x0005e2000c921848 */
[----:B------:R-:W-:Y:S01]  /*10a10*/  ISETP.GE.U32.AND P1, PT, R20, 0x7ffffe96, PT ;  /* 0x7ffffe961400780c */ /* 0x000fe20003f26070 */
[----:B---3--:R-:W-:-:S04]  /*10a20*/  IMAD.WIDE R234, R21, 0x4, R236 ;  /* 0x0000000415ea7825 */ /* 0x008fc800078e02ec */
[C---:B-1----:R-:W-:Y:S01]  /*10a30*/  IMAD.WIDE R170, R21.reuse, 0x4, R238 ;  /* 0x0000000415aa7825 */ /* 0x042fe200078e02ee */
[----:B------:R1:W-:Y:S03]  /*10a40*/  STL.64 [R1+0x470], R234 ;  /* 0x000470ea01007387 */ /* 0x0003e60000100a00 */
[C---:B------:R-:W-:Y:S01]  /*10a50*/  IMAD.WIDE R168, R21.reuse, 0x4, R242 ;  /* 0x0000000415a87825 */ /* 0x040fe200078e02f2 */
[----:B------:R-:W3:Y:S03]  /*10a60*/  LDL.LU.64 R238, [R1+0x18] ;  /* 0x0000180001ee7983 */ /* 0x000ee60000300a00 */
[C---:B--2---:R-:W-:Y:S01]  /*10a70*/  IMAD.WIDE R160, R21.reuse, 0x4, R246 ;  /* 0x0000000415a07825 */ /* 0x044fe200078e02f6 */
[----:B------:R-:W-:Y:S04]  /*10a80*/  STL.64 [R1+0x468], R170 ;  /* 0x000468aa01007387 */ /* 0x000fe80000100a00 */
[----:B------:R-:W2:Y:S04]  /*10a90*/  LDL.LU.64 R236, [R1+0x10] ;  /* 0x0000100001ec7983 */ /* 0x000ea80000300a00 */
[----:B------:R1:W-:Y:S04]  /*10aa0*/  STL.64 [R1+0x460], R168 ;  /* 0x000460a801007387 */ /* 0x0003e80000100a00 */
[----:B------:R-:W2:Y:S04]  /*10ab0*/  LDL.LU.64 R242, [R1+0x8] ;  /* 0x0000080001f27983 */ /* 0x000ea80000300a00 */
[----:B------:R1:W-:Y:S04]  /*10ac0*/  LDGSTS.E [R4+0x70004], desc[UR8][R234.64], !P2 ;  /* 0x70004000ea047fae */ /* 0x0003e8000d121848 */
[----:B------:R1:W-:Y:S04]  /*10ad0*/  STL.64 [R1+0x48], R160 ;  /* 0x000048a001007387 */ /* 0x0003e80000100a00 */
[----:B------:R1:W-:Y:S02]  /*10ae0*/  LDGSTS.E [R4+0x74004], desc[UR8][R170.64], !P2 ;  /* 0x74004000aa047fae */ /* 0x0003e4000d121848 */
[----:B-1----:R-:W-:-:S02]  /*10af0*/  IMAD.WIDE R234, R21, 0x4, R250 ;  /* 0x0000000415ea7825 */ /* 0x002fc400078e02fa */
[----:B------:R-:W-:Y:S02]  /*10b00*/  LDGSTS.E [R4+0x78004], desc[UR8][R168.64], !P2 ;  /* 0x78004000a8047fae */ /* 0x000fe4000d121848 */
[C---:B------:R-:W-:Y:S02]  /*10b10*/  IMAD.WIDE R232, R21.reuse, 0x4, R232 ;  /* 0x0000000415e87825 */ /* 0x040fe400078e02e8 */
[----:B------:R-:W2:Y:S04]  /*10b20*/  LDL.LU.64 R250, [R1+0xa08] ;  /* 0x000a080001fa7983 */ /* 0x000ea80000300a00 */
[----:B------:R-:W2:Y:S04]  /*10b30*/  LDL.LU.64 R246, [R1+0xa00] ;  /* 0x000a000001f67983 */ /* 0x000ea80000300a00 */
[----:B------:R1:W-:Y:S04]  /*10b40*/  LDGSTS.E [R4+0x7c004], desc[UR8][R160.64], !P2 ;  /* 0x7c004000a0047fae */ /* 0x0003e8000d121848 */
[----:B------:R-:W-:Y:S04]  /*10b50*/  STL.64 [R1+0x40], R234 ;  /* 0x000040ea01007387 */ /* 0x000fe80000100a00 */
[----:B------:R-:W2:Y:S04]  /*10b60*/  LDL.LU.64 R168, [R1+0x9f8] ;  /* 0x0009f80001a87983 */ /* 0x000ea80000300a00 */
[----:B------:R-:W-:Y:S04]  /*10b70*/  LDGSTS.E [R4+0x70008], desc[UR8][R234.64], !P1 ;  /* 0x70008000ea047fae */ /* 0x000fe8000c921848 */
[----:B------:R-:W-:Y:S01]  /*10b80*/  LDGSTS.E [R4+0x74008], desc[UR8][R232.64], !P1 ;  /* 0x74008000e8047fae */ /* 0x000fe2000c921848 */
[----:B------:R-:W-:-:S03]  /*10b90*/  IMAD.WIDE R170, R21, 0x4, R244 ;  /* 0x0000000415aa7825 */ /* 0x000fc600078e02f4 */
[----:B------:R-:W2:Y:S04]  /*10ba0*/  LDL.LU.64 R244, [R1+0x9f0] ;  /* 0x0009f00001f47983 */ /* 0x000ea80000300a00 */
[----:B------:R1:W-:Y:S02]  /*10bb0*/  STL.64 [R1+0x38], R232 ;  /* 0x000038e801007387 */ /* 0x0003e40000100a00 */
[C---:B-1----:R-:W-:Y:S02]  /*10bc0*/  IMAD.WIDE R160, R21.reuse, 0x4, R240 ;  /* 0x0000000415a07825 */ /* 0x042fe400078e02f0 */
[----:B------:R-:W-:Y:S04]  /*10bd0*/  STL.64 [R1+0x30], R170 ;  /* 0x000030aa01007387 */ /* 0x000fe80000100a00 */
[----:B------:R1:W-:Y:S04]  /*10be0*/  STL.64 [R1+0x28], R160 ;  /* 0x000028a001007387 */ /* 0x0003e80000100a00 */
[----:B------:R2:W-:Y:S04]  /*10bf0*/  LDGSTS.E [R4+0x78008], desc[UR8][R170.64], !P1 ;  /* 0x78008000aa047fae */ /* 0x0005e8000c921848 */
[----:B------:R-:W-:Y:S04]  /*10c00*/  LDGSTS.E [R4+0x7c008], desc[UR8][R160.64], !P1 ;  /* 0x7c008000a0047fae */ /* 0x000fe8000c921848 */
[----:B------:R-:W2:Y:S04]  /*10c10*/  LDL.LU.64 R232, [R1+0x9e8] ;  /* 0x0009e80001e87983 */ /* 0x000ea80000300a00 */
[----:B-1----:R-:W2:Y:S04]  /*10c20*/  LDL.LU.64 R160, [R1+0x9e0] ;  /* 0x0009e00001a07983 */ /* 0x002ea80000300a00 */
[----:B------:R-:W2:Y:S01]  /*10c30*/  LDL.LU.64 R234, [R1+0x9d8] ;  /* 0x0009d80001ea7983 */ /* 0x000ea20000300a00 */
[----:B----4-:R-:W-:-:S05]  /*10c40*/  IMAD.WIDE R240, R21, 0x4, R248 ;  /* 0x0000000415f07825 */ /* 0x010fca00078e02f8 */
[----:B------:R1:W-:Y:S04]  /*10c50*/  STL.64 [R1+0x20], R240 ;  /* 0x000020f001007387 */ /* 0x0003e80000100a00 */
[----:B------:R-:W4:Y:S01]  /*10c60*/  LDL.LU.64 R248, [R1+0x9d0] ;  /* 0x0009d00001f87983 */ /* 0x000f220000300a00 */
[----:B------:R-:W-:Y:S02]  /*10c70*/  IADD3 R20, R252, -0xec, RZ ;  /* 0xffffff14fc147810 */ /* 0x000fe40007ffe0ff */
[----:B------:R-:W1:Y:S02]  /*10c80*/  LDC R252, c[0x0][0x230] ;  /* 0x00008c00fffc7b82 */ /* 0x000e640000000800 */
[----:B------:R-:W-:Y:S01]  /*10c90*/  ISETP.GE.U32.AND P2, PT, R20, 0x7ffffe95, PT ;  /* 0x7ffffe951400780c */ /* 0x000fe20003f46070 */
[----:B------:R-:W-:-:S05]  /*10ca0*/  VIADD R20, R158, 0xffffff6f ;  /* 0xffffff6f9e147836 */ /* 0x000fca0000000000 */
[----:B------:R-:W1:Y:S01]  /*10cb0*/  LDC R158, c[0x0][0x230] ;  /* 0x00008c00ff9e7b82 */ /* 0x000e620000000800 */
[----:B------:R-:W-:-:S06]  /*10cc0*/  ISETP.GE.U32.AND P1, PT, R20, 0x7ffffef0, PT ;  /* 0x7ffffef01400780c */ /* 0x000fcc0003f26070 */
[----:B------:R-:W-:Y:S01]  /*10cd0*/  LDGSTS.E [R4+0x7000c], desc[UR8][R240.64], !P2 ;  /* 0x7000c000f0047fae */ /* 0x000fe2000d121848 */
[----:B------:R-:W-:Y:S01]  /*10ce0*/  IADD3 R20, R159, -0x92, RZ ;  /* 0xffffff6e9f147810 */ /* 0x000fe20007ffe0ff */
[----:B---3--:R-:W-:-:S04]  /*10cf0*/  IMAD.WIDE R238, R21, 0x4, R238 ;  /* 0x0000000415ee7825 */ /* 0x008fc800078e02ee */
[C---:B--2---:R-:W-:Y:S01]  /*10d00*/  IMAD.WIDE R236, R21.reuse, 0x4, R236 ;  /* 0x0000000415ec7825 */ /* 0x044fe200078e02ec */
[----:B------:R-:W-:Y:S03]  /*10d10*/  STL.64 [R1+0x18], R238 ;  /* 0x000018ee01007387 */ /* 0x000fe60000100a00 */
[C---:B------:R-:W-:Y:S01]  /*10d20*/  IMAD.WIDE R170, R21.reuse, 0x4, R242 ;  /* 0x0000000415aa7825 */ /* 0x040fe200078e02f2 */
[----:B------:R2:W-:Y:S04]  /*10d30*/  STL.64 [R1+0x10], R236 ;  /* 0x000010ec01007387 */ /* 0x0005e80000100a00 */
[----:B------:R-:W-:Y:S04]  /*10d40*/  LDGSTS.E [R4+0x7400c], desc[UR8][R238.64], !P2 ;  /* 0x7400c000ee047fae */ /* 0x000fe8000d121848 */
[----:B------:R3:W-:Y:S04]  /*10d50*/  STL.64 [R1+0x8], R170 ;  /* 0x000008aa01007387 */ /* 0x0007e80000100a00 */
[----:B------:R2:W-:Y:S04]  /*10d60*/  LDGSTS.E [R4+0x7800c], desc[UR8][R236.64], !P2 ;  /* 0x7800c000ec047fae */ /* 0x0005e8000d121848 */
[----:B------:R3:W-:Y:S01]  /*10d70*/  LDGSTS.E [R4+0x7c00c], desc[UR8][R170.64], !P2 ;  /* 0x7c00c000aa047fae */ /* 0x0007e2000d121848 */
[----:B------:R-:W-:-:S03]  /*10d80*/  IMAD.WIDE R250, R21, 0x4, R250 ;  /* 0x0000000415fa7825 */ /* 0x000fc600078e02fa */
[----:B-1----:R-:W4:Y:S01]  /*10d90*/  LDL.LU.64 R240, [R1+0x9c8] ;  /* 0x0009c80001f07983 */ /* 0x002f220000300a00 */
[----:B------:R-:W-:-:S03]  /*10da0*/  IMAD.WIDE R246, R21, 0x4, R246 ;  /* 0x0000000415f67825 */ /* 0x000fc600078e02f6 */
[----:B------:R-:W4:Y:S01]  /*10db0*/  LDL.LU.64 R242, [R1+0x9c0] ;  /* 0x0009c00001f27983 */ /* 0x000f220000300a00 */
[----:B--2---:R-:W1:Y:S03]  /*10dc0*/  LDC R237, c[0x0][0x230] ;  /* 0x00008c00ffed7b82 */ /* 0x004e660000000800 */
[----:B------:R-:W2:Y:S01]  /*10dd0*/  LDL.LU.64 R238, [R1+0x9b8] ;  /* 0x0009b80001ee7983 */ /* 0x000ea20000300a00 */
[----:B------:R-:W-:-:S03]  /*10de0*/  ISETP.GE.U32.AND P2, PT, R20, 0x7ffffeef, PT ;  /* 0x7ffffeef1400780c */ /* 0x000fc60003f46070 */
[----:B------:R-:W-:Y:S01]  /*10df0*/  STL.64 [R1+0x1698], R250 ;  /* 0x001698fa01007387 */ /* 0x000fe20000100a00 */
[----:B------:R-:W1:Y:S01]  /*10e00*/  LDC R236, c[0x0][0x230] ;  /* 0x00008c00ffec7b82 */ /* 0x000e620000000800 */
[C---:B---3--:R-:W-:Y:S02]  /*10e10*/  IMAD.WIDE R170, R21.reuse, 0x4, R168 ;  /* 0x0000000415aa7825 */ /* 0x048fe400078e02a8 */
[----:B------:R3:W-:Y:S04]  /*10e20*/  STL.64 [R1+0x1690], R246 ;  /* 0x001690f601007387 */ /* 0x0007e80000100a00 */
[----:B------:R-:W-:Y:S01]  /*10e30*/  LDGSTS.E [R5+0x40000], desc[UR8][R250.64], !P3 ;  /* 0x40000000fa057fae */ /* 0x000fe2000d921848 */
[----:B------:R-:W-:Y:S02]  /*10e40*/  VIADD R20, R252, 0xffffff6d ;  /* 0xffffff6dfc147836 */ /* 0x000fe40000000000 */
[----:B------:R-:W1:Y:S01]  /*10e50*/  LDC R252, c[0x0][0x230] ;  /* 0x00008c00fffc7b82 */ /* 0x000e620000000800 */
[----:B------:R-:W-:Y:S04]  /*10e60*/  LDGSTS.E [R5+0x44000], desc[UR8][R246.64], !P3 ;  /* 0x44000000f6057fae */ /* 0x000fe8000d921848 */
[----:B------:R3:W-:Y:S01]  /*10e70*/  LDGSTS.E [R5+0x48000], desc[UR8][R170.64], !P3 ;  /* 0x48000000aa057fae */ /* 0x0007e2000d921848 */
[----:B------:R-:W-:-:S03]  /*10e80*/  IMAD.WIDE R168, R21, 0x4, R244 ;  /* 0x0000000415a87825 */ /* 0x000fc600078e02f4 */
[----:B------:R-:W2:Y:S04]  /*10e90*/  LDL.LU.64 R244, [R1+0x9b0] ;  /* 0x0009b00001f47983 */ /* 0x000ea80000300a00 */
[----:B------:R1:W-:Y:S04]  /*10ea0*/  STL.64 [R1+0x1688], R170 ;  /* 0x001688aa01007387 */ /* 0x0003e80000100a00 */
[----:B------:R1:W-:Y:S04]  /*10eb0*/  STL.64 [R1+0x1680], R168 ;  /* 0x001680a801007387 */ /* 0x0003e80000100a00 */
[----:B---3--:R-:W3:Y:S04]  /*10ec0*/  LDL.LU.64 R246, [R1+0x9a8] ;  /* 0x0009a80001f67983 */ /* 0x008ee80000300a00 */
[----:B------:R1:W-:Y:S01]  /*10ed0*/  LDGSTS.E [R5+0x4c000], desc[UR8][R168.64], !P3 ;  /* 0x4c000000a8057fae */ /* 0x0003e2000d921848 */
[----:B------:R-:W-:-:S03]  /*10ee0*/  ISETP.GE.U32.AND P3, PT, R20, 0x7ffffeee, PT ;  /* 0x7ffffeee1400780c */ /* 0x000fc60003f66070 */
[----:B------:R-:W3:Y:S01]  /*10ef0*/  LDL.LU.64 R250, [R1+0x9a0] ;  /* 0x0009a00001fa7983 */ /* 0x000ee20000300a00 */
[----:B------:R-:W-:Y:S01]  /*10f00*/  IMAD.WIDE R232, R21, 0x4, R232 ;  /* 0x0000000415e87825 */ /* 0x000fe200078e02e8 */
[----:B------:R-:W-:-:S03]  /*10f10*/  IADD3 R20, R158, -0x94, RZ ;  /* 0xffffff6c9e147810 */ /* 0x000fc60007ffe0ff */
[C---:B-1----:R-:W-:Y:S01]  /*10f20*/  IMAD.WIDE R170, R21.reuse, 0x4, R160 ;  /* 0x0000000415aa7825 */ /* 0x042fe200078e02a0 */
[----:B------:R1:W-:Y:S03]  /*10f30*/  STL.64 [R1+0x1678], R232 ;  /* 0x001678e801007387 */ /* 0x0003e60000100a00 */
[C---:B------:R-:W-:Y:S01]  /*10f40*/  IMAD.WIDE R168, R21.reuse, 0x4, R234 ;  /* 0x0000000415a87825 */ /* 0x040fe200078e02ea */
[----:B------:R2:W-:Y:S04]  /*10f50*/  STL.64 [R1+0x1670], R170 ;  /* 0x001670aa01007387 */ /* 0x0005e80000100a00 */
[----:B------:R-:W3:Y:S04]  /*10f60*/  LDL.LU.64 R158, [R1+0x998] ;  /* 0x00099800019e7983 */ /* 0x000ee80000300a00 */
[----:B------:R2:W-:Y:S04]  /*10f70*/  STL.64 [R1+0x1668], R168 ;  /* 0x001668a801007387 */ /* 0x0005e80000100a00 */
[----:B------:R1:W-:Y:S04]  /*10f80*/  LDGSTS.E [R5+0x40004], desc[UR8][R232.64], !P4 ;  /* 0x40004000e8057fae */ /* 0x0003e8000e121848 */
[----:B------:R2:W-:Y:S04]  /*10f90*/  LDGSTS.E [R5+0x44004], desc[UR8][R170.64], !P4 ;  /* 0x44004000aa057fae */ /* 0x0005e8000e121848 */
[----:B------:R-:W-:Y:S01]  /*10fa0*/  LDGSTS.E [R5+0x48004], desc[UR8][R168.64], !P4 ;  /* 0x48004000a8057fae */ /* 0x000fe2000e121848 */
[----:B----4-:R-:W-:-:S03]  /*10fb0*/  IMAD.WIDE R160, R21, 0x4, R248 ;  /* 0x0000000415a07825 */ /* 0x010fc600078e02f8 */
[----:B------:R-:W4:Y:S04]  /*10fc0*/  LDL.LU.64 R248, [R1+0x990] ;  /* 0x0009900001f87983 */ /* 0x000f280000300a00 */
[----:B------:R2:W-:Y:S04]  /*10fd0*/  STL.64 [R1+0x1660], R160 ;  /* 0x001660a001007387 */ /* 0x0005e80000100a00 */
[----:B------:R2:W-:Y:S01]  /*10fe0*/  LDGSTS.E [R5+0x4c004], desc[UR8][R160.64], !P4 ;  /* 0x4c004000a0057fae */ /* 0x0005e2000e121848 */
[----:B------:R-:W-:-:S04]  /*10ff0*/  IMAD.WIDE R234, R21, 0x4, R240 ;  /* 0x0000000415ea7825 */ /* 0x000fc800078e02f0 */
[C---:B-1----:R-:W-:Y:S01]  /*11000*/  IMAD.WIDE R232, R21.reuse, 0x4, R242 ;  /* 0x0000000415e87825 */ /* 0x042fe200078e02f2 */
[----:B------:R1:W-:Y:S03]  /*11010*/  LDGSTS.E [R5+0x40008], desc[UR8][R234.64], !P5 ;  /* 0x40008000ea057fae */ /* 0x0003e6000e921848 */
[C---:B--2---:R-:W-:Y:S01]  /*11020*/  IMAD.WIDE R170, R21.reuse, 0x4, R238 ;  /* 0x0000000415aa7825 */ /* 0x044fe200078e02ee */
[----:B------:R-:W2:Y:S04]  /*11030*/  LDL.LU.64 R242, [R1+0x688] ;  /* 0x0006880001f27983 */ /* 0x000ea80000300a00 */
[----:B------:R-:W2:Y:S04]  /*11040*/  LDL.LU.64 R240, [R1+0x680] ;  /* 0x0006800001f07983 */ /* 0x000ea80000300a00 */
[----:B------:R-:W-:Y:S04]  /*11050*/  STL.64 [R1+0x1658], R234 ;  /* 0x001658ea01007387 */ /* 0x000fe80000100a00 */
[----:B------:R1:W-:Y:S04]  /*11060*/  STL.64 [R1+0x1650], R232 ;  /* 0x001650e801007387 */ /* 0x0003e80000100a00 */
[----:B------:R-:W2:Y:S04]  /*11070*/  LDL.LU.64 R168, [R1+0x678] ;  /* 0x0006780001a87983 */ /* 0x000ea80000300a00 */
[----:B------:R-:W-:Y:S04]  /*11080*/  LDGSTS.E [R5+0x44008], desc[UR8][R232.64], !P5 ;  /* 0x44008000e8057fae */ /* 0x000fe8000e921848 */
[----:B------:R1:W-:Y:S01]  /*11090*/  LDGSTS.E [R5+0x48008], desc[UR8][R170.64], !P5 ;  /* 0x48008000aa057fae */ /* 0x0003e2000e921848 */
[----:B------:R-:W-:-:S03]  /*110a0*/  IMAD.WIDE R160, R21, 0x4, R244 ;  /* 0x0000000415a07825 */ /* 0x000fc600078e02f4 */
[----:B------:R-:W2:Y:S04]  /*110b0*/  LDL.LU.64 R244, [R1+0x670] ;  /* 0x0006700001f47983 */ /* 0x000ea80000300a00 */
[----:B------:R-:W-:Y:S04]  /*110c0*/  STL.64 [R1+0x1648], R170 ;  /* 0x001648aa01007387 */ /* 0x000fe80000100a00 */
[----:B------:R1:W-:Y:S01]  /*110d0*/  STL.64 [R1+0x1640], R160 ;  /* 0x001640a001007387 */ /* 0x0003e20000100a00 */
[----:B---3--:R-:W-:-:S03]  /*110e0*/  IMAD.WIDE R246, R21, 0x4, R246 ;  /* 0x0000000415f67825 */ /* 0x008fc600078e02f6 */
[----:B------:R-:W-:Y:S04]  /*110f0*/  LDGSTS.E [R5+0x4c008], desc[UR8][R160.64], !P5 ;  /* 0x4c008000a0057fae */ /* 0x000fe8000e921848 */
[----:B-1----:R-:W3:Y:S01]  /*11100*/  LDL.LU.64 R232, [R1+0x668] ;  /* 0x0006680001e87983 */ /* 0x002ee20000300a00 */
[----:B------:R-:W-:-:S03]  /*11110*/  IMAD.WIDE R234, R21, 0x4, R250 ;  /* 0x0000000415ea7825 */ /* 0x000fc600078e02fa */
[----:B------:R-:W-:Y:S04]  /*11120*/  LDGSTS.E [R5+0x4000c], desc[UR8][R246.64], !P6 ;  /* 0x4000c000f6057fae */ /* 0x000fe8000f121848 */
[----:B------:R-:W3:Y:S04]  /*11130*/  LDL.LU.64 R160, [R1+0x660] ;  /* 0x0006600001a07983 */ /* 0x000ee80000300a00 */
[----:B------:R-:W-:Y:S04]  /*11140*/  STL.64 [R1+0x1638], R246 ;  /* 0x001638f601007387 */ /* 0x000fe80000100a00 */
[----:B------:R-:W3:Y:S04]  /*11150*/  LDL.LU.64 R238, [R1+0x658] ;  /* 0x0006580001ee7983 */ /* 0x000ee80000300a00 */
[----:B------:R1:W-:Y:S01]  /*11160*/  STL.64 [R1+0x1630], R234 ;  /* 0x001630ea01007387 */ /* 0x0003e20000100a00 */
[----:B------:R-:W-:-:S03]  /*11170*/  IMAD.WIDE R170, R21, 0x4, R158 ;  /* 0x0000000415aa7825 */ /* 0x000fc600078e029e */
[----:B------:R-:W3:Y:S04]  /*11180*/  LDL.LU.64 R250, [R1+0x650] ;  /* 0x0006500001fa7983 */ /* 0x000ee80000300a00 */
[----:B------:R-:W-:Y:S04]  /*11190*/  STL.64 [R1+0x1628], R170 ;  /* 0x001628aa01007387 */ /* 0x000fe80000100a00 */
[----:B------:R-:W-:Y:S01]  /*111a0*/  LDGSTS.E [R5+0x4400c], desc[UR8][R234.64], !P6 ;  /* 0x4400c000ea057fae */ /* 0x000fe2000f121848 */
[----:B------:R-:W-:Y:S01]  /*111b0*/  ISETP.GE.U32.AND P4, PT, R20, 0x7ffffeed, PT ;  /* 0x7ffffeed1400780c */ /* 0x000fe20003f86070 */
[----:B----4-:R-:W-:-:S02]  /*111c0*/  IMAD.WIDE R158, R21, 0x4, R248 ;  /* 0x00000004159e7825 */ /* 0x010fc400078e02f8 */
[----:B------:R4:W-:Y:S04]  /*111d0*/  LDGSTS.E [R5+0x4800c], desc[UR8][R170.64], !P6 ;  /* 0x4800c000aa057fae */ /* 0x0009e8000f121848 */
[----:B------:R4:W-:Y:S04]  /*111e0*/  STL.64 [R1+0x1620], R158 ;  /* 0x0016209e01007387 */ /* 0x0009e80000100a00 */
[----:B------:R-:W3:Y:S04]  /*111f0*/  LDL.LU.64 R248, [R1+0x648] ;  /* 0x0006480001f87983 */ /* 0x000ee80000300a00 */
[----:B-1----:R-:W3:Y:S04]  /*11200*/  LDL.LU.64 R234, [R1+0x640] ;  /* 0x0006400001ea7983 */ /* 0x002ee80000300a00 */
[----:B------:R-:W3:Y:S01]  /*11210*/  LDL.LU.64 R246, [R1+0x638] ;  /* 0x0006380001f67983 */ /* 0x000ee20000300a00 */
[----:B------:R-:W-:-:S02]  /*11220*/  VIADD R20, R237, 0xffffff53 ;  /* 0xffffff53ed147836 */ /* 0x000fc40000000000 */
[----:B------:R-:W1:Y:S01]  /*11230*/  LDC R237, c[0x0][0x230] ;  /* 0x00008c00ffed7b82 */ /* 0x000e620000000800 */
[----:B------:R-:W-:Y:S02]  /*11240*/  LDGSTS.E [R5+0x4c00c], desc[UR8][R158.64], !P6 ;  /* 0x4c00c0009e057fae */ /* 0x000fe4000f121848 */
[----:B------:R-:W-:Y:S02]  /*11250*/  ISETP.GE.U32.AND P5, PT, R20, 0x7ffffed4, PT ;  /* 0x7ffffed41400780c */ /* 0x000fe40003fa6070 */
[----:B------:R-:W-:-:S03]  /*11260*/  IADD3 R20, R252, -0xae, RZ ;  /* 0xffffff52fc147810 */ /* 0x000fc60007ffe0ff */
[----:B------:R-:W1:Y:S01]  /*11270*/  LDC R252, c[0x0][0x230] ;  /* 0x00008c00fffc7b82 */ /* 0x000e620000000800 */
[----:B------:R-:W-:Y:S01]  /*11280*/  ISETP.GE.U32.AND P6, PT, R20, 0x7ffffed3, PT ;  /* 0x7ffffed31400780c */ /* 0x000fe20003fc6070 */
[----:B----4-:R-:W4:Y:S01]  /*11290*/  LDL.LU.64 R158, [R1+0x630] ;  /* 0x00063000019e7983 */ /* 0x010f220000300a00 */
[----:B--2---:R-:W-:-:S04]  /*112a0*/  IMAD.WIDE R242, R21, 0x4, R242 ;  /* 0x0000000415f27825 */ /* 0x004fc800078e02f2 */
[C---:B------:R-:W-:Y:S01]  /*112b0*/  IMAD.WIDE R240, R21.reuse, 0x4, R240 ;  /* 0x0000000415f07825 */ /* 0x040fe200078e02f0 */
[----:B------:R2:W-:Y:S04]  /*112c0*/  STL.64 [R1+0x12f0], R242 ;  /* 0x0012f0f201007387 */ /* 0x0005e80000100a00 */
[----:B------:R-:W-:Y:S01]  /*112d0*/  LDGSTS.E [R5+0x50000], desc[UR8][R242.64], !P5 ;  /* 0x50000000f2057fae */ /* 0x000fe2000e921848 */
[----:B------:R-:W-:-:S03]  /*112e0*/  IMAD.WIDE R170, R21, 0x4, R168 ;  /* 0x0000000415aa7825 */ /* 0x000fc600078e02a8 */
[----:B------:R1:W-:Y:S04]  /*112f0*/  STL.64 [R1+0x12e8], R240 ;  /* 0x0012e8f001007387 */ /* 0x0003e80000100a00 */
[----:B------:R-:W-:Y:S04]  /*11300*/  LDGSTS.E [R5+0x54000], desc[UR8][R240.64], !P5 ;  /* 0x54000000f0057fae */ /* 0x000fe8000e921848 */
[----:B------:R1:W-:Y:S04]  /*11310*/  STL.64 [R1+0x12e0], R170 ;  /* 0x0012e0aa01007387 */ /* 0x0003e80000100a00 */
[----:B------:R1:W-:Y:S01]  /*11320*/  LDGSTS.E [R5+0x58000], desc[UR8][R170.64], !P5 ;  /* 0x58000000aa057fae */ /* 0x0003e2000e921848 */
[----:B------:R-:W-:-:S05]  /*11330*/  IMAD.WIDE R168, R21, 0x4, R244 ;  /* 0x0000000415a87825 */ /* 0x000fca00078e02f4 */
[----:B------:R1:W-:Y:S04]  /*11340*/  STL.64 [R1+0x12d8], R168 ;  /* 0x0012d8a801007387 */ /* 0x0003e80000100a00 */
[----:B------:R1:W-:Y:S04]  /*11350*/  LDGSTS.E [R5+0x5c000], desc[UR8][R168.64], !P5 ;  /* 0x5c000000a8057fae */ /* 0x0003e8000e921848 */
[----:B------:R-:W4:Y:S01]  /*11360*/  LDL.LU.64 R244, [R1+0x628] ;  /* 0x0006280001f47983 */ /* 0x000f220000300a00 */
[----:B---3--:R-:W-:-:S03]  /*11370*/  IMAD.WIDE R232, R21, 0x4, R232 ;  /* 0x0000000415e87825 */ /* 0x008fc600078e02e8 */
[----:B--2---:R-:W2:Y:S04]  /*11380*/  LDL.LU.64 R242, [R1+0x620] ;  /* 0x0006200001f27983 */ /* 0x004ea80000300a00 */
[----:B-1----:R-:W3:Y:S01]  /*11390*/  LDL.LU.64 R240, [R1+0x618] ;  /* 0x0006180001f07983 */ /* 0x002ee20000300a00 */
[----:B------:R-:W-:-:S03]  /*113a0*/  IMAD.WIDE R170, R21, 0x4, R160 ;  /* 0x0000000415aa7825 */ /* 0x000fc600078e02a0 */
[----:B------:R-:W-:Y:S04]  /*113b0*/  STL.64 [R1+0x12d0], R232 ;  /* 0x0012d0e801007387 */ /* 0x000fe80000100a00 */
[----:B------:R-:W-:Y:S01]  /*113c0*/  STL.64 [R1+0x12c8], R170 ;  /* 0x0012c8aa01007387 */ /* 0x000fe20000100a00 */
[----:B------:R-:W-:-:S03]  /*113d0*/  IMAD.WIDE R168, R21, 0x4, R238 ;  /* 0x0000000415a87825 */ /* 0x000fc600078e02ee */
[----:B------:R-:W-:Y:S04]  /*113e0*/  LDGSTS.E [R5+0x50004], desc[UR8][R232.64], !P6 ;  /* 0x50004000e8057fae */ /* 0x000fe8000f121848 */
[----:B------:R-:W3:Y:S01]  /*113f0*/  LDL.LU.64 R238, [R1+0x610] ;  /* 0x0006100001ee7983 */ /* 0x000ee20000300a00 */
[----:B------:R-:W-:-:S03]  /*11400*/  IMAD.WIDE R160, R21, 0x4, R250 ;  /* 0x0000000415a07825 */ /* 0x000fc600078e02fa */
[----:B------:R-:W-:Y:S01]  /*11410*/  LDGSTS.E [R5+0x54004], desc[UR8][R170.64], !P6 ;  /* 0x54004000aa057fae */ /* 0x000fe2000f121848 */
[----:B------:R-:W1:Y:S03]  /*11420*/  LDC R250, c[0x0][0x230] ;  /* 0x00008c00fffa7b82 */ /* 0x000e660000000800 */
[----:B------:R-:W-:Y:S04]  /*11430*/  STL.64 [R1+0x12c0], R168 ;  /* 0x0012c0a801007387 */ /* 0x000fe80000100a00 */
[----:B------:R-:W-:Y:S04]  /*11440*/  LDGSTS.E [R5+0x58004], desc[UR8][R168.64], !P6 ;  /* 0x58004000a8057fae */ /* 0x000fe8000f121848 */
[----:B------:R1:W-:Y:S04]  /*11450*/  STL.64 [R1+0x12b8], R160 ;  /* 0x0012b8a001007387 */ /* 0x0003e80000100a00 */
[----:B------:R1:W-:Y:S02]  /*11460*/  LDGSTS.E [R5+0x5c004], desc[UR8][R160.64], !P6 ;  /* 0x5c004000a0057fae */ /* 0x0003e4000f121848 */
[----:B-1----:R-:W-:-:S02]  /*11470*/  IMAD.WIDE R160, R21, 0x4, R248 ;  /* 0x0000000415a07825 */ /* 0x002fc400078e02f8 */
[----:B------:R-:W3:Y:S02]  /*11480*/  LDL.LU.64 R248, [R1+0x308] ;  /* 0x0003080001f87983 */ /* 0x000ee40000300a00 */
[C---:B------:R-:W-:Y:S02]  /*11490*/  IMAD.WIDE R234, R21.reuse, 0x4, R234 ;  /* 0x0000000415ea7825 */ /* 0x040fe400078e02ea */
[----:B------:R1:W-:Y:S02]  /*114a0*/  STL.64 [R1+0x12b0], R160 ;  /* 0x0012b0a001007387 */ /* 0x0003e40000100a00 */
[----:B------:R-:W-:Y:S02]  /*114b0*/  IMAD.WIDE R232, R21, 0x4, R246 ;  /* 0x0000000415e87825 */ /* 0x000fe400078e02f6 */
[----:B------:R-:W3:Y:S04]  /*114c0*/  LDL.LU.64 R246, [R1+0x300] ;  /* 0x0003000001f67983 */ /* 0x000ee80000300a00 */
[----:B------:R-:W-:Y:S04]  /*114d0*/  STL.64 [R1+0x12a8], R234 ;  /* 0x0012a8ea01007387 */ /* 0x000fe80000100a00 */
[----:B------:R-:W3:Y:S04]  /*114e0*/  LDL.LU.64 R170, [R1+0x2f8] ;  /* 0x0002f80001aa7983 */ /* 0x000ee80000300a00 */
[----:B------:R-:W-:Y:S04]  /*114f0*/  STL.64 [R1+0x12a0], R232 ;  /* 0x0012a0e801007387 */ /* 0x000fe80000100a00 */
[----:B------:R-:W3:Y:S01]  /*11500*/  LDL.LU.64 R168, [R1+0x2f0] ;  /* 0x0002f00001a87983 */ /* 0x000ee20000300a00 */
[----:B------:R-:W-:-:S02]  /*11510*/  VIADD R20, R236, 0xffffff51 ;  /* 0xffffff51ec147836 */ /* 0x000fc40000000000 */
[----:B------:R-:W1:Y:S03]  /*11520*/  LDC R236, c[0x0][0x230] ;  /* 0x00008c00ffec7b82 */ /* 0x000e660000000800 */
[----:B------:R-:W-:Y:S02]  /*11530*/  ISETP.GE.U32.AND P5, PT, R20, 0x7ffffed2, PT ;  /* 0x7ffffed21400780c */ /* 0x000fe40003fa6070 */
[----:B------:R-:W-:Y:S01]  /*11540*/  IADD3 R20, R237, -0xb0, RZ ;  /* 0xffffff50ed147810 */ /* 0x000fe20007ffe0ff */
[----:B----4-:R-:W-:-:S03]  /*11550*/  IMAD.WIDE R158, R21, 0x4, R158 ;  /* 0x00000004159e7825 */ /* 0x010fc600078e029e */
[----:B------:R-:W-:Y:S01]  /*11560*/  ISETP.GE.U32.AND P6, PT, R20, 0x7ffffed1, PT ;  /* 0x7ffffed11400780c */ /* 0x000fe20003fc6070 */
[----:B------:R-:W-:Y:S01]  /*11570*/  VIADD R20, R252, 0xffffff33 ;  /* 0xffffff33fc147836 */ /* 0x000fe20000000000 */
[----:B------:R4:W-:Y:S01]  /*11580*/  STL.64 [R1+0x1298], R158 ;  /* 0x0012989e01007387 */ /* 0x0009e20000100a00 */
[----:B------:R-:W3:Y:S04]  /*11590*/  LDC R252, c[0x0][0x230] ;  /* 0x00008c00fffc7b82 */ /* 0x000ee80000000800 */
[----:B------:R-:W-:Y:S04]  /*115a0*/  LDGSTS.E [R5+0x50008], desc[UR8][R160.64], !P5 ;  /* 0x50008000a0057fae */ /* 0x000fe8000e921848 */
[----:B------:R-:W-:Y:S04]  /*115b0*/  LDGSTS.E [R5+0x54008], desc[UR8][R234.64], !P5 ;  /* 0x54008000ea057fae */ /* 0x000fe8000e921848 */
[----:B------:R-:W-:Y:S04]  /*115c0*/  LDGSTS.E [R5+0x58008], desc[UR8][R232.64], !P5 ;  /* 0x58008000e8057fae */ /* 0x000fe8000e921848 */
[----:B-1----:R-:W3:Y:S04]  /*115d0*/  LDL.LU.64 R160, [R1+0x18f8] ;  /* 0x0018f80001a07983 */ /* 0x002ee80000300a00 */
[----:B------:R1:W-:Y:S01]  /*115e0*/  LDGSTS.E [R5+0x5c008], desc[UR8][R158.64], !P5 ;  /* 0x5c0080009e057fae */ /* 0x0003e2000e921848 */
[----:B------:R-:W-:-:S02]  /*115f0*/  ISETP.GE.U32.AND P5, PT, R20, 0x7ffffeb4, PT ;  /* 0x7ffffeb41400780c */ /* 0x000fc40003fa6070 */
[----:B------:R-:W-:Y:S01]  /*11600*/  IADD3 R20, R236, -0xce, RZ ;  /* 0xffffff32ec147810 */ /* 0x000fe20007ffe0ff */
[----:B----4-:R-:W1:Y:S01]  /*11610*/  LDL.LU.64 R158, [R1+0x2e8] ;  /* 0x0002e800019e7983 */ /* 0x010e620000300a00 */
[----:B------:R-:W-:-:S04]  /*11620*/  IMAD.WIDE R244, R21, 0x4, R244 ;  /* 0x0000000415f47825 */ /* 0x000fc800078e02f4 */
[C---:B--2---:R-:W-:Y:S01]  /*11630*/  IMAD.WIDE R242, R21.reuse, 0x4, R242 ;  /* 0x0000000415f27825 */ /* 0x044fe200078e02f2 */
[----:B------:R-:W-:Y:S03]  /*11640*/  STL.64 [R1+0x1290], R244 ;  /* 0x001290f401007387 */ /* 0x000fe60000100a00 */
[C---:B---3--:R-:W-:Y:S01]  /*11650*/  IMAD.WIDE R240, R21.reuse, 0x4, R240 ;  /* 0x0000000415f07825 */ /* 0x048fe200078e02f0 */
[----:B------:R-:W2:Y:S04]  /*11660*/  LDL.LU.64 R232, [R1+0x2e0] ;  /* 0x0002e00001e87983 */ /* 0x000ea80000300a00 */
[----:B------:R-:W-:Y:S04]  /*11670*/  STL.64 [R1+0x1288], R242 ;  /* 0x001288f201007387 */ /* 0x000fe80000100a00 */
[----:B------:R-:W3:Y:S04]  /*11680*/  LDL.LU.64 R234, [R1+0x2d8] ;  /* 0x0002d80001ea7983 */ /* 0x000ee80000300a00 */
[----:B------:R-:W-:Y:S01]  /*11690*/  STL.64 [R1+0x1280], R240 ;  /* 0x001280f001007387 */ /* 0x000fe20000100a00 */
[----:B------:R-:W-:-:S03]  /*116a0*/  IMAD.WIDE R238, R21, 0x4, R238 ;  /* 0x0000000415ee7825 */ /* 0x000fc600078e02ee */
[----:B------:R-:W4:Y:S04]  /*116b0*/  LDL.LU.64 R236, [R1+0x2d0] ;  /* 0x0002d00001ec7983 */ /* 0x000f280000300a00 */
[----:B------:R-:W-:Y:S04]  /*116c0*/  LDGSTS.E [R5+0x5000c], desc[UR8][R244.64], !P6 ;  /* 0x5000c000f4057fae */ /* 0x000fe8000f121848 */
[----:B------:R-:W-:Y:S04]  /*116d0*/  LDGSTS.E [R5+0x5400c], desc[UR8][R242.64], !P6 ;  /* 0x5400c000f2057fae */ /* 0x000fe8000f121848 */
[----:B------:R-:W-:Y:S04]  /*116e0*/  LDGSTS.E [R5+0x5800c], desc[UR8][R240.64], !P6 ;  /* 0x5800c000f0057fae */ /* 0x000fe8000f121848 */
[----:B------:R1:W-:Y:S04]  /*116f0*/  STL.64 [R1+0x1278], R238 ;  /* 0x001278ee01007387 */ /* 0x0003e80000100a00 */
[----:B------:R4:W-:Y:S01]  /*11700*/  LDGSTS.E [R5+0x5c00c], desc[UR8][R238.64], !P6 ;  /* 0x5c00c000ee057fae */ /* 0x0009e2000f121848 */
[----:B------:R-:W-:Y:S01]  /*11710*/  ISETP.GE.U32.AND P6, PT, R20, 0x7ffffeb3, PT ;  /* 0x7ffffeb31400780c */ /* 0x000fe20003fc6070 */
[----:B------:R-:W-:-:S02]  /*11720*/  VIADD R20, R250, 0xffffff31 ;  /* 0xffffff31fa147836 */ /* 0x000fc40000000000 */
[----:B-1----:R-:W4:Y:S04]  /*11730*/  LDL.LU.64 R238, [R1+0x2c8] ;  /* 0x0002c80001ee7983 */ /* 0x002f280000300a00 */
[----:B------:R-:W4:Y:S04]  /*11740*/  LDL.LU.64 R240, [R1+0x2c0] ;  /* 0x0002c00001f07983 */ /* 0x000f280000300a00 */
[----:B------:R-:W4:Y:S04]  /*11750*/  LDL.LU.64 R242, [R1+0x2b8] ;  /* 0x0002b80001f27983 */ /* 0x000f280000300a00 */
[----:B------:R-:W4:Y:S01]  /*11760*/  LDL.LU.64 R244, [R1+0x2b0] ;  /* 0x0002b00001f47983 */ /* 0x000f220000300a00 */
[----:B------:R-:W-:-:S04]  /*11770*/  IMAD.WIDE R248, R21, 0x4, R248 ;  /* 0x0000000415f87825 */ /* 0x000fc800078e02f8 */
[C---:B------:R-:W-:Y:S01]  /*11780*/  IMAD.WIDE R246, R21.reuse, 0x4, R246 ;  /* 0x0000000415f67825 */ /* 0x040fe200078e02f6 */
[----:B------:R-:W-:Y:S03]  /*11790*/  STL.64 [R1+0xfa0], R248 ;  /* 0x000fa0f801007387 */ /* 0x000fe60000100a00 */
[C---:B------:R-:W-:Y:S01]  /*117a0*/  IMAD.WIDE R170, R21.reuse, 0x4, R170 ;  /* 0x0000000415aa7825 */ /* 0x040fe200078e02aa */
[----:B------:R1:W-:Y:S04]  /*117b0*/  STL.64 [R1+0xf98], R246 ;  /* 0x000f98f601007387 */ /* 0x0003e80000100a00 */
[----:B------:R-:W-:Y:S01]  /*117c0*/  LDGSTS.E [R5+0x60000], desc[UR8][R248.64], !P5 ;  /* 0x60000000f8057fae */ /* 0x000fe2000e921848 */
[----:B------:R-:W-:-:S03]  /*117d0*/  IMAD.WIDE R168, R21, 0x4, R168 ;  /* 0x0000000415a87825 */ /* 0x000fc600078e02a8 */
[----:B------:R1:W-:Y:S04]  /*117e0*/  STL.64 [R1+0xf90], R170 ;  /* 0x000f90aa01007387 */ /* 0x0003e80000100a00 */
[----:B------:R4:W-:Y:S04]  /*117f0*/  LDGSTS.E [R5+0x64000], desc[UR8][R246.64], !P5 ;  /* 0x64000000f6057fae */ /* 0x0009e8000e921848 */
[----:B------:R1:W-:Y:S04]  /*11800*/  STL.64 [R1+0xf88], R168 ;  /* 0x000f88a801007387 */ /* 0x0003e80000100a00 */
[----:B------:R4:W-:Y:S04]  /*11810*/  LDGSTS.E [R5+0x68000], desc[UR8][R170.64], !P5 ;  /* 0x68000000aa057fae */ /* 0x0009e8000e921848 */
[----:B-1----:R-:W4:Y:S04]  /*11820*/  LDL.LU.64 R246, [R1+0x2a8] ;  /* 0x0002a80001f67983 */ /* 0x002f280000300a00 */
[----:B------:R-:W4:Y:S04]  /*11830*/  LDL.LU.64 R248, [R1+0x2a0] ;  /* 0x0002a00001f87983 */ /* 0x000f280000300a00 */
[----:B------:R-:W4:Y:S04]  /*11840*/  LDL.LU.64 R250, [R1+0x298] ;  /* 0x0002980001fa7983 */ /* 0x000f280000300a00 */
[----:B------:R-:W4:Y:S04]  /*11850*/  LDL.LU.64 R170, [R1+0x290] ;  /* 0x0002900001aa7983 */ /* 0x000f280000300a00 */
[----:B------:R1:W-:Y:S01]  /*11860*/  LDGSTS.E [R5+0x6c000], desc[UR8][R168.64], !P5 ;  /* 0x6c000000a8057fae */ /* 0x0003e2000e921848 */
[----:B------:R-:W-:-:S02]  /*11870*/  ISETP.GE.U32.AND P5, PT, R20, 0x7ffffeb2, PT ;  /* 0x7ffffeb21400780c */ /* 0x000fc40003fa6070 */
[----:B------:R-:W-:Y:S02]  /*11880*/  IADD3 R20, R252, -0xd0, RZ ;  /* 0xffffff30fc147810 */ /* 0x000fe40007ffe0ff */
[----:B------:R-:W1:Y:S01]  /*11890*/  LDC R252, c[0x0][0x230] ;  /* 0x00008c00fffc7b82 */ /* 0x000e620000000800 */
[----:B------:R-:W4:Y:S01]  /*118a0*/  LDL.LU.64 R168, [R1] ;  /* 0x0000000001a87983 */ /* 0x000f220000300a00 */
[----:B------:R-:W-:-:S05]  /*118b0*/  IMAD.WIDE R158, R21, 0x4, R158 ;  /* 0x00000004159e7825 */ /* 0x000fca00078e029e */
[----:B------:R4:W-:Y:S04]  /*118c0*/  STL.64 [R1+0xf80], R158 ;  /* 0x000f809e01007387 */ /* 0x0009e80000100a00 */
[----:B------:R1:W-:Y:S01]  /*118d0*/  LDGSTS.E [R5+0x60004], desc[UR8][R158.64], !P6 ;  /* 0x600040009e057fae */ /* 0x0003e2000f121848 */
[----:B--2---:R-:W-:-:S04]  /*118e0*/  IMAD.WIDE R232, R21, 0x4, R232 ;  /* 0x0000000415e87825 */ /* 0x004fc800078e02e8 */
[C---:B---3--:R-:W-:Y:S01]  /*118f0*/  IMAD.WIDE R234, R21.reuse, 0x4, R234 ;  /* 0x0000000415ea7825 */ /* 0x048fe200078e02ea */
[----:B------:R2:W-:Y:S04]  /*11900*/  STL.64 [R1+0xf78], R232 ;  /* 0x000f78e801007387 */ /* 0x0005e80000100a00 */
[----:B------:R-:W-:Y:S01]  /*11910*/  LDGSTS.E [R5+0x64004], desc[UR8][R232.64], !P6 ;  /* 0x64004000e8057fae */ /* 0x000fe2000f121848 */
[----:B----4-:R-:W-:-:S03]  /*11920*/  IMAD.WIDE R236, R21, 0x4, R236 ;  /* 0x0000000415ec7825 */ /* 0x010fc600078e02ec */
[----:B------:R3:W-:Y:S04]  /*11930*/  STL.64 [R1+0xf70], R234 ;  /* 0x000f70ea01007387 */ /* 0x0007e80000100a00 */
[----:B------:R4:W-:Y:S04]  /*11940*/  LDGSTS.E [R5+0x68004], desc[UR8][R234.64], !P6 ;  /* 0x68004000ea057fae */ /* 0x0009e8000f121848 */
[----:B------:R-:W4:Y:S04]  /*11950*/  LDL.LU.64 R158, [R1+0x18f0] ;  /* 0x0018f000019e7983 */ /* 0x000f280000300a00 */
[----:B------:R4:W-:Y:S01]  /*11960*/  LDGSTS.E [R5+0x6c004], desc[UR8][R236.64], !P6 ;  /* 0x6c004000ec057fae */ /* 0x0009e2000f121848 */
[----:B------:R-:W-:-:S03]  /*11970*/  ISETP.GE.U32.AND P6, PT, R20, 0x7ffffeb1, PT ;  /* 0x7ffffeb11400780c */ /* 0x000fc60003fc6070 */
[----:B--2---:R-:W2:Y:S04]  /*11980*/  LDL.LU.64 R232, [R1+0x18e8] ;  /* 0x0018e80001e87983 */ /* 0x004ea80000300a00 */
[----:B------:R1:W-:Y:S04]  /*11990*/  STL.64 [R1+0xf68], R236 ;  /* 0x000f68ec01007387 */ /* 0x0003e80000100a00 */
[----:B---3--:R-:W3:Y:S01]  /*119a0*/  LDL.LU.64 R234, [R1+0x18e0] ;  /* 0x0018e00001ea7983 */ /* 0x008ee20000300a00 */
[----:B------:R-:W-:-:S03]  /*119b0*/  IMAD.WIDE R238, R21, 0x4, R238 ;  /* 0x0000000415ee7825 */ /* 0x000fc600078e02ee */
[----:B-1----:R-:W2:Y:S01]  /*119c0*/  LDL.LU.64 R236, [R1+0x18d8] ;  /* 0x0018d80001ec7983 */ /* 0x002ea20000300a00 */
[----:B------:R-:W-:-:S03]  /*119d0*/  IMAD.WIDE R240, R21, 0x4, R240 ;  /* 0x0000000415f07825 */ /* 0x000fc600078e02f0 */
[----:B------:R1:W-:Y:S01]  /*119e0*/  STL.64 [R1+0xf60], R238 ;  /* 0x000f60ee01007387 */ /* 0x0003e20000100a00 */
[----:B------:R-:W-:-:S03]  /*119f0*/  IMAD.WIDE R242, R21, 0x4, R242 ;  /* 0x0000000415f27825 */ /* 0x000fc600078e02f2 */
[----:B------:R1:W-:Y:S01]  /*11a00*/  STL.64 [R1+0xf58], R240 ;  /* 0x000f58f001007387 */ /* 0x0003e20000100a00 */
[----:B------:R-:W-:-:S03]  /*11a10*/  IMAD.WIDE R244, R21, 0x4, R244 ;  /* 0x0000000415f47825 */ /* 0x000fc600078e02f4 */
[----:B------:R-:W-:Y:S04]  /*11a20*/  LDGSTS.E [R5+0x60008], desc[UR8][R238.64], !P5 ;  /* 0x60008000ee057fae */ /* 0x000fe8000e921848 */
[----:B------:R-:W-:Y:S04]  /*11a30*/  LDGSTS.E [R5+0x64008], desc[UR8][R240.64], !P5 ;  /* 0x64008000f0057fae */ /* 0x000fe8000e921848 */
[----:B------:R2:W-:Y:S04]  /*11a40*/  LDGSTS.E [R5+0x68008], desc[UR8][R242.64], !P5 ;  /* 0x68008000f2057fae */ /* 0x0005e8000e921848 */
[----:B-1----:R-:W2:Y:S04]  /*11a50*/  LDL.LU.64 R238, [R1+0x18d0] ;  /* 0x0018d00001ee7983 */ /* 0x002ea80000300a00 */
[----:B------:R1:W-:Y:S04]  /*11a60*/  STL.64 [R1+0xf50], R242 ;  /* 0x000f50f201007387 */ /* 0x0003e80000100a00 */
[----:B------:R-:W2:Y:S04]  /*11a70*/  LDL.LU.64 R240, [R1+0x18c8] ;  /* 0x0018c80001f07983 */ /* 0x000ea80000300a00 */
[----:B------:R1:W-:Y:S04]  /*11a80*/  STL.64 [R1+0xf48], R244 ;  /* 0x000f48f401007387 */ /* 0x0003e80000100a00 */
[----:B-1----:R-:W2:Y:S04]  /*11a90*/  LDL.LU.64 R242, [R1+0x18c0] ;  /* 0x0018c00001f27983 */ /* 0x002ea80000300a00 */
[----:B------:R1:W-:Y:S04]  /*11aa0*/  LDGSTS.E [R5+0x6c008], desc[UR8][R244.64], !P5 ;  /* 0x6c008000f4057fae */ /* 0x0003e8000e921848 */
[----:B------:R-:W1:Y:S01]  /*11ab0*/  LDL.LU.64 R244, [R1+0x18b8] ;  /* 0x0018b80001f47983 */ /* 0x000e620000300a00 */
[----:B------:R-:W-:-:S04]  /*11ac0*/  IMAD.WIDE R246, R21, 0x4, R246 ;  /* 0x0000000415f67825 */ /* 0x000fc800078e02f6 */
[C---:B------:R-:W-:Y:S01]  /*11ad0*/  IMAD.WIDE R248, R21.reuse, 0x4, R248 ;  /* 0x0000000415f87825 */ /* 0x040fe200078e02f8 */
[----:B------:R4:W-:Y:S03]  /*11ae0*/  STL.64 [R1+0xf40], R246 ;  /* 0x000f40f601007387 */ /* 0x0009e60000100a00 */
[C---:B------:R-:W-:Y:S01]  /*11af0*/  IMAD.WIDE R250, R21.reuse, 0x4, R250 ;  /* 0x0000000415fa7825 */ /* 0x040fe200078e02fa */
[----:B------:R4:W-:Y:S03]  /*11b00*/  STL.64 [R1+0xf38], R248 ;  /* 0x000f38f801007387 */ /* 0x0009e60000100a00 */
[----:B------:R-:W-:Y:S01]  /*11b10*/  IMAD.WIDE R170, R21, 0x4, R170 ;  /* 0x0000000415aa7825 */ /* 0x000fe200078e02aa */
[----:B------:R-:W-:Y:S04]  /*11b20*/  LDGSTS.E [R5+0x6000c], desc[UR8][R246.64], !P6 ;  /* 0x6000c000f6057fae */ /* 0x000fe8000f121848 */
[----:B------:R-:W-:Y:S04]  /*11b30*/  LDGSTS.E [R5+0x6400c], desc[UR8][R248.64], !P6 ;  /* 0x6400c000f8057fae */ /* 0x000fe8000f121848 */
[----:B------:R-:W-:Y:S04]  /*11b40*/  LDGSTS.E [R5+0x6800c], desc[UR8][R250.64], !P6 ;  /* 0x6800c000fa057fae */ /* 0x000fe8000f121848 */
[----:B----4-:R-:W4:Y:S04]  /*11b50*/  LDL.LU.64 R246, [R1+0x18b0] ;  /* 0x0018b00001f67983 */ /* 0x010f280000300a00 */
[----:B------:R3:W-:Y:S04]  /*11b60*/  STL.64 [R1+0xf30], R250 ;  /* 0x000f30fa01007387 */ /* 0x0007e80000100a00 */
[----:B------:R-:W4:Y:S04]  /*11b70*/  LDL.LU.64 R248, [R1+0x18a8] ;  /* 0x0018a80001f87983 */ /* 0x000f280000300a00 */
[----:B------:R4:W-:Y:S04]  /*11b80*/  STL.64 [R1+0xf28], R170 ;  /* 0x000f28aa01007387 */ /* 0x0009e80000100a00 */
[----:B---3--:R-:W3:Y:S01]  /*11b90*/  LDL.LU.64 R250, [R1+0x18a0] ;  /* 0x0018a00001fa7983 */ /* 0x008ee20000300a00 */
[----:B------:R-:W-:-:S02]  /*11ba0*/  VIADD R20, R252, 0xffffff13 ;  /* 0xffffff13fc147836 */ /* 0x000fc40000000000 */
[----:B------:R-:W-:Y:S01]  /*11bb0*/  IMAD.WIDE R168, R21, 0x4, R168 ;  /* 0x0000000415a87825 */ /* 0x000fe200078e02a8 */
[----:B------:R4:W-:Y:S01]  /*11bc0*/  LDGSTS.E [R5+0x6c00c], desc[UR8][R170.64], !P6 ;  /* 0x6c00c000aa057fae */ /* 0x0009e2000f121848 */
[----:B------:R-:W3:Y:S01]  /*11bd0*/  LDC R252, c[0x0][0x230] ;  /* 0x00008c00fffc7b82 */ /* 0x000ee20000000800 */
[----:B------:R-:W-:-:S07]  /*11be0*/  ISETP.GE.U32.AND P5, PT, R20, 0x7ffffe94, PT ;  /* 0x7ffffe941400780c */ /* 0x000fce0003fa6070 */
[----:B------:R-:W2:Y:S02]  /*11bf0*/  LDC R20, c[0x0][0x230] ;  /* 0x00008c00ff147b82 */ /* 0x000ea40000000800 */
[----:B--2---:R-:W-:-:S04]  /*11c00*/  IADD3 R20, R20, -0xee, RZ ;  /* 0xffffff1214147810 */ /* 0x004fc80007ffe0ff */
[----:B------:R-:W-:Y:S02]  /*11c10*/  ISETP.GE.U32.AND P6, PT, R20, 0x7ffffe93, PT ;  /* 0x7ffffe931400780c */ /* 0x000fe40003fc6070 */
[----:B------:R-:W2:Y:S01]  /*11c20*/  LDC R20, c[0x0][0x230] ;  /* 0x00008c00ff147b82 */ /* 0x000ea20000000800 */
[----:B------:R3:W-:Y:S01]  /*11c30*/  STL.64 [R1+0x458], R168 ;  /* 0x000458a801007387 */ /* 0x0007e20000100a00 */
[----:B--2---:R-:W-:Y:S02]  /*11c40*/  VIADD R20, R20, 0xffffff11 ;  /* 0xffffff1114147836 */ /* 0x004fe40000000000 */
[----:B------:R-:W-:-:S04]  /*11c50*/  IMAD.WIDE R158, R21, 0x4, R158 ;  /* 0x00000004159e7825 */ /* 0x000fc800078e029e */
[----:B------:R-:W-:-:S04]  /*11c60*/  IMAD.WIDE R234, R21, 0x4, R234 ;  /* 0x0000000415ea7825 */ /* 0x000fc800078e02ea */
[----:B------:R-:W-:-:S04]  /*11c70*/  IMAD.WIDE R236, R21, 0x4, R236 ;  /* 0x0000000415ec7825 */ /* 0x000fc800078e02ec */
[----:B------:R-:W-:-:S04]  /*11c80*/  IMAD.WIDE R242, R21, 0x4, R242 ;  /* 0x0000000415f27825 */ /* 0x000fc800078e02f2 */
[----:B-1----:R-:W-:-:S04]  /*11c90*/  IMAD.WIDE R244, R21, 0x4, R244 ;  /* 0x0000000415f47825 */ /* 0x002fc800078e02f4 */
[----:B----4-:R-:W-:Y:S01]  /*11ca0*/  IMAD.WIDE R170, R21, 0x4, R248 ;  /* 0x0000000415aa7825 */ /* 0x010fe200078e02f8 */
[----:B------:R-:W-:-:S03]  /*11cb0*/  MOV R249, R169 ;  /* 0x000000a900f97202 */ /* 0x000fc60000000f00 */
[----:B------:R-:W-:Y:S02]  /*11cc0*/  IMAD.MOV.U32 R248, RZ, RZ, R168 ;  /* 0x000000fffff87224 */ /* 0x000fe400078e00a8 */
[----:B---3--:R-:W-:-:S03]  /*11cd0*/  IMAD.WIDE R250, R21, 0x4, R250 ;  /* 0x0000000415fa7825 */ /* 0x008fc600078e02fa */
[----:B------:R-:W-:Y:S04]  /*11ce0*/  LDGSTS.E [R5+0x70000], desc[UR8][R248.64], !P5 ;  /* 0x70000000f8057fae */ /* 0x000fe8000e921848 */
[----:B------:R1:W-:Y:S01]  /*11cf0*/  STL.64 [R1+0xa70], R250 ;  /* 0x000a70fa01007387 */ /* 0x0003e20000100a00 */
[----:B------:R-:W-:Y:S02]  /*11d00*/  IMAD.WIDE R168, R21, 0x4, R246 ;  /* 0x0000000415a87825 */ /* 0x000fe400078e02f6 */
[----:B------:R-:W2:Y:S01]  /*11d10*/  LDC R246, c[0x0][0x230] ;  /* 0x00008c00fff67b82 */ /* 0x000ea20000000800 */
[----:B------:R1:W-:Y:S04]  /*11d20*/  LDGSTS.E [R5+0x74000], desc[UR8][R250.64], !P5 ;  /* 0x74000000fa057fae */ /* 0x0003e8000e921848 */
[----:B------:R3:W-:Y:S04]  /*11d30*/  LDGSTS.E [R5+0x78000], desc[UR8][R170.64], !P5 ;  /* 0x78000000aa057fae */ /* 0x0007e8000e921848 */
[----:B------:R4:W-:Y:S01]  /*11d40*/  LDGSTS.E [R5+0x7c000], desc[UR8][R168.64], !P5 ;  /* 0x7c000000a8057fae */ /* 0x0009e2000e921848 */
[----:B-1----:R-:W1:Y:S03]  /*11d50*/  LDC R251, c[0x0][0x230] ;  /* 0x00008c00fffb7b82 */ /* 0x002e660000000800 */
[----:B------:R3:W-:Y:S01]  /*11d60*/  STL.64 [R1+0xa68], R170 ;  /* 0x000a68aa01007387 */ /* 0x0007e20000100a00 */
[----:B------:R-:W-:-:S03]  /*11d70*/  ISETP.GE.U32.AND P5, PT, R20, 0x7ffffe92, PT ;  /* 0x7ffffe921400780c */ /* 0x000fc60003fa6070 */
[----:B------:R4:W-:Y:S04]  /*11d80*/  STL.64 [R1+0x488], R168 ;  /* 0x000488a801007387 */ /* 0x0009e80000100a00 */
[----:B------:R-:W-:Y:S01]  /*11d90*/  STL.64 [R1+0x480], R244 ;  /* 0x000480f401007387 */ /* 0x000fe20000100a00 */
[----:B---3--:R-:W-:-:S03]  /*11da0*/  IMAD.WIDE R170, R21, 0x4, R240 ;  /* 0x0000000415aa7825 */ /* 0x008fc600078e02f0 */
[----:B------:R-:W-:Y:S01]  /*11db0*/  LDGSTS.E [R5+0x70004], desc[UR8][R244.64], !P6 ;  /* 0x70004000f4057fae */ /* 0x000fe2000f121848 */
[----:B----4-:R-:W-:-:S03]  /*11dc0*/  IMAD.WIDE R168, R21, 0x4, R238 ;  /* 0x0000000415a87825 */ /* 0x010fc600078e02ee */
[----:B------:R-:W-:Y:S01]  /*11dd0*/  STL.64 [R1+0xa60], R242 ;  /* 0x000a60f201007387 */ /* 0x000fe20000100a00 */
[----:B------:R-:W-:Y:S01]  /*11de0*/  IADD3 R20, R252, -0xf0, RZ ;  /* 0xffffff10fc147810 */ /* 0x000fe20007ffe0ff */
[----:B------:R-:W3:Y:S02]  /*11df0*/  LDC R238, c[0x0][0x230] ;  /* 0x00008c00ffee7b82 */ /* 0x000ee40000000800 */
[----:B------:R-:W-:Y:S04]  /*11e00*/  LDGSTS.E [R5+0x74004], desc[UR8][R242.64], !P6 ;  /* 0x74004000f2057fae */ /* 0x000fe8000f121848 */
[----:B------:R4:W-:Y:S04]  /*11e10*/  STL.64 [R1+0x9d8], R170 ;  /* 0x0009d8aa01007387 */ /* 0x0009e80000100a00 */
[----:B------:R-:W-:Y:S04]  /*11e20*/  LDGSTS.E [R5+0x78004], desc[UR8][R170.64], !P6 ;  /* 0x78004000aa057fae */ /* 0x000fe8000f121848 */
[----:B------:R2:W-:Y:S04]  /*11e30*/  STL.64 [R1+0x9d0], R168 ;  /* 0x0009d0a801007387 */ /* 0x0005e80000100a00 */
[----:B------:R2:W-:Y:S04]  /*11e40*/  LDGSTS.E [R5+0x7c004], desc[UR8][R168.64], !P6 ;  /* 0x7c004000a8057fae */ /* 0x0005e8000f121848 */
[----:B----4-:R-:W4:Y:S04]  /*11e50*/  LDL.LU.64 R170, [R1+0x988] ;  /* 0x0009880001aa7983 */ /* 0x010f280000300a00 */
[----:B------:R-:W3:Y:S01]  /*11e60*/  LDL.LU.64 R244, [R1+0x978] ;  /* 0x0009780001f47983 */ /* 0x000ee20000300a00 */
[----:B--2---:R-:W-:-:S03]  /*11e70*/  IMAD.WIDE R168, R21, 0x4, R232 ;  /* 0x0000000415a87825 */ /* 0x004fc600078e02e8 */
[----:B------:R-:W2:Y:S01]  /*11e80*/  LDL.LU.64 R248, [R1+0x970] ;  /* 0x0009700001f87983 */ /* 0x000ea20000300a00 */
[----:B------:R-:W-:Y:S01]  /*11e90*/  ISETP.GE.U32.AND P6, PT, R20, 0x7ffffe91, PT ;  /* 0x7ffffe911400780c */ /* 0x000fe20003fc6070 */
[----:B------:R-:W2:Y:S02]  /*11ea0*/  LDC R232, c[0x0][0x230] ;  /* 0x00008c00ffe87b82 */ /* 0x000ea40000000800 */
[----:B------:R-:W-:Y:S04]  /*11eb0*/  STL.64 [R1+0x9c8], R236 ;  /* 0x0009c8ec01007387 */ /* 0x000fe80000100a00 */
[----:B------:R1:W-:Y:S02]  /*11ec0*/  STL.64 [R1+0x9c0], R234 ;  /* 0x0009c0ea01007387 */ /* 0x0003e40000100a00 */
[----:B-1----:R-:W-:-:S02]  /*11ed0*/  VIADD R20, R251, 0xffffff6b ;  /* 0xffffff6bfb147836 */ /* 0x002fc40000000000 */
[----:B------:R-:W-:Y:S04]  /*11ee0*/  LDGSTS.E [R5+0x70008], desc[UR8][R236.64], !P5 ;  /* 0x70008000ec057fae */ /* 0x000fe8000e921848 */
[----:B------:R1:W-:Y:S04]  /*11ef0*/  STL.64 [R1+0x9b8], R168 ;  /* 0x0009b8a801007387 */ /* 0x0003e80000100a00 */
[----:B------:R-:W-:Y:S04]  /*11f00*/  LDGSTS.E [R5+0x74008], desc[UR8][R234.64], !P5 ;  /* 0x74008000ea057fae */ /* 0x000fe8000e921848 */
[----:B------:R1:W-:Y:S01]  /*11f10*/  STL.64 [R1+0x9b0], R158 ;  /* 0x0009b09e01007387 */ /* 0x0003e20000100a00 */
[----:B------:R-:W-:-:S03]  /*11f20*/  IMAD.WIDE R240, R21, 0x4, R160 ;  /* 0x0000000415f07825 */ /* 0x000fc600078e02a0 */
[----:B------:R-:W-:Y:S04]  /*11f30*/  LDGSTS.E [R5+0x78008], desc[UR8][R168.64], !P5 ;  /* 0x78008000a8057fae */ /* 0x000fe8000e921848 */
[----:B------:R-:W3:Y:S04]  /*11f40*/  LDL.LU.64 R234, [R1+0x968] ;  /* 0x0009680001ea7983 */ /* 0x000ee80000300a00 */
[----:B------:R-:W2:Y:S04]  /*11f50*/  LDL.LU.64 R236, [R1+0x960] ;  /* 0x0009600001ec7983 */ /* 0x000ea80000300a00 */
[----:B------:R-:W2:Y:S04]  /*11f60*/  LDL.LU.64 R250, [R1+0x958] ;  /* 0x0009580001fa7983 */ /* 0x000ea80000300a00 */
[----:B-1----:R-:W2:Y:S04]  /*11f70*/  LDL.LU.64 R168, [R1+0x950] ;  /* 0x0009500001a87983 */ /* 0x002ea80000300a00 */
[----:B------:R-:W2:Y:S01]  /*11f80*/  LDL.LU.64 R160, [R1+0x980] ;  /* 0x0009800001a07983 */ /* 0x000ea20000300a00 */
[----:B------:R-:W-:-:S03]  /*11f90*/  IMAD.WIDE R162, R21, 0x4, R162 ;  /* 0x0000000415a27825 */ /* 0x000fc600078e02a2 */
[----:B------:R1:W-:Y:S01]  /*11fa0*/  LDGSTS.E [R5+0x7c008], desc[UR8][R158.64], !P5 ;  /* 0x7c0080009e057fae */ /* 0x0003e2000e921848 */
[----:B------:R-:W-:-:S03]  /*11fb0*/  IMAD.WIDE R164, R21, 0x4, R164 ;  /* 0x0000000415a47825 */ /* 0x000fc600078e02a4 */
[----:B------:R1:W-:Y:S04]  /*11fc0*/  STL.64 [R1+0x9a8], R240 ;  /* 0x0009a8f001007387 */ /* 0x0003e80000100a00 */
[----:B------:R-:W-:Y:S01]  /*11fd0*/  STL.64 [R1+0x9a0], R162 ;  /* 0x0009a0a201007387 */ /* 0x000fe20000100a00 */
[----:B-1----:R-:W-:-:S03]  /*11fe0*/  IMAD.WIDE R158, R21, 0x4, R166 ;  /* 0x00000004159e7825 */ /* 0x002fc600078e02a6 */
[----:B------:R-:W-:Y:S04]  /*11ff0*/  STL.64 [R1+0x998], R164 ;  /* 0x000998a401007387 */ /* 0x000fe80000100a00 */
[----:B------:R-:W-:Y:S04]  /*12000*/  LDGSTS.E [R5+0x7000c], desc[UR8][R240.64], !P6 ;  /* 0x7000c000f0057fae */ /* 0x000fe8000f121848 */
[----:B------:R1:W-:Y:S04]  /*12010*/  STL.64 [R1+0x990], R158 ;  /* 0x0009909e01007387 */ /* 0x0003e80000100a00 */
[----:B------:R-:W-:Y:S04]  /*12020*/  LDGSTS.E [R5+0x7400c], desc[UR8][R162.64], !P6 ;  /* 0x7400c000a2057fae */ /* 0x000fe8000f121848 */
[----:B------:R-:W2:Y:S04]  /*12030*/  LDL.LU.64 R240, [R1+0x948] ;  /* 0x0009480001f07983 */ /* 0x000ea80000300a00 */
[----:B------:R-:W2:Y:S04]  /*12040*/  LDL.LU.64 R242, [R1+0x940] ;  /* 0x0009400001f27983 */ /* 0x000ea80000300a00 */
[----:B------:R-:W-:Y:S04]  /*12050*/  LDGSTS.E [R5+0x7800c], desc[UR8][R164.64], !P6 ;  /* 0x7800c000a4057fae */ /* 0x000fe8000f121848 */
[----:B------:R1:W-:Y:S01]  /*12060*/  LDGSTS.E [R5+0x7c00c], desc[UR8][R158.64], !P6 ;  /* 0x7c00c0009e057fae */ /* 0x0003e2000f121848 */
[----:B----4-:R-:W-:-:S04]  /*12070*/  IMAD.WIDE R170, R21, 0x4, R170 ;  /* 0x0000000415aa7825 */ /* 0x010fc800078e02aa */
[C---:B---3--:R-:W-:Y:S01]  /*12080*/  IMAD.WIDE R234, R21.reuse, 0x4, R234 ;  /* 0x0000000415ea7825 */ /* 0x048fe200078e02ea */
[----:B------:R-:W-:Y:S01]  /*12090*/  STL.64 [R1+0x1618], R170 ;  /* 0x001618aa01007387 */ /* 0x000fe20000100a00 */
[----:B------:R-:W-:Y:S01]  /*120a0*/  ISETP.GE.U32.AND P5, PT, R20, 0x7ffffeec, PT ;  /* 0x7ffffeec1400780c */ /* 0x000fe20003fa6070 */
[----:B-1----:R-:W1:Y:S01]  /*120b0*/  LDC R159, c[0x0][0x230] ;  /* 0x00008c00ff9f7b82 */ /* 0x002e620000000800 */
[C---:B------:R-:W-:Y:S01]  /*120c0*/  IMAD.WIDE R164, R21.reuse, 0x4, R244 ;  /* 0x0000000415a47825 */ /* 0x040fe200078e02f4 */
[----:B------:R-:W3:Y:S04]  /*120d0*/  LDL.LU.64 R162, [R1+0x938] ;  /* 0x0009380001a27983 */ /* 0x000ee80000300a00 */
[----:B------:R-:W-:Y:S01]  /*120e0*/  LDGSTS.E [R9+0x40000], desc[UR8][R170.64], !P1 ;  /* 0x40000000aa097fae */ /* 0x000fe2000c921848 */
[C---:B--2---:R-:W-:Y:S01]  /*120f0*/  IMAD.WIDE R166, R21.reuse, 0x4, R160 ;  /* 0x0000000415a67825 */ /* 0x044fe200078e02a0 */
[----:B------:R-:W2:Y:S03]  /*12100*/  LDC R158, c[0x0][0x230] ;  /* 0x00008c00ff9e7b82 */ /* 0x000ea60000000800 */
[C---:B------:R-:W-:Y:S01]  /*12110*/  IMAD.WIDE R160, R21.reuse, 0x4, R248 ;  /* 0x0000000415a07825 */ /* 0x040fe200078e02f8 */
[----:B------:R4:W-:Y:S04]  /*12120*/  STL.64 [R1+0x1610], R166 ;  /* 0x001610a601007387 */ /* 0x0009e80000100a00 */
[----:B------:R-:W2:Y:S04]  /*12130*/  LDL.LU.64 R244, [R1+0x930] ;  /* 0x0009300001f47983 */ /* 0x000ea80000300a00 */
[----:B------:R1:W-:Y:S04]  /*12140*/  STL.64 [R1+0x1608], R164 ;  /* 0x001608a401007387 */ /* 0x0003e80000100a00 */
[----:B------:R4:W-:Y:S04]  /*12150*/  LDGSTS.E [R9+0x44000], desc[UR8][R166.64], !P1 ;  /* 0x44000000a6097fae */ /* 0x0009e8000c921848 */
[----:B------:R1:W-:Y:S04]  /*12160*/  STL.64 [R1+0x1600], R160 ;  /* 0x001600a001007387 */ /* 0x0003e80000100a00 */
[----:B------:R1:W-:Y:S01]  /*12170*/  LDGSTS.E [R9+0x48000], desc[UR8][R164.64], !P1 ;  /* 0x48000000a4097fae */ /* 0x0003e2000c921848 */
[----:B----4-:R-:W-:-:S03]  /*12180*/  IMAD.WIDE R166, R21, 0x4, R236 ;  /* 0x0000000415a67825 */ /* 0x010fc600078e02ec */
[----:B------:R-:W4:Y:S04]  /*12190*/  LDL.LU.64 R248, [R1+0x928] ;  /* 0x0009280001f87983 */ /* 0x000f280000300a00 */
[----:B------:R1:W-:Y:S04]  /*121a0*/  LDGSTS.E [R9+0x4c000], desc[UR8][R160.64], !P1 ;  /* 0x4c000000a0097fae */ /* 0x0003e8000c921848 */
[----:B------:R-:W4:Y:S01]  /*121b0*/  LDL.LU.64 R170, [R1+0x920] ;  /* 0x0009200001aa7983 */ /* 0x000f220000300a00 */
[----:B-1----:R-:W-:-:S03]  /*121c0*/  IMAD.WIDE R164, R21, 0x4, R250 ;  /* 0x0000000415a47825 */ /* 0x002fc600078e02fa */
[----:B------:R1:W-:Y:S01]  /*121d0*/  STL.64 [R1+0x15f8], R234 ;  /* 0x0015f8ea01007387 */ /* 0x0003e20000100a00 */
[----:B------:R-:W-:Y:S01]  /*121e0*/  IMAD.WIDE R160, R21, 0x4, R168 ;  /* 0x0000000415a07825 */ /* 0x000fe200078e02a8 */
[----:B------:R-:W-:Y:S02]  /*121f0*/  IADD3 R20, R246, -0x96, RZ ;  /* 0xffffff6af6147810 */ /* 0x000fe40007ffe0ff */
[----:B------:R-:W4:Y:S04]  /*12200*/  LDL.LU.64 R168, [R1+0x918] ;  /* 0x0009180001a87983 */ /* 0x000f280000300a00 */
[----:B------:R1:W-:Y:S04]  /*12210*/  STL.64 [R1+0x15f0], R166 ;  /* 0x0015f0a601007387 */ /* 0x0003e80000100a00 */
[----:B------:R-:W4:Y:S01]  /*12220*/  LDL.LU.64 R250, [R1+0x910] ;  /* 0x0009100001fa7983 */ /* 0x000f220000300a00 */
[----:B------:R-:W-:Y:S01]  /*12230*/  ISETP.GE.U32.AND P6, PT, R20, 0x7ffffeeb, PT ;  /* 0x7ffffeeb1400780c */ /* 0x000fe20003fc6070 */
[----:B------:R-:W-:-:S02]  /*12240*/  VIADD R20, R238, 0xffffff69 ;  /* 0xffffff69ee147836 */ /* 0x000fc40000000000 */
[----:B------:R-:W-:Y:S03]  /*12250*/  LDGSTS.E [R9+0x40004], desc[UR8][R234.64], !P2 ;  /* 0x40004000ea097fae */ /* 0x000fe6000d121848 */
[----:B------:R-:W-:Y:S01]  /*12260*/  ISETP.GE.U32.AND P1, PT, R20, 0x7ffffeea, PT ;  /* 0x7ffffeea1400780c */ /* 0x000fe20003f26070 */
[----:B------:R-:W-:Y:S01]  /*12270*/  STL.64 [R1+0x15e8], R164 ;  /* 0x0015e8a401007387 */ /* 0x000fe20000100a00 */
[----:B------:R-:W-:Y:S01]  /*12280*/  IADD3 R20, R232, -0x98, RZ ;  /* 0xffffff68e8147810 */ /* 0x000fe20007ffe0ff */
[C---:B------:R-:W-:Y:S02]  /*12290*/  IMAD.WIDE R232, R21.reuse, 0x4, R240 ;  /* 0x0000000415e87825 */ /* 0x040fe400078e02f0 */
[----:B------:R1:W-:Y:S04]  /*122a0*/  LDGSTS.E [R9+0x44004], desc[UR8][R166.64], !P2 ;  /* 0x44004000a6097fae */ /* 0x0003e8000d121848 */
[----:B------:R1:W-:Y:S04]  /*122b0*/  STL.64 [R1+0x15e0], R160 ;  /* 0x0015e0a001007387 */ /* 0x0003e80000100a00 */
[----:B-1----:R-:W4:Y:S01]  /*122c0*/  LDL.LU.64 R234, [R1+0x608] ;  /* 0x0006080001ea7983 */ /* 0x002f220000300a00 */
[----:B------:R-:W-:-:S03]  /*122d0*/  IMAD.WIDE R166, R21, 0x4, R242 ;  /* 0x0000000415a67825 */ /* 0x000fc600078e02f2 */
[----:B------:R-:W4:Y:S04]  /*122e0*/  LDL.LU.64 R236, [R1+0x600] ;  /* 0x0006000001ec7983 */ /* 0x000f280000300a00 */
[----:B------:R-:W-:Y:S04]  /*122f0*/  STL.64 [R1+0x15d8], R232 ;  /* 0x0015d8e801007387 */ /* 0x000fe80000100a00 */
[----:B------:R-:W4:Y:S04]  /*12300*/  LDL.LU.64 R240, [R1+0x5f8] ;  /* 0x0005f80001f07983 */ /* 0x000f280000300a00 */
[----:B------:R-:W-:Y:S04]  /*12310*/  LDGSTS.E [R9+0x48004], desc[UR8][R164.64], !P2 ;  /* 0x48004000a4097fae */ /* 0x000fe8000d121848 */
[----:B------:R-:W-:Y:S04]  /*12320*/  STL.64 [R1+0x15d0], R166 ;  /* 0x0015d0a601007387 */ /* 0x000fe80000100a00 */
[----:B------:R-:W4:Y:S04]  /*12330*/  LDL.LU.64 R242, [R1+0x5f0] ;  /* 0x0005f00001f27983 */ /* 0x000f280000300a00 */
[----:B------:R1:W-:Y:S04]  /*12340*/  LDGSTS.E [R9+0x4c004], desc[UR8][R160.64], !P2 ;  /* 0x4c004000a0097fae */ /* 0x0003e8000d121848 */
[----:B------:R4:W-:Y:S04]  /*12350*/  LDGSTS.E [R9+0x40008], desc[UR8][R232.64], !P3 ;  /* 0x40008000e8097fae */ /* 0x0009e8000d921848 */
[----:B------:R4:W-:Y:S01]  /*12360*/  LDGSTS.E [R9+0x44008], desc[UR8][R166.64], !P3 ;  /* 0x44008000a6097fae */ /* 0x0009e2000d921848 */
[----:B-1----:R-:W1:Y:S08]  /*12370*/  LDC R160, c[0x0][0x230] ;  /* 0x00008c00ffa07b82 */ /* 0x002e700000000800 */
[----:B------:R-:W1:Y:S01]  /*12380*/  LDC R161, c[0x0][0x230] ;  /* 0x00008c00ffa17b82 */ /* 0x000e620000000800 */
[----:B---3--:R-:W-:-:S05]  /*12390*/  IMAD.WIDE R164, R21, 0x4, R162 ;  /* 0x0000000415a47825 */ /* 0x008fca00078e02a2 */
[----:B------:R3:W-:Y:S04]  /*123a0*/  STL.64 [R1+0x15c8], R164 ;  /* 0x0015c8a401007387 */ /* 0x0007e80000100a00 */
[----:B------:R-:W-:Y:S01]  /*123b0*/  LDGSTS.E [R9+0x48008], desc[UR8][R164.64], !P3 ;  /* 0x48008000a4097fae */ /* 0x000fe2000d921848 */
[----:B--2---:R-:W-:-:S05]  /*123c0*/  IMAD.WIDE R162, R21, 0x4, R244 ;  /* 0x0000000415a27825 */ /* 0x004fca00078e02f4 */
[----:B------:R2:W-:Y:S04]  /*123d0*/  STL.64 [R1+0x15c0], R162 ;  /* 0x0015c0a201007387 */ /* 0x0005e80000100a00 */
[----:B------:R-:W-:Y:S04]  /*123e0*/  LDGSTS.E [R9+0x4c008], desc[UR8][R162.64], !P3 ;  /* 0x4c008000a2097fae */ /* 0x000fe8000d921848 */
[----:B---3--:R-:W3:Y:S01]  /*123f0*/  LDL.LU.64 R164, [R1+0x5e8] ;  /* 0x0005e80001a47983 */ /* 0x008ee20000300a00 */
[----:B----4-:R-:W-:-:S03]  /*12400*/  IMAD.WIDE R232, R21, 0x4, R248 ;  /* 0x0000000415e87825 */ /* 0x010fc600078e02f8 */
[----:B--2---:R-:W2:Y:S04]  /*12410*/  LDL.LU.64 R162, [R1+0x5e0] ;  /* 0x0005e00001a27983 */ /* 0x004ea80000300a00 */
[----:B------:R-:W-:Y:S01]  /*12420*/  STL.64 [R1+0x15b8], R232 ;  /* 0x0015b8e801007387 */ /* 0x000fe20000100a00 */
[----:B------:R-:W-:-:S03]  /*12430*/  IMAD.WIDE R170, R21, 0x4, R170 ;  /* 0x0000000415aa7825 */ /* 0x000fc600078e02aa */
[----:B------:R-:W4:Y:S04]  /*12440*/  LDL.LU.64 R244, [R1+0x5d8] ;  /* 0x0005d80001f47983 */ /* 0x000f280000300a00 */
[----:B------:R1:W-:Y:S04]  /*12450*/  STL.64 [R1+0x15b0], R170 ;  /* 0x0015b0aa01007387 */ /* 0x0003e80000100a00 */
[----:B------:R-:W4:Y:S01]  /*12460*/  LDL.LU.64 R248, [R1+0x5d0] ;  /* 0x0005d00001f87983 */ /* 0x000f220000300a00 */
[----:B------:R-:W-:-:S03]  /*12470*/  IMAD.WIDE R168, R21, 0x4, R168 ;  /* 0x0000000415a87825 */ /* 0x000fc600078e02a8 */
[----:B------:R1:W-:Y:S01]  /*12480*/  LDGSTS.E [R9+0x4000c], desc[UR8][R232.64], !P4 ;  /* 0x4000c000e8097fae */ /* 0x0003e2000e121848 */
[----:B------:R-:W-:-:S03]  /*12490*/  IMAD.WIDE R166, R21, 0x4, R250 ;  /* 0x0000000415a67825 */ /* 0x000fc600078e02fa */
[----:B------:R1:W-:Y:S04]  /*124a0*/  STL.64 [R1+0x15a8], R168 ;  /* 0x0015a8a801007387 */ /* 0x0003e80000100a00 */
[----:B------:R1:W-:Y:S04]  /*124b0*/  STL.64 [R1+0x15a0], R166 ;  /* 0x0015a0a601007387 */ /* 0x0003e80000100a00 */
[----:B------:R-:W4:Y:S04]  /*124c0*/  LDL.LU.64 R250, [R1+0x5c8] ;  /* 0x0005c80001fa7983 */ /* 0x000f280000300a00 */
[----:B------:R-:W-:Y:S04]  /*124d0*/  LDGSTS.E [R9+0x4400c], desc[UR8][R170.64], !P4 ;  /* 0x4400c000aa097fae */ /* 0x000fe8000e121848 */
[----:B------:R-:W-:Y:S01]  /*124e0*/  LDGSTS.E [R9+0x4800c], desc[UR8][R168.64], !P4 ;  /* 0x4800c000a8097fae */ /* 0x000fe2000e121848 */
[----:B------:R-:W-:-:S03]  /*124f0*/  ISETP.GE.U32.AND P2, PT, R20, 0x7ffffee9, PT ;  /* 0x7ffffee91400780c */ /* 0x000fc60003f46070 */
[----:B-1----:R-:W4:Y:S04]  /*12500*/  LDL.LU.64 R170, [R1+0x5c0] ;  /* 0x0005c00001aa7983 */ /* 0x002f280000300a00 */
[----:B------:R-:W4:Y:S01]  /*12510*/  LDL.LU.64 R168, [R1+0x5b8] ;  /* 0x0005b80001a87983 */ /* 0x000f220000300a00 */
[----:B------:R-:W-:Y:S02]  /*12520*/  VIADD R20, R159, 0xffffff4f ;  /* 0xffffff4f9f147836 */ /* 0x000fe40000000000 */
[C---:B------:R-:W-:Y:S01]  /*12530*/  IMAD.WIDE R234, R21.reuse, 0x4, R234 ;  /* 0x0000000415ea7825 */ /* 0x040fe200078e02ea */
[----:B------:R1:W-:Y:S01]  /*12540*/  LDGSTS.E [R9+0x4c00c], desc[UR8][R166.64], !P4 ;  /* 0x4c00c000a6097fae */ /* 0x0003e2000e121848 */
[----:B------:R-:W4:Y:S01]  /*12550*/  LDC R159, c[0x0][0x230] ;  /* 0x00008c00ff9f7b82 */ /* 0x000f220000000800 */
[----:B------:R-:W-:Y:S01]  /*12560*/  ISETP.GE.U32.AND P3, PT, R20, 0x7ffffed0, PT ;  /* 0x7ffffed01400780c */ /* 0x000fe20003f66070 */
[----:B------:R-:W-:Y:S01]  /*12570*/  IMAD.WIDE R236, R21, 0x4, R236 ;  /* 0x0000000415ec7825 */ /* 0x000fe200078e02ec */
[----:B------:R-:W-:-:S03]  /*12580*/  IADD3 R20, R158, -0xb2, RZ ;  /* 0xffffff4e9e147810 */ /* 0x000fc60007ffe0ff */
[C---:B------:R-:W-:Y:S01]  /*12590*/  IMAD.WIDE R232, R21.reuse, 0x4, R240 ;  /* 0x0000000415e87825 */ /* 0x040fe200078e02f0 */
[----:B------:R-:W-:Y:S01]  /*125a0*/  ISETP.GE.U32.AND P4, PT, R20, 0x7ffffecf, PT ;  /* 0x7ffffecf1400780c */ /* 0x000fe20003f86070 */
[----:B------:R1:W-:Y:S01]  /*125b0*/  STL.64 [R1+0x1270], R234 ;  /* 0x001270ea01007387 */ /* 0x0003e20000100a00 */
[----:B------:R-:W4:Y:S01]  /*125c0*/  LDC R158, c[0x0][0x230] ;  /* 0x00008c00ff9e7b82 */ /* 0x000f220000000800 */
[C---:B-1----:R-:W-:Y:S02]  /*125d0*/  IMAD.WIDE R166, R21.reuse, 0x4, R242 ;  /* 0x0000000415a67825 */ /* 0x042fe400078e02f2 */
[----:B------:R1:W-:Y:S04]  /*125e0*/  STL.64 [R1+0x1268], R236 ;  /* 0x001268ec01007387 */ /* 0x0003e80000100a00 */
[----:B------:R-:W-:Y:S04]  /*125f0*/  LDGSTS.E [R9+0x50000], desc[UR8][R234.64], !P3 ;  /* 0x50000000ea097fae */ /* 0x000fe8000d921848 */
[----:B------:R3:W-:Y:S04]  /*12600*/  STL.64 [R1+0x1260], R232 ;  /* 0x001260e801007387 */ /* 0x0007e80000100a00 */
[----:B------:R-:W-:Y:S04]  /*12610*/  LDGSTS.E [R9+0x54000], desc[UR8][R236.64], !P3 ;  /* 0x54000000ec097fae */ /* 0x000fe8000d921848 */
[----:B------:R-:W4:Y:S04]  /*12620*/  LDL.LU.64 R234, [R1+0x5b0] ;  /* 0x0005b00001ea7983 */ /* 0x000f280000300a00 */
[----:B------:R2:W-:Y:S04]  /*12630*/  STL.64 [R1+0x1258], R166 ;  /* 0x001258a601007387 */ /* 0x0005e80000100a00 */
[----:B-1----:R-:W4:Y:S04]  /*12640*/  LDL.LU.64 R236, [R1+0x5a8] ;  /* 0x0005a80001ec7983 */ /* 0x002f280000300a00 */
[----:B------:R3:W-:Y:S04]  /*12650*/  LDGSTS.E [R9+0x58000], desc[UR8][R232.64], !P3 ;  /* 0x58000000e8097fae */ /* 0x0007e8000d921848 */
[----:B------:R2:W-:Y:S04]  /*12660*/  LDGSTS.E [R9+0x5c000], desc[UR8][R166.64], !P3 ;  /* 0x5c000000a6097fae */ /* 0x0005e8000d921848 */
[----:B------:R-:W4:Y:S04]  /*12670*/  LDL.LU.64 R240, [R1+0x5a0] ;  /* 0x0005a00001f07983 */ /* 0x000f280000300a00 */
[----:B------:R-:W4:Y:S01]  /*12680*/  LDL.LU.64 R242, [R1+0x598] ;  /* 0x0005980001f27983 */ /* 0x000f220000300a00 */
[----:B---3--:R-:W-:-:S05]  /*12690*/  IMAD.WIDE R232, R21, 0x4, R164 ;  /* 0x0000000415e87825 */ /* 0x008fca00078e02a4 */
[----:B------:R1:W-:Y:S01]  /*126a0*/  STL.64 [R1+0x1250], R232 ;  /* 0x001250e801007387 */ /* 0x0003e20000100a00 */
[----:B--2---:R-:W-:-:S03]  /*126b0*/  IMAD.WIDE R166, R21, 0x4, R162 ;  /* 0x0000000415a67825 */ /* 0x004fc600078e02a2 */
[----:B------:R1:W-:Y:S01]  /*126c0*/  LDGSTS.E [R9+0x50004], desc[UR8][R232.64], !P4 ;  /* 0x50004000e8097fae */ /* 0x0003e2000e121848 */
[----:B----4-:R-:W-:-:S03]  /*126d0*/  IMAD.WIDE R164, R21, 0x4, R244 ;  /* 0x0000000415a47825 */ /* 0x010fc600078e02f4 */
[----:B------:R2:W-:Y:S04]  /*126e0*/  STL.64 [R1+0x1228], R166 ;  /* 0x001228a601007387 */ /* 0x0005e80000100a00 */
[----:B------:R3:W-:Y:S01]  /*126f0*/  STL.64 [R1+0x910], R164 ;  /* 0x000910a401007387 */ /* 0x0007e20000100a00 */
[----:B------:R-:W-:-:S03]  /*12700*/  IMAD.WIDE R162, R21, 0x4, R248 ;  /* 0x0000000415a27825 */ /* 0x000fc600078e02f8 */
[----:B------:R-:W4:Y:S04]  /*12710*/  LDL.LU.64 R244, [R1+0x590] ;  /* 0x0005900001f47983 */ /* 0x000f280000300a00 */
[----:B------:R2:W-:Y:S04]  /*12720*/  LDGSTS.E [R9+0x54004], desc[UR8][R166.64], !P4 ;  /* 0x54004000a6097fae */ /* 0x0005e8000e121848 */
[----:B------:R3:W-:Y:S04]  /*12730*/  STL.64 [R1+0x918], R162 ;  /* 0x000918a201007387 */ /* 0x0007e80000100a00 */
[----:B------:R3:W-:Y:S04]  /*12740*/  LDGSTS.E [R9+0x58004], desc[UR8][R164.64], !P4 ;  /* 0x58004000a4097fae */ /* 0x0007e8000e121848 */
[----:B------:R-:W4:Y:S01]  /*12750*/  LDL.LU.64 R248, [R1+0x288] ;  /* 0x0002880001f87983 */ /* 0x000f220000300a00 */
[----:B-1----:R-:W-:-:S03]  /*12760*/  IMAD.WIDE R232, R21, 0x4, R250 ;  /* 0x0000000415e87825 */ /* 0x002fc600078e02fa */
[----:B------:R1:W-:Y:S04]  /*12770*/  LDGSTS.E [R9+0x5c004], desc[UR8][R162.64], !P4 ;  /* 0x5c004000a2097fae */ /* 0x0003e8000e121848 */
[----:B------:R1:W-:Y:S01]  /*12780*/  STL.64 [R1+0x920], R232 ;  /* 0x000920e801007387 */ /* 0x0003e20000100a00 */
[----:B--2---:R-:W-:-:S03]  /*12790*/  IMAD.WIDE R166, R21, 0x4, R170 ;  /* 0x0000000415a67825 */ /* 0x004fc600078e02aa */
[----:B------:R-:W2:Y:S01]  /*127a0*/  LDL.LU.64 R170, [R1+0x280] ;  /* 0x0002800001aa7983 */ /* 0x000ea20000300a00 */
[----:B---3--:R-:W-:-:S03]  /*127b0*/  IMAD.WIDE R164, R21, 0x4, R168 ;  /* 0x0000000415a47825 */ /* 0x008fc600078e02a8 */
[----:B------:R3:W-:Y:S04]  /*127c0*/  STL.64 [R1+0x928], R166 ;  /* 0x000928a601007387 */ /* 0x0007e80000100a00 */
[----:B------:R-:W2:Y:S04]  /*127d0*/  LDL.LU.64 R168, [R1+0x278] ;  /* 0x0002780001a87983 */ /* 0x000ea80000300a00 */
[----:B------:R3:W-:Y:S04]  /*127e0*/  STL.64 [R1+0x930], R164 ;  /* 0x000930a401007387 */ /* 0x0007e80000100a00 */
[----:B------:R-:W2:Y:S01]  /*127f0*/  LDL.LU.64 R250, [R1+0x270] ;  /* 0x0002700001fa7983 */ /* 0x000ea20000300a00 */
[----:B------:R-:W-:-:S02]  /*12800*/  VIADD R20, R160, 0xffffff4d ;  /* 0xffffff4da0147836 */ /* 0x000fc40000000000 */
[----:B------:R-:W2:Y:S03]  /*12810*/  LDC R160, c[0x0][0x230] ;  /* 0x00008c00ffa07b82 */ /* 0x000ea60000000800 */
[----:B------:R-:W-:Y:S02]  /*12820*/  ISETP.GE.U32.AND P3, PT, R20, 0x7ffffece, PT ;  /* 0x7ffffece1400780c */ /* 0x000fe40003f66070 */
[----:B------:R-:W-:-:S03]  /*12830*/  IADD3 R20, R159, -0xb4, RZ ;  /* 0xffffff4c9f147810 */ /* 0x000fc60007ffe0ff */
[----:B------:R-:W2:Y:S01]  /*12840*/  LDC R159, c[0x0][0x230] ;  /* 0x00008c00ff9f7b82 */ /* 0x000ea20000000800 */
[----:B------:R-:W-:Y:S01]  /*12850*/  ISETP.GE.U32.AND P4, PT, R20, 0x7ffffecd, PT ;  /* 0x7ffffecd1400780c */ /* 0x000fe20003f86070 */
[----:B------:R-:W-:Y:S02]  /*12860*/  VIADD R20, R158, 0xffffff2f ;  /* 0xffffff2f9e147836 */ /* 0x000fe40000000000 */
[----:B-1----:R-:W-:-:S04]  /*12870*/  IMAD.WIDE R162, R21, 0x4, R234 ;  /* 0x0000000415a27825 */ /* 0x002fc800078e02ea */
[----:B------:R1:W-:Y:S01]  /*12880*/  LDGSTS.E [R9+0x50008], desc[UR8][R232.64], !P3 ;  /* 0x50008000e8097fae */ /* 0x0003e2000d921848 */
[----:B------:R-:W2:Y:S03]  /*12890*/  LDC R158, c[0x0][0x230] ;  /* 0x00008c00ff9e7b82 */ /* 0x000ea60000000800 */
[----:B------:R4:W-:Y:S01]  /*128a0*/  STL.64 [R1+0x938], R162 ;  /* 0x000938a201007387 */ /* 0x0009e20000100a00 */
[----:B------:R-:W-:-:S03]  /*128b0*/  IMAD.WIDE R236, R21, 0x4, R236 ;  /* 0x0000000415ec7825 */ /* 0x000fc600078e02ec */
[----:B------:R-:W2:Y:S04]  /*128c0*/  LDL.LU.64 R238, [R1+0x268] ;  /* 0x0002680001ee7983 */ /* 0x000ea80000300a00 */
[----:B------:R-:W-:Y:S04]  /*128d0*/  STL.64 [R1+0x940], R236 ;  /* 0x000940ec01007387 */ /* 0x000fe80000100a00 */
[----:B------:R-:W-:Y:S01]  /*128e0*/  LDGSTS.E [R9+0x54008], desc[UR8][R166.64], !P3 ;  /* 0x54008000a6097fae */ /* 0x000fe2000d921848 */
[----:B------:R-:W-:-:S03]  /*128f0*/  IMAD.WIDE R234, R21, 0x4, R240 ;  /* 0x0000000415ea7825 */ /* 0x000fc600078e02f0 */
[----:B------:R-:W2:Y:S01]  /*12900*/  LDL.LU.64 R246, [R1+0x260] ;  /* 0x0002600001f67983 */ /* 0x000ea20000300a00 */
[----:B-1----:R-:W-:-:S03]  /*12910*/  IMAD.WIDE R232, R21, 0x4, R242 ;  /* 0x0000000415e87825 */ /* 0x002fc600078e02f2 */
[----:B------:R-:W-:Y:S04]  /*12920*/  LDGSTS.E [R9+0x58008], desc[UR8][R164.64], !P3 ;  /* 0x58008000a4097fae */ /* 0x000fe8000d921848 */
[----:B------:R-:W-:Y:S04]  /*12930*/  STL.64 [R1+0x948], R234 ;  /* 0x000948ea01007387 */ /* 0x000fe80000100a00 */
[----:B------:R4:W-:Y:S01]  /*12940*/  LDGSTS.E [R9+0x5c008], desc[UR8][R162.64], !P3 ;  /* 0x5c008000a2097fae */ /* 0x0009e2000d921848 */
[----:B------:R-:W-:-:S03]  /*12950*/  ISETP.GE.U32.AND P3, PT, R20, 0x7ffffeb0, PT ;  /* 0x7ffffeb01400780c */ /* 0x000fc60003f66070 */
[----:B---3--:R-:W3:Y:S04]  /*12960*/  LDL.LU.64 R166, [R1+0x258] ;  /* 0x0002580001a67983 */ /* 0x008ee80000300a00 */
[----:B------:R-:W-:Y:S04]  /*12970*/  STL.64 [R1+0x950], R232 ;  /* 0x000950e801007387 */ /* 0x000fe80000100a00 */
[----:B------:R-:W3:Y:S04]  /*12980*/  LDL.LU.64 R164, [R1+0x250] ;  /* 0x0002500001a47983 */ /* 0x000ee80000300a00 */
[----:B------:R-:W-:Y:S04]  /*12990*/  LDGSTS.E [R9+0x5000c], desc[UR8][R236.64], !P4 ;  /* 0x5000c000ec097fae */ /* 0x000fe8000e121848 */
[----:B------:R-:W-:Y:S04]  /*129a0*/  LDGSTS.E [R9+0x5400c], desc[UR8][R234.64], !P4 ;  /* 0x5400c000ea097fae */ /* 0x000fe8000e121848 */
[----:B------:R1:W-:Y:S01]  /*129b0*/  LDGSTS.E [R9+0x5800c], desc[UR8][R232.64], !P4 ;  /* 0x5800c000e8097fae */ /* 0x0003e2000e121848 */
[----:B----4-:R-:W-:-:S05]  /*129c0*/  IMAD.WIDE R162, R21, 0x4, R244 ;  /* 0x0000000415a27825 */ /* 0x010fca00078e02f4 */
[----:B------:R4:W-:Y:S04]  /*129d0*/  STL.64 [R1+0x958], R162 ;  /* 0x000958a201007387 */ /* 0x0009e80000100a00 */
[----:B------:R-:W-:Y:S01]  /*129e0*/  LDGSTS.E [R9+0x5c00c], desc[UR8][R162.64], !P4 ;  /* 0x5c00c000a2097fae */ /* 0x000fe2000e121848 */
[----:B------:R-:W-:-:S03]  /*129f0*/  IMAD.WIDE R242, R21, 0x4, R248 ;  /* 0x0000000415f27825 */ /* 0x000fc600078e02f8 */
[----:B----4-:R-:W4:Y:S04]  /*12a00*/  LDL.LU.64 R162, [R1+0x248] ;  /* 0x0002480001a27983 */ /* 0x010f280000300a00 */
[----:B------:R-:W4:Y:S04]  /*12a10*/  LDL.LU.64 R234, [R1+0x240] ;  /* 0x0002400001ea7983 */ /* 0x000f280000300a00 */
[----:B------:R-:W4:Y:S04]  /*12a20*/  LDL.LU.64 R236, [R1+0x238] ;  /* 0x0002380001ec7983 */ /* 0x000f280000300a00 */
[----:B------:R-:W4:Y:S01]  /*12a30*/  LDL.LU.64 R240, [R1+0x230] ;  /* 0x0002300001f07983 */ /* 0x000f220000300a00 */
[----:B--2---:R-:W-:-:S03]  /*12a40*/  IMAD.WIDE R170, R21, 0x4, R170 ;  /* 0x0000000415aa7825 */ /* 0x004fc600078e02aa */
[----:B------:R2:W-:Y:S01]  /*12a50*/  STL.64 [R1+0x960], R242 ;  /* 0x000960f201007387 */ /* 0x0005e20000100a00 */
[----:B------:R-:W-:-:S03]  /*12a60*/  IMAD.WIDE R168, R21, 0x4, R168 ;  /* 0x0000000415a87825 */ /* 0x000fc600078e02a8 */
[----:B------:R2:W-:Y:S04]  /*12a70*/  STL.64 [R1+0x968], R170 ;  /* 0x000968aa01007387 */ /* 0x0005e80000100a00 */
[----:B------:R-:W-:Y:S01]  /*12a80*/  LDGSTS.E [R9+0x60000], desc[UR8][R242.64], !P3 ;  /* 0x60000000f2097fae */ /* 0x000fe2000d921848 */
[----:B-1----:R-:W-:-:S03]  /*12a90*/  IMAD.WIDE R232, R21, 0x4, R250 ;  /* 0x0000000415e87825 */ /* 0x002fc600078e02fa */
[----:B------:R1:W-:Y:S04]  /*12aa0*/  STL.64 [R1+0x970], R168 ;  /* 0x000970a801007387 */ /* 0x0003e80000100a00 */
[----:B------:R-:W-:Y:S04]  /*12ab0*/  LDGSTS.E [R9+0x64000], desc[UR8][R170.64], !P3 ;  /* 0x64000000aa097fae */ /* 0x000fe8000d921848 */
[----:B--2---:R-:W2:Y:S04]  /*12ac0*/  LDL.LU.64 R242, [R1+0x228] ;  /* 0x0002280001f27983 */ /* 0x004ea80000300a00 */
[----:B------:R1:W-:Y:S04]  /*12ad0*/  STL.64 [R1+0x978], R232 ;  /* 0x000978e801007387 */ /* 0x0003e80000100a00 */
[----:B------:R-:W2:Y:S04]  /*12ae0*/  LDL.LU.64 R244, [R1+0x220] ;  /* 0x0002200001f47983 */ /* 0x000ea80000300a00 */
[----:B------:R-:W2:Y:S04]  /*12af0*/  LDL.LU.64 R248, [R1+0x218] ;  /* 0x0002180001f87983 */ /* 0x000ea80000300a00 */
[----:B------:R-:W2:Y:S04]  /*12b00*/  LDL.LU.64 R250, [R1+0x210] ;  /* 0x0002100001fa7983 */ /* 0x000ea80000300a00 */
[----:B------:R-:W2:Y:S04]  /*12b10*/  LDL.LU.64 R170, [R1+0x1898] ;  /* 0x0018980001aa7983 */ /* 0x000ea80000300a00 */
[----:B------:R-:W-:Y:S01]  /*12b20*/  LDGSTS.E [R9+0x68000], desc[UR8][R168.64], !P3 ;  /* 0x68000000a8097fae */ /* 0x000fe2000d921848 */
[----:B------:R-:W-:-:S02]  /*12b30*/  IADD3 R20, R160, -0xd2, RZ ;  /* 0xffffff2ea0147810 */ /* 0x000fc40007ffe0ff */
[----:B------:R-:W4:Y:S01]  /*12b40*/  LDC R160, c[0x0][0x230] ;  /* 0x00008c00ffa07b82 */ /* 0x000f220000000800 */
[----:B------:R1:W-:Y:S04]  /*12b50*/  LDGSTS.E [R9+0x6c000], desc[UR8][R232.64], !P3 ;  /* 0x6c000000e8097fae */ /* 0x0003e8000d921848 */
[----:B-1----:R-:W2:Y:S01]  /*12b60*/  LDL.LU.64 R168, [R1+0x1890] ;  /* 0x0018900001a87983 */ /* 0x002ea20000300a00 */
[----:B------:R-:W-:Y:S01]  /*12b70*/  ISETP.GE.U32.AND P4, PT, R20, 0x7ffffeaf, PT ;  /* 0x7ffffeaf1400780c */ /* 0x000fe20003f86070 */
[----:B------:R-:W-:Y:S02]  /*12b80*/  VIADD R20, R159, 0xffffff2d ;  /* 0xffffff2d9f147836 */ /* 0x000fe40000000000 */
[C---:B------:R-:W-:Y:S01]  /*12b90*/  IMAD.WIDE R238, R21.reuse, 0x4, R238 ;  /* 0x0000000415ee7825 */ /* 0x040fe200078e02ee */
[----:B------:R-:W1:Y:S02]  /*12ba0*/  LDC R159, c[0x0][0x230] ;  /* 0x00008c00ff9f7b82 */ /* 0x000e640000000800 */
[----:B------:R-:W-:Y:S01]  /*12bb0*/  ISETP.GE.U32.AND P3, PT, R20, 0x7ffffeae, PT ;  /* 0x7ffffeae1400780c */ /* 0x000fe20003f66070 */
[----:B------:R-:W-:Y:S01]  /*12bc0*/  IMAD.WIDE R232, R21, 0x4, R246 ;  /* 0x0000000415e87825 */ /* 0x000fe200078e02f6 */
[----:B------:R-:W-:-:S03]  /*12bd0*/  IADD3 R20, R158, -0xd4, RZ ;  /* 0xffffff2c9e147810 */ /* 0x000fc60007ffe0ff */
[C---:B---3--:R-:W-:Y:S02]  /*12be0*/  IMAD.WIDE R166, R21.reuse, 0x4, R166 ;  /* 0x0000000415a67825 */ /* 0x048fe400078e02a6 */
[----:B------:R-:W-:Y:S01]  /*12bf0*/  LDGSTS.E [R9+0x60004], desc[UR8][R238.64], !P4 ;  /* 0x60004000ee097fae */ /* 0x000fe2000e121848 */
[----:B------:R-:W3:Y:S03]  /*12c00*/  LDC R158, c[0x0][0x230] ;  /* 0x00008c00ff9e7b82 */ /* 0x000ee60000000800 */
[----:B------:R4:W-:Y:S01]  /*12c10*/  LDGSTS.E [R9+0x64004], desc[UR8][R232.64], !P4 ;  /* 0x64004000e8097fae */ /* 0x0009e2000e121848 */
[----:B------:R-:W-:-:S03]  /*12c20*/  IMAD.WIDE R164, R21, 0x4, R164 ;  /* 0x0000000415a47825 */ /* 0x000fc600078e02a4 */
[----:B------:R-:W-:Y:S04]  /*12c30*/  STL.64 [R1+0x980], R238 ;  /* 0x000980ee01007387 */ /* 0x000fe80000100a00 */
[----:B------:R4:W-:Y:S04]  /*12c40*/  LDGSTS.E [R9+0x68004], desc[UR8][R166.64], !P4 ;  /* 0x68004000a6097fae */ /* 0x0009e8000e121848 */
[----:B------:R4:W-:Y:S04]  /*12c50*/  STL.64 [R1+0x988], R232 ;  /* 0x000988e801007387 */ /* 0x0009e80000100a00 */
[----:B------:R1:W-:Y:S01]  /*12c60*/  LDGSTS.E [R9+0x6c004], desc[UR8][R164.64], !P4 ;  /* 0x6c004000a4097fae */ /* 0x0003e2000e121848 */
[----:B------:R-:W-:-:S03]  /*12c70*/  ISETP.GE.U32.AND P4, PT, R20, 0x7ffffead, PT ;  /* 0x7ffffead1400780c */ /* 0x000fc60003f86070 */
[----:B------:R1:W-:Y:S01]  /*12c80*/  STL.64 [R1+0xf20], R166 ;  /* 0x000f20a601007387 */ /* 0x0003e20000100a00 */
[----:B------:R-:W-:Y:S02]  /*12c90*/  VIADD R20, R161, 0xffffff0f ;  /* 0xffffff0fa1147836 */ /* 0x000fe40000000000 */
[----:B------:R-:W3:Y:S01]  /*12ca0*/  LDC R161, c[0x0][0x230] ;  /* 0x00008c00ffa17b82 */ /* 0x000ee20000000800 */
[----:B------:R1:W-:Y:S01]  /*12cb0*/  STL.64 [R1+0xf18], R164 ;  /* 0x000f18a401007387 */ /* 0x0003e20000100a00 */
[----:B----4-:R-:W-:-:S04]  /*12cc0*/  IMAD.WIDE R232, R21, 0x4, R162 ;  /* 0x0000000415e87825 */ /* 0x010fc800078e02a2 */
[C---:B-1----:R-:W-:Y:S01]  /*12cd0*/  IMAD.WIDE R166, R21.reuse, 0x4, R234 ;  /* 0x0000000415a67825 */ /* 0x042fe200078e02ea */
[----:B------:R2:W-:Y:S03]  /*12ce0*/  LDGSTS.E [R9+0x60008], desc[UR8][R232.64], !P3 ;  /* 0x60008000e8097fae */ /* 0x0005e6000d921848 */
[C---:B------:R-:W-:Y:S01]  /*12cf0*/  IMAD.WIDE R164, R21.reuse, 0x4, R236 ;  /* 0x0000000415a47825 */ /* 0x040fe200078e02ec */
[----:B------:R1:W-:Y:S03]  /*12d00*/  LDGSTS.E [R9+0x64008], desc[UR8][R166.64], !P3 ;  /* 0x64008000a6097fae */ /* 0x0003e6000d921848 */
[----:B------:R-:W-:Y:S01]  /*12d10*/  IMAD.WIDE R162, R21, 0x4, R240 ;  /* 0x0000000415a27825 */ /* 0x000fe200078e02f0 */
[----:B------:R2:W-:Y:S04]  /*12d20*/  STL.64 [R1+0xb08], R232 ;  /* 0x000b08e801007387 */ /* 0x0005e80000100a00 */
[----:B------:R4:W-:Y:S04]  /*12d30*/  LDGSTS.E [R9+0x68008], desc[UR8][R164.64], !P3 ;  /* 0x68008000a4097fae */ /* 0x0009e8000d921848 */
[----:B------:R1:W-:Y:S04]  /*12d40*/  STL.64 [R1+0xb00], R166 ;  /* 0x000b00a601007387 */ /* 0x0003e80000100a00 */
[----:B------:R3:W-:Y:S01]  /*12d50*/  LDGSTS.E [R9+0x6c008], desc[UR8][R162.64], !P3 ;  /* 0x6c008000a2097fae */ /* 0x0007e2000d921848 */
[----:B------:R-:W-:-:S03]  /*12d60*/  ISETP.GE.U32.AND P3, PT, R20, 0x7ffffe90, PT ;  /* 0x7ffffe901400780c */ /* 0x000fc60003f66070 */
[----:B------:R4:W-:Y:S01]  /*12d70*/  STL.64 [R1+0xaf8], R164 ;  /* 0x000af8a401007387 */ /* 0x0009e20000100a00 */
[----:B------:R-:W-:Y:S02]  /*12d80*/  IADD3 R20, R160, -0xf2, RZ ;  /* 0xffffff0ea0147810 */ /* 0x000fe40007ffe0ff */
[----:B------:R-:W3:Y:S01]  /*12d90*/  LDC R160, c[0x0][0x230] ;  /* 0x00008c00ffa07b82 */ /* 0x000ee20000000800 */
[----:B------:R3:W-:Y:S01]  /*12da0*/  STL.64 [R1+0xaf0], R162 ;  /* 0x000af0a201007387 */ /* 0x0007e20000100a00 */
[----:B--2---:R-:W-:-:S05]  /*12db0*/  IMAD.WIDE R232, R21, 0x4, R242 ;  /* 0x0000000415e87825 */ /* 0x004fca00078e02f2 */
[----:B------:R-:W-:Y:S01]  /*12dc0*/  LDGSTS.E [R9+0x6000c], desc[UR8][R232.64], !P4 ;  /* 0x6000c000e8097fae */ /* 0x000fe2000e121848 */
[----:B-1----:R-:W-:-:S04]  /*12dd0*/  IMAD.WIDE R166, R21, 0x4, R244 ;  /* 0x0000000415a67825 */ /* 0x002fc800078e02f4 */
[C---:B----4-:R-:W-:Y:S01]  /*12de0*/  IMAD.WIDE R164, R21.reuse, 0x4, R248 ;  /* 0x0000000415a47825 */ /* 0x050fe200078e02f8 */
[----:B------:R1:W-:Y:S03]  /*12df0*/  LDGSTS.E [R9+0x6400c], desc[UR8][R166.64], !P4 ;  /* 0x6400c000a6097fae */ /* 0x0003e6000e121848 */
[----:B---3--:R-:W-:Y:S01]  /*12e00*/  IMAD.WIDE R162, R21, 0x4, R250 ;  /* 0x0000000415a27825 */ /* 0x008fe200078e02fa */
[----:B------:R2:W-:Y:S04]  /*12e10*/  LDGSTS.E [R9+0x6800c], desc[UR8][R164.64], !P4 ;  /* 0x6800c000a4097fae */ /* 0x0005e8000e121848 */
[----:B------:R-:W-:Y:S04]  /*12e20*/  STL.64 [R1+0xae8], R232 ;  /* 0x000ae8e801007387 */ /* 0x000fe80000100a00 */
[----:B------:R3:W-:Y:S01]  /*12e30*/  LDGSTS.E [R9+0x6c00c], desc[UR8][R162.64], !P4 ;  /* 0x6c00c000a2097fae */ /* 0x0007e2000e121848 */
[----:B------:R-:W-:-:S03]  /*12e40*/  ISETP.GE.U32.AND P4, PT, R20, 0x7ffffe8f, PT ;  /* 0x7ffffe8f1400780c */ /* 0x000fc60003f86070 */
[----:B------:R1:W-:Y:S04]  /*12e50*/  STL.64 [R1+0xae0], R166 ;  /* 0x000ae0a601007387 */ /* 0x0003e80000100a00 */
[----:B------:R2:W-:Y:S01]  /*12e60*/  STL.64 [R1+0xad8], R164 ;  /* 0x000ad8a401007387 */ /* 0x0005e20000100a00 */
[----:B------:R-:W-:-:S03]  /*12e70*/  IMAD.WIDE R168, R21, 0x4, R168 ;  /* 0x0000000415a87825 */ /* 0x000fc600078e02a8 */
[----:B------:R3:W-:Y:S01]  /*12e80*/  STL.64 [R1+0xad0], R162 ;  /* 0x000ad0a201007387 */ /* 0x0007e20000100a00 */
[----:B-1----:R-:W-:-:S03]  /*12e90*/  IMAD.WIDE R166, R21, 0x4, R170 ;  /* 0x0000000415a67825 */ /* 0x002fc600078e02aa */
[----:B------:R1:W-:Y:S01]  /*12ea0*/  STL.64 [R1+0x9e0], R168 ;  /* 0x0009e0a801007387 */ /* 0x0003e20000100a00 */
[----:B--2---:R-:W-:-:S03]  /*12eb0*/  IMAD.WIDE R164, R21, 0x4, R172 ;  /* 0x0000000415a47825 */ /* 0x004fc600078e02ac */
[----:B------:R1:W-:Y:S01]  /*12ec0*/  LDGSTS.E [R9+0x70000], desc[UR8][R168.64], !P3 ;  /* 0x70000000a8097fae */ /* 0x0003e2000d921848 */
[----:B---3--:R-:W-:-:S03]  /*12ed0*/  IMAD.WIDE R162, R21, 0x4, R174 ;  /* 0x0000000415a27825 */ /* 0x008fc600078e02ae */
[----:B------:R2:W-:Y:S01]  /*12ee0*/  STL.64 [R1+0x9e8], R166 ;  /* 0x0009e8a601007387 */ /* 0x0005e20000100a00 */
[----:B------:R-:W-:-:S03]  /*12ef0*/  VIADD R20, R159, 0xffffff0d ;  /* 0xffffff0d9f147836 */ /* 0x000fc60000000000 */
[----:B------:R2:W-:Y:S01]  /*12f00*/  LDGSTS.E [R9+0x74000], desc[UR8][R166.64], !P3 ;  /* 0x74000000a6097fae */ /* 0x0005e2000d921848 */
[----:B-1----:R-:W-:-:S03]  /*12f10*/  IMAD.WIDE R168, R21, 0x4, R176 ;  /* 0x0000000415a87825 */ /* 0x002fc600078e02b0 */
[----:B------:R1:W-:Y:S01]  /*12f20*/  STL.64 [R1+0x9f0], R164 ;  /* 0x0009f0a401007387 */ /* 0x0003e20000100a00 */
[----:B------:R-:W3:Y:S03]  /*12f30*/  LDC R159, c[0x0][0x230] ;  /* 0x00008c00ff9f7b82 */ /* 0x000ee60000000800 */
[----:B------:R1:W-:Y:S01]  /*12f40*/  LDGSTS.E [R9+0x78000], desc[UR8][R164.64], !P3 ;  /* 0x78000000a4097fae */ /* 0x0003e2000d921848 */
[----:B--2---:R-:W-:-:S03]  /*12f50*/  IMAD.WIDE R166, R21, 0x4, R178 ;  /* 0x0000000415a67825 */ /* 0x004fc600078e02b2 */
[----:B------:R2:W-:Y:S04]  /*12f60*/  STL.64 [R1+0x9f8], R162 ;  /* 0x0009f8a201007387 */ /* 0x0005e80000100a00 */
[----:B------:R2:W-:Y:S01]  /*12f70*/  LDGSTS.E [R9+0x7c000], desc[UR8][R162.64], !P3 ;  /* 0x7c000000a2097fae */ /* 0x0005e2000d921848 */
[----:B------:R-:W-:Y:S01]  /*12f80*/  ISETP.GE.U32.AND P3, PT, R20, 0x7ffffe8e, PT ;  /* 0x7ffffe8e1400780c */ /* 0x000fe20003f66070 */
[C---:B-1----:R-:W-:Y:S02]  /*12f90*/  IMAD.WIDE R164, R21.reuse, 0x4, R180 ;  /* 0x0000000415a47825 */ /* 0x042fe400078e02b4 */
[----:B------:R1:W-:Y:S04]  /*12fa0*/  STL.64 [R1+0xa00], R168 ;  /* 0x000a00a801007387 */ /* 0x0003e80000100a00 */
[----:B------:R4:W-:Y:S01]  /*12fb0*/  STL.64 [R1+0xa08], R166 ;  /* 0x000a08a601007387 */ /* 0x0009e20000100a00 */
[----:B--2---:R-:W-:-:S03]  /*12fc0*/  IMAD.WIDE R162, R21, 0x4, R182 ;  /* 0x0000000415a27825 */ /* 0x004fc600078e02b6 */
[----:B------:R1:W-:Y:S04]  /*12fd0*/  LDGSTS.E [R9+0x70004], desc[UR8][R168.64], !P4 ;  /* 0x70004000a8097fae */ /* 0x0003e8000e121848 */
[----:B------:R2:W-:Y:S01]  /*12fe0*/  STL.64 [R1+0xa10], R164 ;  /* 0x000a10a401007387 */ /* 0x0005e20000100a00 */
[----:B------:R-:W-:-:S03]  /*12ff0*/  IMAD.WIDE R170, R21, 0x4, R184 ;  /* 0x0000000415aa7825 */ /* 0x000fc600078e02b8 */
[----:B------:R-:W-:Y:S04]  /*13000*/  LDGSTS.E [R9+0x74004], desc[UR8][R166.64], !P4 ;  /* 0x74004000a6097fae */ /* 0x000fe8000e121848 */
[----:B------:R3:W-:Y:S01]  /*13010*/  STL.64 [R1+0xa18], R162 ;  /* 0x000a18a201007387 */ /* 0x0007e20000100a00 */
[----:B-1----:R-:W-:-:S03]  /*13020*/  IMAD.WIDE R168, R21, 0x4, R186 ;  /* 0x0000000415a87825 */ /* 0x002fc600078e02ba */
[----:B------:R2:W-:Y:S04]  /*13030*/  LDGSTS.E [R9+0x78004], desc[UR8][R164.64], !P4 ;  /* 0x78004000a4097fae */ /* 0x0005e8000e121848 */
[----:B----4-:R-:W4:Y:S04]  /*13040*/  LDL.LU.64 R166, [R1+0x908] ;  /* 0x0009080001a67983 */ /* 0x010f280000300a00 */
[----:B------:R-:W4:Y:S04]  /*13050*/  LDL.LU.64 R240, [R1+0x900] ;  /* 0x0009000001f07983 */ /* 0x000f280000300a00 */
[----:B------:R3:W-:Y:S01]  /*13060*/  LDGSTS.E [R9+0x7c004], desc[UR8][R162.64], !P4 ;  /* 0x7c004000a2097fae */ /* 0x0007e2000e121848 */
[----:B--2---:R-:W-:-:S03]  /*13070*/  IMAD.WIDE R164, R21, 0x4, R188 ;  /* 0x0000000415a47825 */ /* 0x004fc600078e02bc */
[----:B------:R-:W2:Y:S04]  /*13080*/  LDL.LU.64 R242, [R1+0x8f8] ;  /* 0x0008f80001f27983 */ /* 0x000ea80000300a00 */
[----:B------:R-:W2:Y:S01]  /*13090*/  LDL.LU.64 R244, [R1+0x8f0] ;  /* 0x0008f00001f47983 */ /* 0x000ea20000300a00 */
[----:B---3--:R-:W-:-:S03]  /*130a0*/  IMAD.WIDE R162, R21, 0x4, R190 ;  /* 0x0000000415a27825 */ /* 0x008fc600078e02be */
[----:B------:R-:W-:Y:S04]  /*130b0*/  STL.64 [R1+0xa20], R170 ;  /* 0x000a20aa01007387 */ /* 0x000fe80000100a00 */
[----:B------:R-:W-:Y:S04]  /*130c0*/  STL.64 [R1+0xa28], R168 ;  /* 0x000a28a801007387 */ /* 0x000fe80000100a00 */
[----:B------:R1:W-:Y:S04]  /*130d0*/  LDGSTS.E [R9+0x70008], desc[UR8][R170.64], !P3 ;  /* 0x70008000aa097fae */ /* 0x0003e8000d921848 */
[----:B------:R3:W-:Y:S04]  /*130e0*/  STL.64 [R1+0xa30], R164 ;  /* 0x000a30a401007387 */ /* 0x0007e80000100a00 */
[----:B------:R1:W-:Y:S04]  /*130f0*/  LDGSTS.E [R9+0x74008], desc[UR8][R168.64], !P3 ;  /* 0x74008000a8097fae */ /* 0x0003e8000d921848 */
[----:B------:R1:W-:Y:S04]  /*13100*/  STL.64 [R1+0xa38], R162 ;  /* 0x000a38a201007387 */ /* 0x0003e80000100a00 */
[----:B------:R-:W-:Y:S04]  /*13110*/  LDGSTS.E [R9+0x78008], desc[UR8][R164.64], !P3 ;  /* 0x78008000a4097fae */ /* 0x000fe8000d921848 */
[----:B------:R-:W-:Y:S04]  /*13120*/  LDGSTS.E [R9+0x7c008], desc[UR8][R162.64], !P3 ;  /* 0x7c008000a2097fae */ /* 0x000fe8000d921848 */
[----:B---3--:R-:W3:Y:S04]  /*13130*/  LDL.LU.64 R164, [R1+0x8e8] ;  /* 0x0008e80001a47983 */ /* 0x008ee80000300a00 */
[----:B-1----:R-:W3:Y:S04]  /*13140*/  LDL.LU.64 R162, [R1+0x8e0] ;  /* 0x0008e00001a27983 */ /* 0x002ee80000300a00 */
[----:B------:R-:W3:Y:S04]  /*13150*/  LDL.LU.64 R248, [R1+0x8d8] ;  /* 0x0008d80001f87983 */ /* 0x000ee80000300a00 */
[----:B------:R-:W3:Y:S01]  /*13160*/  LDL.LU.64 R250, [R1+0x8d0] ;  /* 0x0008d00001fa7983 */ /* 0x000ee20000300a00 */
[----:B------:R-:W-:Y:S01]  /*13170*/  IADD3 R20, R158, -0xf4, RZ ;  /* 0xffffff0c9e147810 */ /* 0x000fe20007ffe0ff */
[C---:B------:R-:W-:Y:S01]  /*13180*/  IMAD.WIDE R174, R21.reuse, 0x4, R192 ;  /* 0x0000000415ae7825 */ /* 0x040fe200078e02c0 */
[----:B------:R-:W1:Y:S02]  /*13190*/  LDC R158, c[0x0][0x230] ;  /* 0x00008c00ff9e7b82 */ /* 0x000e640000000800 */
[----:B------:R-:W-:Y:S01]  /*131a0*/  ISETP.GE.U32.AND P4, PT, R20, 0x7ffffe8d, PT ;  /* 0x7ffffe8d1400780c */ /* 0x000fe20003f86070 */
[C---:B------:R-:W-:Y:S01]  /*131b0*/  IMAD.WIDE R172, R21.reuse, 0x4, R194 ;  /* 0x0000000415ac7825 */ /* 0x040fe200078e02c2 */
[----:B------:R4:W-:Y:S03]  /*131c0*/  STL.64 [R1+0xa40], R174 ;  /* 0x000a40ae01007387 */ /* 0x0009e60000100a00 */
[C---:B------:R-:W-:Y:S01]  /*131d0*/  IMAD.WIDE R170, R21.reuse, 0x4, R196 ;  /* 0x0000000415aa7825 */ /* 0x040fe200078e02c4 */
[----:B------:R4:W-:Y:S03]  /*131e0*/  STL.64 [R1+0xa48], R172 ;  /* 0x000a48ac01007387 */ /* 0x0009e60000100a00 */
[C---:B------:R-:W-:Y:S01]  /*131f0*/  IMAD.WIDE R168, R21.reuse, 0x4, R198 ;  /* 0x0000000415a87825 */ /* 0x040fe200078e02c6 */
[----:B------:R2:W-:Y:S04]  /*13200*/  STL.64 [R1+0xa50], R170 ;  /* 0x000a50aa01007387 */ /* 0x0005e80000100a00 */
[----:B------:R4:W-:Y:S04]  /*13210*/  LDGSTS.E [R9+0x7000c], desc[UR8][R174.64], !P4 ;  /* 0x7000c000ae097fae */ /* 0x0009e8000e121848 */
[----:B------:R2:W-:Y:S04]  /*13220*/  STL.64 [R1+0xa58], R168 ;  /* 0x000a58a801007387 */ /* 0x0005e80000100a00 */
[----:B------:R4:W-:Y:S04]  /*13230*/  LDGSTS.E [R9+0x7400c], desc[UR8][R172.64], !P4 ;  /* 0x7400c000ac097fae */ /* 0x0009e8000e121848 */
[----:B------:R-:W3:Y:S04]  /*13240*/  LDL.LU.64 R234, [R1+0x8c8] ;  /* 0x0008c80001ea7983 */ /* 0x000ee80000300a00 */
[----:B------:R2:W-:Y:S04]  /*13250*/  LDGSTS.E [R9+0x7800c], desc[UR8][R170.64], !P4 ;  /* 0x7800c000aa097fae */ /* 0x0005e8000e121848 */
[----:B------:R-:W3:Y:S04]  /*13260*/  LDL.LU.64 R236, [R1+0x8c0] ;  /* 0x0008c00001ec7983 */ /* 0x000ee80000300a00 */
[----:B------:R1:W-:Y:S01]  /*13270*/  LDGSTS.E [R9+0x7c00c], desc[UR8][R168.64], !P4 ;  /* 0x7c00c000a8097fae */ /* 0x0003e2000e121848 */
[----:B----4-:R-:W-:-:S04]  /*13280*/  IMAD.WIDE R174, R21, 0x4, R166 ;  /* 0x0000000415ae7825 */ /* 0x010fc800078e02a6 */
[C---:B------:R-:W-:Y:S01]  /*13290*/  IMAD.WIDE R172, R21.reuse, 0x4, R240 ;  /* 0x0000000415ac7825 */ /* 0x040fe200078e02f0 */
[----:B------:R-:W-:Y:S04]  /*132a0*/  STL.64 [R1+0x1598], R174 ;  /* 0x001598ae01007387 */ /* 0x000fe80000100a00 */
[----:B------:R-:W4:Y:S01]  /*132b0*/  LDL.LU.64 R166, [R1+0x8b8] ;  /* 0x0008b80001a67983 */ /* 0x000f220000300a00 */
[----:B--2---:R-:W-:-:S03]  /*132c0*/  IMAD.WIDE R170, R21, 0x4, R242 ;  /* 0x0000000415aa7825 */ /* 0x004fc600078e02f2 */
[----:B------:R-:W-:Y:S01]  /*132d0*/  STL.64 [R1+0x1590], R172 ;  /* 0x001590ac01007387 */ /* 0x000fe20000100a00 */
[----:B-1----:R-:W-:-:S03]  /*132e0*/  IMAD.WIDE R168, R21, 0x4, R244 ;  /* 0x0000000415a87825 */ /* 0x002fc600078e02f4 */
[----:B------:R-:W2:Y:S04]  /*132f0*/  LDL.LU.64 R240, [R1+0x8b0] ;  /* 0x0008b00001f07983 */ /* 0x000ea80000300a00 */
[----:B------:R-:W-:Y:S04]  /*13300*/  LDGSTS.E [R10+0x40000], desc[UR8][R174.64], !P5 ;  /* 0x40000000ae0a7fae */ /* 0x000fe8000e921848 */
[----:B------:R3:W-:Y:S04]  /*13310*/  STL.64 [R1+0x1588], R170 ;  /* 0x001588aa01007387 */ /* 0x0007e80000100a00 */
[----:B------:R-:W-:Y:S04]  /*13320*/  LDGSTS.E [R10+0x44000], desc[UR8][R172.64], !P5 ;  /* 0x44000000ac0a7fae */ /* 0x000fe8000e921848 */
[----:B------:R1:W-:Y:S04]  /*13330*/  STL.64 [R1+0x1580], R168 ;  /* 0x001580a801007387 */ /* 0x0003e80000100a00 */
[----:B------:R3:W-:Y:S04]  /*13340*/  LDGSTS.E [R10+0x48000], desc[UR8][R170.64], !P5 ;  /* 0x48000000aa0a7fae */ /* 0x0007e8000e921848 */
[----:B------:R-:W2:Y:S04]  /*13350*/  LDL.LU.64 R242, [R1+0x8a8] ;  /* 0x0008a80001f27983 */ /* 0x000ea80000300a00 */
[----:B------:R1:W-:Y:S04]  /*13360*/  LDGSTS.E [R10+0x4c000], desc[UR8][R168.64], !P5 ;  /* 0x4c000000a80a7fae */ /* 0x0003e8000e921848 */
[----:B------:R-:W2:Y:S01]  /*13370*/  LDL.LU.64 R244, [R1+0x8a0] ;  /* 0x0008a00001f47983 */ /* 0x000ea20000300a00 */
[----:B---3--:R-:W-:-:S04]  /*13380*/  IMAD.WIDE R170, R21, 0x4, R164 ;  /* 0x0000000415aa7825 */ /* 0x008fc800078e02a4 */
[C---:B-1----:R-:W-:Y:S01]  /*13390*/  IMAD.WIDE R168, R21.reuse, 0x4, R162 ;  /* 0x0000000415a87825 */ /* 0x042fe200078e02a2 */
[----:B------:R1:W-:Y:S03]  /*133a0*/  STL.64 [R1+0x1578], R170 ;  /* 0x001578aa01007387 */ /* 0x0003e60000100a00 */
[C---:B------:R-:W-:Y:S01]  /*133b0*/  IMAD.WIDE R164, R21.reuse, 0x4, R248 ;  /* 0x0000000415a47825 */ /* 0x040fe200078e02f8 */
[----:B------:R1:W-:Y:S03]  /*133c0*/  LDGSTS.E [R10+0x40004], desc[UR8][R170.64], !P6 ;  /* 0x40004000aa0a7fae */ /* 0x0003e6000f121848 */
[C---:B------:R-:W-:Y:S01]  /*133d0*/  IMAD.WIDE R162, R21.reuse, 0x4, R250 ;  /* 0x0000000415a27825 */ /* 0x040fe200078e02fa */
[----:B------:R-:W3:Y:S04]  /*133e0*/  LDL.LU.64 R248, [R1+0x898] ;  /* 0x0008980001f87983 */ /* 0x000ee80000300a00 */
[----:B------:R-:W-:Y:S04]  /*133f0*/  STL.64 [R1+0x1570], R168 ;  /* 0x001570a801007387 */ /* 0x000fe80000100a00 */
[----:B------:R-:W3:Y:S04]  /*13400*/  LDL.LU.64 R250, [R1+0x890] ;  /* 0x0008900001fa7983 */ /* 0x000ee80000300a00 */
[----:B------:R1:W-:Y:S04]  /*13410*/  STL.64 [R1+0x1568], R164 ;  /* 0x001568a401007387 */ /* 0x0003e80000100a00 */
[----:B------:R4:W-:Y:S04]  /*13420*/  LDGSTS.E [R10+0x44004], desc[UR8][R168.64], !P6 ;  /* 0x44004000a80a7fae */ /* 0x0009e8000f121848 */
[----:B------:R1:W-:Y:S04]  /*13430*/  STL.64 [R1+0x1560], R162 ;  /* 0x001560a201007387 */ /* 0x0003e80000100a00 */
[----:B------:R-:W-:Y:S04]  /*13440*/  LDGSTS.E [R10+0x48004], desc[UR8][R164.64], !P6 ;  /* 0x48004000a40a7fae */ /* 0x000fe8000f121848 */
[----:B------:R-:W-:Y:S01]  /*13450*/  LDGSTS.E [R10+0x4c004], desc[UR8][R162.64], !P6 ;  /* 0x4c004000a20a7fae */ /* 0x000fe2000f121848 */
[----:B------:R-:W-:-:S05]  /*13460*/  IMAD.WIDE R172, R21, 0x4, R234 ;  /* 0x0000000415ac7825 */ /* 0x000fca00078e02ea */
[----:B------:R2:W-:Y:S01]  /*13470*/  LDGSTS.E [R10+0x40008], desc[UR8][R172.64], !P1 ;  /* 0x40008000ac0a7fae */ /* 0x0005e2000c921848 */
[----:B-1----:R-:W-:-:S03]  /*13480*/  IMAD.WIDE R170, R21, 0x4, R236 ;  /* 0x0000000415aa7825 */ /* 0x002fc600078e02ec */
[----:B------:R-:W3:Y:S04]  /*13490*/  LDL.LU.64 R164, [R1+0x588] ;  /* 0x0005880001a47983 */ /* 0x000ee80000300a00 */
[----:B------:R-:W3:Y:S04]  /*134a0*/  LDL.LU.64 R162, [R1+0x580] ;  /* 0x0005800001a27983 */ /* 0x000ee80000300a00 */
[----:B------:R-:W-:Y:S04]  /*134b0*/  STL.64 [R1+0x1558], R172 ;  /* 0x001558ac01007387 */ /* 0x000fe80000100a00 */
[----:B------:R-:W3:Y:S04]  /*134c0*/  LDL.LU.64 R234, [R1+0x578] ;  /* 0x0005780001ea7983 */ /* 0x000ee80000300a00 */
[----:B------:R-:W-:Y:S04]  /*134d0*/  STL.64 [R1+0x1550], R170 ;  /* 0x001550aa01007387 */ /* 0x000fe80000100a00 */
[----:B------:R-:W3:Y:S04]  /*134e0*/  LDL.LU.64 R236, [R1+0x570] ;  /* 0x0005700001ec7983 */ /* 0x000ee80000300a00 */
[----:B------:R3:W-:Y:S01]  /*134f0*/  LDGSTS.E [R10+0x44008], desc[UR8][R170.64], !P1 ;  /* 0x44008000aa0a7fae */ /* 0x0007e2000c921848 */
[----:B----4-:R-:W-:-:S04]  /*13500*/  IMAD.WIDE R168, R21, 0x4, R166 ;  /* 0x0000000415a87825 */ /* 0x010fc800078e02a6 */
[C---:B--2---:R-:W-:Y:S01]  /*13510*/  IMAD.WIDE R166, R21.reuse, 0x4, R240 ;  /* 0x0000000415a67825 */ /* 0x044fe200078e02f0 */
[----:B------:R-:W-:Y:S04]  /*13520*/  STL.64 [R1+0x1548], R168 ;  /* 0x001548a801007387 */ /* 0x000fe80000100a00 */
[----:B------:R1:W-:Y:S04]  /*13530*/  STL.64 [R1+0x1540], R166 ;  /* 0x001540a601007387 */ /* 0x0003e80000100a00 */
[----:B------:R2:W-:Y:S04]  /*13540*/  LDGSTS.E [R10+0x48008], desc[UR8][R168.64], !P1 ;  /* 0x48008000a80a7fae */ /* 0x0005e8000c921848 */
[----:B------:R-:W-:Y:S04]  /*13550*/  LDGSTS.E [R10+0x4c008], desc[UR8][R166.64], !P1 ;  /* 0x4c008000a60a7fae */ /* 0x000fe8000c921848 */
[----:B------:R-:W4:Y:S01]  /*13560*/  LDL.LU.64 R246, [R1+0x568] ;  /* 0x0005680001f67983 */ /* 0x000f220000300a00 */
[----:B------:R-:W-:-:S03]  /*13570*/  IMAD.WIDE R174, R21, 0x4, R242 ;  /* 0x0000000415ae7825 */ /* 0x000fc600078e02f2 */
[----:B-1----:R-:W4:Y:S04]  /*13580*/  LDL.LU.64 R166, [R1+0x560] ;  /* 0x0005600001a67983 */ /* 0x002f280000300a00 */
[----:B------:R-:W-:Y:S01]  /*13590*/  STL.64 [R1+0x1538], R174 ;  /* 0x001538ae01007387 */ /* 0x000fe20000100a00 */
[----:B------:R-:W-:-:S03]  /*135a0*/  IMAD.WIDE R172, R21, 0x4, R244 ;  /* 0x0000000415ac7825 */ /* 0x000fc600078e02f4 */
[----:B------:R-:W4:Y:S04]  /*135b0*/  LDL.LU.64 R240, [R1+0x558] ;  /* 0x0005580001f07983 */ /* 0x000f280000300a00 */
[----:B------:R-:W-:Y:S04]  /*135c0*/  STL.64 [R1+0x1530], R172 ;  /* 0x001530ac01007387 */ /* 0x000fe80000100a00 */
[----:B------:R-:W4:Y:S01]  /*135d0*/  LDL.LU.64 R242, [R1+0x550] ;  /* 0x0005500001f27983 */ /* 0x000f220000300a00 */
[----:B------:R-:W-:Y:S02]  /*135e0*/  VIADD R20, R160, 0xffffff67 ;  /* 0xffffff67a0147836 */ /* 0x000fe40000000000 */
[----:B------:R-:W1:Y:S01]  /*135f0*/  LDC R160, c[0x0][0x230] ;  /* 0x00008c00ffa07b82 */ /* 0x000e620000000800 */
[----:B------:R-:W-:Y:S01]  /*13600*/  LDGSTS.E [R10+0x4000c], desc[UR8][R174.64], !P2 ;  /* 0x4000c000ae0a7fae */ /* 0x000fe2000d121848 */
[----:B---3--:R-:W-:-:S04]  /*13610*/  IMAD.WIDE R170, R21, 0x4, R248 ;  /* 0x0000000415aa7825 */ /* 0x008fc800078e02f8 */
[----:B--2---:R-:W-:Y:S01]  /*13620*/  IMAD.WIDE R168, R21, 0x4, R250 ;  /* 0x0000000415a87825 */ /* 0x004fe200078e02fa */
[----:B------:R2:W-:Y:S04]  /*13630*/  STL.64 [R1+0x1528], R170 ;  /* 0x001528aa01007387 */ /* 0x0005e80000100a00 */
[----:B------:R3:W-:Y:S04]  /*13640*/  STL.64 [R1+0x1520], R168 ;  /* 0x001520a801007387 */ /* 0x0007e80000100a00 */
[----:B------:R-:W4:Y:S04]  /*13650*/  LDL.LU.64 R244, [R1+0x548] ;  /* 0x0005480001f47983 */ /* 0x000f280000300a00 */
[----:B------:R-:W4:Y:S04]  /*13660*/  LDL.LU.64 R248, [R1+0x540] ;  /* 0x0005400001f87983 */ /* 0x000f280000300a00 */
[----:B------:R-:W4:Y:S01]  /*13670*/  LDL.LU.64 R250, [R1+0x538] ;  /* 0x0005380001fa7983 */ /* 0x000f220000300a00 */
[----:B------:R-:W-:-:S02]  /*13680*/  ISETP.GE.U32.AND P3, PT, R20, 0x7ffffee8, PT ;  /* 0x7ffffee81400780c */ /* 0x000fc40003f66070 */
[----:B------:R-:W-:Y:S01]  /*13690*/  IADD3 R20, R159, -0x9a, RZ ;  /* 0xffffff669f147810 */ /* 0x000fe20007ffe0ff */
[----:B------:R-:W-:Y:S01]  /*136a0*/  LDGSTS.E [R10+0x4400c], desc[UR8][R172.64], !P2 ;  /* 0x4400c000ac0a7fae */ /* 0x000fe2000d121848 */
[----:B------:R-:W3:Y:S02]  /*136b0*/  LDC R159, c[0x0][0x230] ;  /* 0x00008c00ff9f7b82 */ /* 0x000ee40000000800 */
[----:B------:R-:W-:Y:S01]  /*136c0*/  ISETP.GE.U32.AND P4, PT, R20, 0x7ffffee7, PT ;  /* 0x7ffffee71400780c */ /* 0x000fe20003f86070 */
[----:B------:R-:W-:Y:S01]  /*136d0*/  VIADD R20, R158, 0xffffff65 ;  /* 0xffffff659e147836 */ /* 0x000fe20000000000 */
[----:B------:R2:W-:Y:S04]  /*136e0*/  LDGSTS.E [R10+0x4800c], desc[UR8][R170.64], !P2 ;  /* 0x4800c000aa0a7fae */ /* 0x0005e8000d121848 */
[----:B------:R-:W3:Y:S01]  /*136f0*/  LDC R158, c[0x0][0x230] ;  /* 0x00008c00ff9e7b82 */ /* 0x000ee20000000800 */
[----:B------:R-:W-:Y:S01]  /*13700*/  ISETP.GE.U32.AND P5, PT, R20, 0x7ffffee6, PT ;  /* 0x7ffffee61400780c */ /* 0x000fe20003fa6070 */
[C---:B------:R-:W-:Y:S01]  /*13710*/  IMAD.WIDE R164, R21.reuse, 0x4, R164 ;  /* 0x0000000415a47825 */ /* 0x040fe200078e02a4 */
[----:B-1----:R-:W-:Y:S01]  /*13720*/  IADD3 R20, R160, -0x9c, RZ ;  /* 0xffffff64a0147810 */ /* 0x002fe20007ffe0ff */
[----:B------:R1:W-:Y:S03]  /*13730*/  LDGSTS.E [R10+0x4c00c], desc[UR8][R168.64], !P2 ;  /* 0x4c00c000a80a7fae */ /* 0x0003e6000d121848 */
[----:B------:R-:W-:Y:S01]  /*13740*/  ISETP.GE.U32.AND P6, PT, R20, 0x7ffffee5, PT ;  /* 0x7ffffee51400780c */ /* 0x000fe20003fc6070 */
[----:B--2---:R-:W-:Y:S01]  /*13750*/  IMAD.WIDE R170, R21, 0x4, R162 ;  /* 0x0000000415aa7825 */ /* 0x004fe200078e02a2 */
[----:B------:R2:W-:Y:S01]  /*13760*/  STL.64 [R1+0x1220], R164 ;  /* 0x001220a401007387 */ /* 0x0005e20000100a00 */
[----:B------:R-:W4:Y:S02]  /*13770*/  LDC R160, c[0x0][0x230] ;  /* 0x00008c00ffa07b82 */ /* 0x000f240000000800 */
[----:B---3--:R-:W-:-:S02]  /*13780*/  VIADD R20, R159, 0xffffff4b ;  /* 0xffffff4b9f147836 */ /* 0x008fc40000000000 */
[C---:B-1----:R-:W-:Y:S01]  /*13790*/  IMAD.WIDE R168, R21.reuse, 0x4, R234 ;  /* 0x0000000415a87825 */ /* 0x042fe200078e02ea */
[----:B------:R-:W-:Y:S03]  /*137a0*/  STL.64 [R1+0x1218], R170 ;  /* 0x001218aa01007387 */ /* 0x000fe60000100a00 */
[----:B------:R-:W1:Y:S01]  /*137b0*/  LDC R159, c[0x0][0x230] ;  /* 0x00008c00ff9f7b82 */ /* 0x000e620000000800 */
[----:B------:R-:W-:Y:S02]  /*137c0*/  ISETP.GE.U32.AND P1, PT, R20, 0x7ffffecc, PT ;  /* 0x7ffffecc1400780c */ /* 0x000fe40003f26070 */
[----:B------:R-:W-:Y:S01]  /*137d0*/  IADD3 R20, R158, -0xb6, RZ ;  /* 0xffffff4a9e147810 */ /* 0x000fe20007ffe0ff */
[C---:B------:R-:W-:Y:S01]  /*137e0*/  IMAD.WIDE R162, R21.reuse, 0x4, R236 ;  /* 0x0000000415a27825 */ /* 0x040fe200078e02ec */
[----:B------:R-:W-:Y:S02]  /*137f0*/  STL.64 [R1+0x1210], R168 ;  /* 0x001210a801007387 */ /* 0x000fe40000100a00 */
[----:B------:R-:W-:Y:S01]  /*13800*/  ISETP.GE.U32.AND P2, PT, R20, 0x7ffffecb, PT ;  /* 0x7ffffecb1400780c */ /* 0x000fe20003f46070 */
[----:B------:R-:W3:Y:S06]  /*13810*/  LDC R158, c[0x0][0x230] ;  /* 0x00008c00ff9e7b82 */ /* 0x000eec0000000800 */
[----:B------:R-:W-:Y:S04]  /*13820*/  LDGSTS.E [R10+0x50000], desc[UR8][R164.64], !P1 ;  /* 0x50000000a40a7fae */ /* 0x000fe8000c921848 */
[----:B------:R4:W-:Y:S04]  /*13830*/  LDGSTS.E [R10+0x54000], desc[UR8][R170.64], !P1 ;  /* 0x54000000aa0a7fae */ /* 0x0009e8000c921848 */
[----:B------:R1:W-:Y:S04]  /*13840*/  LDGSTS.E [R10+0x58000], desc[UR8][R168.64], !P1 ;  /* 0x58000000a80a7fae */ /* 0x0003e8000c921848 */
[----:B--2---:R-:W2:Y:S04]  /*13850*/  LDL.LU.64 R164, [R1+0x530] ;  /* 0x0005300001a47983 */ /* 0x004ea80000300a00 */
[----:B------:R1:W-:Y:S04]  /*13860*/  STL.64 [R1+0x1208], R162 ;  /* 0x001208a201007387 */ /* 0x0003e80000100a00 */
[----:B------:R-:W-:Y:S04]  /*13870*/  LDGSTS.E [R10+0x5c000], desc[UR8][R162.64], !P1 ;  /* 0x5c000000a20a7fae */ /* 0x000fe8000c921848 */
[----:B-1----:R-:W3:Y:S04]  /*13880*/  LDL.LU.64 R162, [R1+0x528] ;  /* 0x0005280001a27983 */ /* 0x002ee80000300a00 */
[----:B------:R-:W3:Y:S04]  /*13890*/  LDL.LU.64 R234, [R1+0x520] ;  /* 0x0005200001ea7983 */ /* 0x000ee80000300a00 */
[----:B------:R-:W3:Y:S01]  /*138a0*/  LDL.LU.64 R236, [R1+0x518] ;  /* 0x0005180001ec7983 */ /* 0x000ee20000300a00 */
[----:B----4-:R-:W-:-:S04]  /*138b0*/  IMAD.WIDE R172, R21, 0x4, R246 ;  /* 0x0000000415ac7825 */ /* 0x010fc800078e02f6 */
[C---:B------:R-:W-:Y:S01]  /*138c0*/  IMAD.WIDE R170, R21.reuse, 0x4, R166 ;  /* 0x0000000415aa7825 */ /* 0x040fe200078e02a6 */
[----:B------:R-:W-:Y:S03]  /*138d0*/  STL.64 [R1+0x1200], R172 ;  /* 0x001200ac01007387 */ /* 0x000fe60000100a00 */
[C---:B------:R-:W-:Y:S01]  /*138e0*/  IMAD.WIDE R168, R21.reuse, 0x4, R240 ;  /* 0x0000000415a87825 */ /* 0x040fe200078e02f0 */
[----:B------:R1:W-:Y:S04]  /*138f0*/  STL.64 [R1+0x11f8], R170 ;  /* 0x0011f8aa01007387 */ /* 0x0003e80000100a00 */
[----:B------:R4:W-:Y:S01]  /*13900*/  STL.64 [R1+0x11f0], R168 ;  /* 0x0011f0a801007387 */ /* 0x0009e20000100a00 */
[----:B------:R-:W-:-:S03]  /*13910*/  IMAD.WIDE R166, R21, 0x4, R242 ;  /* 0x0000000415a67825 */ /* 0x000fc600078e02f2 */
[----:B------:R-:W-:Y:S04]  /*13920*/  LDGSTS.E [R10+0x50004], desc[UR8][R172.64], !P2 ;  /* 0x50004000ac0a7fae */ /* 0x000fe8000d121848 */
[----:B------:R-:W3:Y:S04]  /*13930*/  LDL.LU.64 R240, [R1+0x510] ;  /* 0x0005100001f07983 */ /* 0x000ee80000300a00 */
[----:B------:R1:W-:Y:S04]  /*13940*/  LDGSTS.E [R10+0x54004], desc[UR8][R170.64], !P2 ;  /* 0x54004000aa0a7fae */ /* 0x0003e8000d121848 */
[----:B------:R4:W-:Y:S04]  /*13950*/  LDGSTS.E [R10+0x58004], desc[UR8][R168.64], !P2 ;  /* 0x58004000a80a7fae */ /* 0x0009e8000d121848 */
[----:B------:R4:W-:Y:S04]  /*13960*/  STL.64 [R1+0x11e8], R166 ;  /* 0x0011e8a601007387 */ /* 0x0009e80000100a00 */
[----:B------:R4:W-:Y:S04]  /*13970*/  LDGSTS.E [R10+0x5c004], desc[UR8][R166.64], !P2 ;  /* 0x5c004000a60a7fae */ /* 0x0009e8000d121848 */
[----:B------:R-:W3:Y:S01]  /*13980*/  LDL.LU.64 R242, [R1+0x208] ;  /* 0x0002080001f27983 */ /* 0x000ee20000300a00 */
[----:B-1----:R-:W-:-:S04]  /*13990*/  IMAD.WIDE R170, R21, 0x4, R244 ;  /* 0x0000000415aa7825 */ /* 0x002fc800078e02f4 */
[C---:B----4-:R-:W-:Y:S01]  /*139a0*/  IMAD.WIDE R168, R21.reuse, 0x4, R248 ;  /* 0x0000000415a87825 */ /* 0x050fe200078e02f8 */
[----:B------:R1:W-:Y:S03]  /*139b0*/  STL.64 [R1+0x11e0], R170 ;  /* 0x0011e0aa01007387 */ /* 0x0003e60000100a00 */
[----:B------:R-:W-:Y:S01]  /*139c0*/  IMAD.WIDE R166, R21, 0x4, R250 ;  /* 0x0000000415a67825 */ /* 0x000fe200078e02fa */
[----:B------:R-:W4:Y:S04]  /*139d0*/  LDL.LU.64 R244, [R1+0x200] ;  /* 0x0002000001f47983 */ /* 0x000f280000300a00 */
[----:B------:R1:W-:Y:S04]  /*139e0*/  STL.64 [R1+0x11d8], R168 ;  /* 0x0011d8a801007387 */ /* 0x0003e80000100a00 */
[----:B------:R-:W4:Y:S04]  /*139f0*/  LDL.LU.64 R248, [R1+0x1f8] ;  /* 0x0001f80001f87983 */ /* 0x000f280000300a00 */
[----:B------:R1:W-:Y:S04]  /*13a00*/  STL.64 [R1+0x11d0], R166 ;  /* 0x0011d0a601007387 */ /* 0x0003e80000100a00 */
[----:B------:R-:W4:Y:S01]  /*13a10*/  LDL.LU.64 R250, [R1+0x1f0] ;  /* 0x0001f00001fa7983 */ /* 0x000f220000300a00 */
[----:B------:R-:W-:-:S02]  /*13a20*/  VIADD R20, R160, 0xffffff49 ;  /* 0xffffff49a0147836 */ /* 0x000fc40000000000 */
[----:B------:R-:W4:Y:S03]  /*13a30*/  LDC R160, c[0x0][0x230] ;  /* 0x00008c00ffa07b82 */ /* 0x000f260000000800 */
[----:B------:R-:W-:Y:S02]  /*13a40*/  ISETP.GE.U32.AND P1, PT, R20, 0x7ffffeca, PT ;  /* 0x7ffffeca1400780c */ /* 0x000fe40003f26070 */
[----:B------:R-:W-:-:S03]  /*13a50*/  IADD3 R20, R159, -0xb8, RZ ;  /* 0xffffff489f147810 */ /* 0x000fc60007ffe0ff */
[----:B------:R-:W4:Y:S01]  /*13a60*/  LDC R159, c[0x0][0x230] ;  /* 0x00008c00ff9f7b82 */ /* 0x000f220000000800 */
[----:B------:R-:W-:-:S07]  /*13a70*/  ISETP.GE.U32.AND P2, PT, R20, 0x7ffffec9, PT ;  /* 0x7ffffec91400780c */ /* 0x000fce0003f46070 */
[----:B------:R1:W-:Y:S04]  /*13a80*/  LDGSTS.E [R10+0x50008], desc[UR8][R170.64], !P1 ;  /* 0x50008000aa0a7fae */ /* 0x0003e8000c921848 */
[----:B------:R1:W-:Y:S04]  /*13a90*/  LDGSTS.E [R10+0x54008], desc[UR8][R168.64], !P1 ;  /* 0x54008000a80a7fae */ /* 0x0003e8000c921848 */
[----:B------:R-:W-:Y:S01]  /*13aa0*/  LDGSTS.E [R10+0x58008], desc[UR8][R166.64], !P1 ;  /* 0x58008000a60a7fae */ /* 0x000fe2000c921848 */
[----:B--2---:R-:W-:-:S05]  /*13ab0*/  IMAD.WIDE R164, R21, 0x4, R164 ;  /* 0x0000000415a47825 */ /* 0x004fca00078e02a4 */
[----:B------:R2:W-:Y:S04]  /*13ac0*/  STL.64 [R1+0x11c8], R164 ;  /* 0x0011c8a401007387 */ /* 0x0005e80000100a00 */
[----:B------:R-:W4:Y:S04]  /*13ad0*/  LDL.LU.64 R238, [R1+0x1e8] ;  /* 0x0001e80001ee7983 */ /* 0x000f280000300a00 */
[----:B------:R-:W-:Y:S01]  /*13ae0*/  LDGSTS.E [R10+0x5c008], desc[UR8][R164.64], !P1 ;  /* 0x5c008000a40a7fae */ /* 0x000fe2000c921848 */
[----:B---3--:R-:W-:-:S04]  /*13af0*/  IMAD.WIDE R172, R21, 0x4, R162 ;  /* 0x0000000415ac7825 */ /* 0x008fc800078e02a2 */
[C---:B-1----:R-:W-:Y:S01]  /*13b00*/  IMAD.WIDE R170, R21.reuse, 0x4, R234 ;  /* 0x0000000415aa7825 */ /* 0x042fe200078e02ea */
[----:B------:R-:W-:Y:S03]  /*13b10*/  STL.64 [R1+0x11c0], R172 ;  /* 0x0011c0ac01007387 */ /* 0x000fe60000100a00 */
[C---:B------:R-:W-:Y:S01]  /*13b20*/  IMAD.WIDE R168, R21.reuse, 0x4, R236 ;  /* 0x0000000415a87825 */ /* 0x040fe200078e02ec */
[----:B------:R-:W3:Y:S04]  /*13b30*/  LDL.LU.64 R246, [R1+0x1e0] ;  /* 0x0001e00001f67983 */ /* 0x000ee80000300a00 */
[----:B------:R-:W-:Y:S04]  /*13b40*/  STL.64 [R1+0x11b8], R170 ;  /* 0x0011b8aa01007387 */ /* 0x000fe80000100a00 */
[----:B------:R-:W3:Y:S04]  /*13b50*/  LDL.LU.64 R166, [R1+0x1d8] ;  /* 0x0001d80001a67983 */ /* 0x000ee80000300a00 */
[----:B------:R-:W-:Y:S04]  /*13b60*/  STL.64 [R1+0x11b0], R168 ;  /* 0x0011b0a801007387 */ /* 0x000fe80000100a00 */
[----:B--2---:R-:W2:Y:S04]  /*13b70*/  LDL.LU.64 R164, [R1+0x1d0] ;  /* 0x0001d00001a47983 */ /* 0x004ea80000300a00 */
[----:B------:R4:W-:Y:S04]  /*13b80*/  LDGSTS.E [R10+0x5000c], desc[UR8][R172.64], !P2 ;  /* 0x5000c000ac0a7fae */ /* 0x0009e8000d121848 */
[----:B------:R1:W-:Y:S04]  /*13b90*/  LDGSTS.E [R10+0x5400c], desc[UR8][R170.64], !P2 ;  /* 0x5400c000aa0a7fae */ /* 0x0003e8000d121848 */
[----:B------:R1:W-:Y:S01]  /*13ba0*/  LDGSTS.E [R10+0x5800c], desc[UR8][R168.64], !P2 ;  /* 0x5800c000a80a7fae */ /* 0x0003e2000d121848 */
[----:B------:R-:W-:-:S05]  /*13bb0*/  IMAD.WIDE R162, R21, 0x4, R240 ;  /* 0x0000000415a27825 */ /* 0x000fca00078e02f0 */
[----:B------:R1:W-:Y:S04]  /*13bc0*/  STL.64 [R1+0x11a8], R162 ;  /* 0x0011a8a201007387 */ /* 0x0003e80000100a00 */
[----:B------:R-:W-:Y:S04]  /*13bd0*/  LDGSTS.E [R10+0x5c00c], desc[UR8][R162.64], !P2 ;  /* 0x5c00c000a20a7fae */ /* 0x000fe8000d121848 */
[----:B-1----:R-:W2:Y:S01]  /*13be0*/  LDL.LU.64 R162, [R1+0x1c8] ;  /* 0x0001c80001a27983 */ /* 0x002ea20000300a00 */
[----:B------:R-:W-:-:S03]  /*13bf0*/  IMAD.WIDE R174, R21, 0x4, R242 ;  /* 0x0000000415ae7825 */ /* 0x000fc600078e02f2 */
[----:B------:R-:W2:Y:S04]  /*13c00*/  LDL.LU.64 R234, [R1+0x1c0] ;  /* 0x0001c00001ea7983 */ /* 0x000ea80000300a00 */
[----:B------:R-:W2:Y:S04]  /*13c10*/  LDL.LU.64 R236, [R1+0x1b8] ;  /* 0x0001b80001ec7983 */ /* 0x000ea80000300a00 */
[----:B------:R-:W2:Y:S01]  /*13c20*/  LDL.LU.64 R240, [R1+0x1b0] ;  /* 0x0001b00001f07983 */ /* 0x000ea20000300a00 */
[----:B----4-:R-:W-:-:S03]  /*13c30*/  IMAD.WIDE R172, R21, 0x4, R244 ;  /* 0x0000000415ac7825 */ /* 0x010fc600078e02f4 */
[----:B------:R-:W-:Y:S01]  /*13c40*/  STL.64 [R1+0xf10], R174 ;  /* 0x000f10ae01007387 */ /* 0x000fe20000100a00 */
[----:B------:R-:W-:-:S03]  /*13c50*/  IMAD.WIDE R170, R21, 0x4, R248 ;  /* 0x0000000415aa7825 */ /* 0x000fc600078e02f8 */
[----:B------:R-:W-:Y:S04]  /*13c60*/  STL.64 [R1+0xf08], R172 ;  /* 0x000f08ac01007387 */ /* 0x000fe80000100a00 */
[----:B------:R1:W-:Y:S01]  /*13c70*/  STL.64 [R1+0xf00], R170 ;  /* 0x000f00aa01007387 */ /* 0x0003e20000100a00 */
[----:B------:R-:W-:-:S03]  /*13c80*/  IMAD.WIDE R168, R21, 0x4, R250 ;  /* 0x0000000415a87825 */ /* 0x000fc600078e02fa */
[----:B------:R-:W4:Y:S04]  /*13c90*/  LDL.LU.64 R242, [R1+0x1a8] ;  /* 0x0001a80001f27983 */ /* 0x000f280000300a00 */
[----:B------:R3:W-:Y:S04]  /*13ca0*/  STL.64 [R1+0xef8], R168 ;  /* 0x000ef8a801007387 */ /* 0x0007e80000100a00 */
[----:B------:R-:W4:Y:S04]  /*13cb0*/  LDL.LU.64 R244, [R1+0x1a0] ;  /* 0x0001a00001f47983 */ /* 0x000f280000300a00 */
[----:B------:R-:W4:Y:S04]  /*13cc0*/  LDL.LU.64 R248, [R1+0x198] ;  /* 0x0001980001f87983 */ /* 0x000f280000300a00 */
[----:B------:R-:W4:Y:S01]  /*13cd0*/  LDL.LU.64 R250, [R1+0x190] ;  /* 0x0001900001fa7983 */ /* 0x000f220000300a00 */
[----:B------:R-:W-:-:S02]  /*13ce0*/  VIADD R20, R158, 0xffffff2b ;  /* 0xffffff2b9e147836 */ /* 0x000fc40000000000 */
[----:B------:R-:W1:Y:S03]  /*13cf0*/  LDC R158, c[0x0][0x230] ;  /* 0x00008c00ff9e7b82 */ /* 0x000e660000000800 */
[----:B------:R-:W-:Y:S02]  /*13d00*/  ISETP.GE.U32.AND P1, PT, R20, 0x7ffffeac, PT ;  /* 0x7ffffeac1400780c */ /* 0x000fe40003f26070 */
[----:B------:R-:W-:-:S03]  /*13d10*/  IADD3 R20, R160, -0xd6, RZ ;  /* 0xffffff2aa0147810 */ /* 0x000fc60007ffe0ff */
[----:B------:R-:W4:Y:S01]  /*13d20*/  LDC R160, c[0x0][0x230] ;  /* 0x00008c00ffa07b82 */ /* 0x000f220000000800 */
[----:B------:R-:W-:Y:S01]  /*13d30*/  ISETP.GE.U32.AND P2, PT, R20, 0x7ffffeab, PT ;  /* 0x7ffffeab1400780c */ /* 0x000fe20003f46070 */
[----:B------:R-:W-:-:S06]  /*13d40*/  VIADD R20, R159, 0xffffff29 ;  /* 0xffffff299f147836 */ /* 0x000fcc0000000000 */
[----:B------:R-:W-:Y:S01]  /*13d50*/  LDGSTS.E [R10+0x60000], desc[UR8][R174.64], !P1 ;  /* 0x60000000ae0a7fae */ /* 0x000fe2000c921848 */
[----:B------:R-:W4:Y:S03]  /*13d60*/  LDC R159, c[0x0][0x230] ;  /* 0x00008c00ff9f7b82 */ /* 0x000f260000000800 */
[----:B------:R-:W-:Y:S04]  /*13d70*/  LDGSTS.E [R10+0x64000], desc[UR8][R172.64], !P1 ;  /* 0x64000000ac0a7fae */ /* 0x000fe8000c921848 */
[----:B------:R1:W-:Y:S04]  /*13d80*/  LDGSTS.E [R10+0x68000], desc[UR8][R170.64], !P1 ;  /* 0x68000000aa0a7fae */ /* 0x0003e8000c921848 */
[----:B------:R3:W-:Y:S01]  /*13d90*/  LDGSTS.E [R10+0x6c000], desc[UR8][R168.64], !P1 ;  /* 0x6c000000a80a7fae */ /* 0x0007e2000c921848 */
[----:B------:R-:W-:Y:S01]  /*13da0*/  ISETP.GE.U32.AND P1, PT, R20, 0x7ffffeaa, PT ;  /* 0x7ffffeaa1400780c */ /* 0x000fe20003f26070 */
[----:B-1----:R-:W-:Y:S01]  /*13db0*/  IMAD.WIDE R170, R21, 0x4, R238 ;  /* 0x0000000415aa7825 */ /* 0x002fe200078e02ee */
[----:B------:R-:W-:-:S02]  /*13dc0*/  IADD3 R20, R158, -0xd8, RZ ;  /* 0xffffff289e147810 */ /* 0x000fc40007ffe0ff */
[----:B------:R-:W1:Y:S02]  /*13dd0*/  LDC R158, c[0x0][0x230] ;  /* 0x00008c00ff9e7b82 */ /* 0x000e640000000800 */
[----:B------:R-:W-:Y:S04]  /*13de0*/  STL.64 [R1+0xef0], R170 ;  /* 0x000ef0aa01007387 */ /* 0x000fe80000100a00 */
[----:B------:R-:W-:Y:S01]  /*13df0*/  LDGSTS.E [R10+0x60004], desc[UR8][R170.64], !P2 ;  /* 0x60004000aa0a7fae */ /* 0x000fe2000d121848 */
[----:B---3--:R-:W-:-:S04]  /*13e00*/  IMAD.WIDE R168, R21, 0x4, R246 ;  /* 0x0000000415a87825 */ /* 0x008fc800078e02f6 */
[C---:B------:R-:W-:Y:S01]  /*13e10*/  IMAD.WIDE R166, R21.reuse, 0x4, R166 ;  /* 0x0000000415a67825 */ /* 0x040fe200078e02a6 */
[----:B------:R3:W-:Y:S04]  /*13e20*/  STL.64 [R1+0xee8], R168 ;  /* 0x000ee8a801007387 */ /* 0x0007e80000100a00 */
[----:B------:R3:W-:Y:S01]  /*13e30*/  LDGSTS.E [R10+0x64004], desc[UR8][R168.64], !P2 ;  /* 0x64004000a80a7fae */ /* 0x0007e2000d121848 */
[----:B--2---:R-:W-:-:S03]  /*13e40*/  IMAD.WIDE R164, R21, 0x4, R164 ;  /* 0x0000000415a47825 */ /* 0x004fc600078e02a4 */
[----:B------:R2:W-:Y:S04]  /*13e50*/  STL.64 [R1+0xee0], R166 ;  /* 0x000ee0a601007387 */ /* 0x0005e80000100a00 */
[----:B------:R2:W-:Y:S04]  /*13e60*/  LDGSTS.E [R10+0x68004], desc[UR8][R166.64], !P2 ;  /* 0x68004000a60a7fae */ /* 0x0005e8000d121848 */
[----:B------:R1:W-:Y:S04]  /*13e70*/  STL.64 [R1+0xed8], R164 ;  /* 0x000ed8a401007387 */ /* 0x0003e80000100a00 */
[----:B------:R1:W-:Y:S01]  /*13e80*/  LDGSTS.E [R10+0x6c004], desc[UR8][R164.64], !P2 ;  /* 0x6c004000a40a7fae */ /* 0x0003e2000d121848 */
[----:B------:R-:W-:Y:S01]  /*13e90*/  ISETP.GE.U32.AND P2, PT, R20, 0x7ffffea9, PT ;  /* 0x7ffffea91400780c */ /* 0x000fe20003f46070 */
[----:B------:R-:W-:-:S02]  /*13ea0*/  VIADD R20, R161, 0xffffff0b ;  /* 0xffffff0ba1147836 */ /* 0x000fc40000000000 */
[C---:B------:R-:W-:Y:S01]  /*13eb0*/  IMAD.WIDE R172, R21.reuse, 0x4, R216 ;  /* 0x0000000415ac7825 */ /* 0x040fe200078e02d8 */
[----:B------:R-:W4:Y:S03]  /*13ec0*/  LDC R161, c[0x0][0x230] ;  /* 0x00008c00ffa17b82 */ /* 0x000f260000000800 */
[----:B---3--:R-:W-:-:S04]  /*13ed0*/  IMAD.WIDE R168, R21, 0x4, R162 ;  /* 0x0000000415a87825 */ /* 0x008fc800078e02a2 */
[C---:B--2---:R-:W-:Y:S01]  /*13ee0*/  IMAD.WIDE R166, R21.reuse, 0x4, R234 ;  /* 0x0000000415a67825 */ /* 0x044fe200078e02ea */
[----:B------:R4:W-:Y:S03]  /*13ef0*/  LDGSTS.E [R10+0x60008], desc[UR8][R168.64], !P1 ;  /* 0x60008000a80a7fae */ /* 0x0009e6000c921848 */
[C---:B-1----:R-:W-:Y:S01]  /*13f00*/  IMAD.WIDE R164, R21.reuse, 0x4, R236 ;  /* 0x0000000415a47825 */ /* 0x042fe200078e02ec */
[----:B------:R1:W-:Y:S03]  /*13f10*/  LDGSTS.E [R10+0x64008], desc[UR8][R166.64], !P1 ;  /* 0x64008000a60a7fae */ /* 0x0003e6000c921848 */
[----:B------:R-:W-:Y:S01]  /*13f20*/  IMAD.WIDE R162, R21, 0x4, R240 ;  /* 0x0000000415a27825 */ /* 0x000fe200078e02f0 */
[----:B------:R2:W-:Y:S04]  /*13f30*/  LDGSTS.E [R10+0x68008], desc[UR8][R164.64], !P1 ;  /* 0x68008000a40a7fae */ /* 0x0005e8000c921848 */
[----:B------:R3:W-:Y:S01]  /*13f40*/  LDGSTS.E [R10+0x6c008], desc[UR8][R162.64], !P1 ;  /* 0x6c008000a20a7fae */ /* 0x0007e2000c921848 */
[----:B------:R-:W-:-:S03]  /*13f50*/  ISETP.GE.U32.AND P1, PT, R20, 0x7ffffe8c, PT ;  /* 0x7ffffe8c1400780c */ /* 0x000fc60003f26070 */
[----:B------:R4:W-:Y:S04]  /*13f60*/  STL.64 [R1+0xed0], R168 ;  /* 0x000ed0a801007387 */ /* 0x0009e80000100a00 */
[----:B------:R1:W-:Y:S04]  /*13f70*/  STL.64 [R1+0xec8], R166 ;  /* 0x000ec8a601007387 */ /* 0x0003e80000100a00 */
[----:B------:R2:W-:Y:S01]  /*13f80*/  STL.64 [R1+0xec0], R164 ;  /* 0x000ec0a401007387 */ /* 0x0005e20000100a00 */
[----:B----4-:R-:W-:-:S03]  /*13f90*/  IMAD.WIDE R168, R21, 0x4, R242 ;  /* 0x0000000415a87825 */ /* 0x010fc600078e02f2 */
[----:B------:R3:W-:Y:S01]  /*13fa0*/  STL.64 [R1+0xeb8], R162 ;  /* 0x000eb8a201007387 */ /* 0x0007e20000100a00 */
[----:B-1----:R-:W-:-:S03]  /*13fb0*/  IMAD.WIDE R166, R21, 0x4, R244 ;  /* 0x0000000415a67825 */ /* 0x002fc600078e02f4 */
[----:B------:R1:W-:Y:S01]  /*13fc0*/  STL.64 [R1+0xeb0], R168 ;  /* 0x000eb0a801007387 */ /* 0x0003e20000100a00 */
[----:B--2---:R-:W-:-:S03]  /*13fd0*/  IMAD.WIDE R164, R21, 0x4, R248 ;  /* 0x0000000415a47825 */ /* 0x004fc600078e02f8 */
[----:B------:R1:W-:Y:S01]  /*13fe0*/  LDGSTS.E [R10+0x6000c], desc[UR8][R168.64], !P2 ;  /* 0x6000c000a80a7fae */ /* 0x0003e2000d121848 */
[----:B---3--:R-:W-:-:S03]  /*13ff0*/  IMAD.WIDE R162, R21, 0x4, R250 ;  /* 0x0000000415a27825 */ /* 0x008fc600078e02fa */
[----:B------:R2:W-:Y:S04]  /*14000*/  STL.64 [R1+0xea8], R166 ;  /* 0x000ea8a601007387 */ /* 0x0005e80000100a00 */
[----:B------:R2:W-:Y:S01]  /*14010*/  LDGSTS.E [R10+0x6400c], desc[UR8][R166.64], !P2 ;  /* 0x6400c000a60a7fae */ /* 0x0005e2000d121848 */
[----:B-1----:R-:W-:-:S03]  /*14020*/  IMAD.WIDE R168, R21, 0x4, R200 ;  /* 0x0000000415a87825 */ /* 0x002fc600078e02c8 */
[----:B------:R1:W-:Y:S04]  /*14030*/  STL.64 [R1+0xea0], R164 ;  /* 0x000ea0a401007387 */ /* 0x0003e80000100a00 */
[----:B------:R1:W-:Y:S01]  /*14040*/  LDGSTS.E [R10+0x6800c], desc[UR8][R164.64], !P2 ;  /* 0x6800c000a40a7fae */ /* 0x0003e2000d121848 */
[----:B--2---:R-:W-:-:S03]  /*14050*/  IMAD.WIDE R166, R21, 0x4, R202 ;  /* 0x0000000415a67825 */ /* 0x004fc600078e02ca */
        /* <DEDUP_REMOVED lines=16> */
[----:B------:R3:W-:Y:S01]  /*14160*/  STL.64 [R1+0xdf8], R166 ;  /* 0x000df8a601007387 */ /* 0x0007e20000100a00 */
[----:B--2---:R-:W-:-:S03]  /*14170*/  IMAD.WIDE R162, R21, 0x4, R214 ;  /* 0x0000000415a27825 */ /* 0x004fc600078e02d6 */
[----:B------:R2:W-:Y:S04]  /*14180*/  STL.64 [R1+0xdf0], R164 ;  /* 0x000df0a401007387 */ /* 0x0005e80000100a00 */
[----:B------:R4:W-:Y:S04]  /*14190*/  STL.64 [R1+0xde8], R162 ;  /* 0x000de8a201007387 */ /* 0x0009e80000100a00 */
[----:B------:R-:W4:Y:S04]  /*141a0*/  LDL.LU.64 R244, [R1+0x888] ;  /* 0x0008880001f47983 */ /* 0x000f280000300a00 */
[----:B------:R-:W4:Y:S01]  /*141b0*/  LDL.LU.64 R250, [R1+0x880] ;  /* 0x0008800001fa7983 */ /* 0x000f220000300a00 */
[----:B------:R-:W-:Y:S01]  /*141c0*/  IADD3 R20, R160, -0xf6, RZ ;  /* 0xffffff0aa0147810 */ /* 0x000fe20007ffe0ff */
[----:B------:R-:W-:Y:S01]  /*141d0*/  IMAD.WIDE R170, R21, 0x4, R218 ;  /* 0x0000000415aa7825 */ /* 0x000fe200078e02da */
[----:B------:R-:W4:Y:S02]  /*141e0*/  LDC R160, c[0x0][0x230] ;  /* 0x00008c00ffa07b82 */ /* 0x000f240000000800 */
[----:B------:R-:W-:Y:S01]  /*141f0*/  ISETP.GE.U32.AND P2, PT, R20, 0x7ffffe8b, PT ;  /* 0x7ffffe8b1400780c */ /* 0x000fe20003f46070 */
[----:B------:R-:W-:-:S05]  /*14200*/  VIADD R20, R159, 0xffffff09 ;  /* 0xffffff099f147836 */ /* 0x000fca0000000000 */
[----:B------:R-:W-:Y:S01]  /*14210*/  ISETP.GE.U32.AND P1, PT, R20, 0x7ffffe8a, PT ;  /* 0x7ffffe8a1400780c */ /* 0x000fe20003f26070 */
[C---:B------:R-:W-:Y:S01]  /*14220*/  IMAD.WIDE R174, R21.reuse, 0x4, R224 ;  /* 0x0000000415ae7825 */ /* 0x040fe200078e02e0 */
[----:B------:R-:W-:Y:S01]  /*14230*/  IADD3 R20, R158, -0xf8, RZ ;  /* 0xffffff089e147810 */ /* 0x000fe20007ffe0ff */
[----:B------:R-:W4:Y:S04]  /*14240*/  LDC R159, c[0x0][0x230] ;  /* 0x00008c00ff9f7b82 */ /* 0x000f280000000800 */
[----:B------:R1:W-:Y:S04]  /*14250*/  LDGSTS.E [R10+0x70004], desc[UR8][R168.64], !P2 ;  /* 0x70004000a80a7fae */ /* 0x0003e8000d121848 */
[----:B------:R-:W-:Y:S01]  /*14260*/  LDGSTS.E [R10+0x74004], desc[UR8][R166.64], !P2 ;  /* 0x74004000a60a7fae */ /* 0x000fe2000d121848 */
[----:B------:R-:W4:Y:S03]  /*14270*/  LDC R158, c[0x0][0x230] ;  /* 0x00008c00ff9e7b82 */ /* 0x000f260000000800 */
[----:B------:R-:W-:Y:S04]  /*14280*/  LDGSTS.E [R10+0x78004], desc[UR8][R164.64], !P2 ;  /* 0x78004000a40a7fae */ /* 0x000fe8000d121848 */
[----:B------:R4:W-:Y:S01]  /*14290*/  LDGSTS.E [R10+0x7c004], desc[UR8][R162.64], !P2 ;  /* 0x7c004000a20a7fae */ /* 0x0009e2000d121848 */
[----:B-1----:R-:W-:Y:S01]  /*142a0*/  IMAD.WIDE R168, R21, 0x4, R220 ;  /* 0x0000000415a87825 */ /* 0x002fe200078e02dc */
[----:B------:R-:W-:-:S02]  /*142b0*/  ISETP.GE.U32.AND P2, PT, R20, 0x7ffffe89, PT ;  /* 0x7ffffe891400780c */ /* 0x000fc40003f46070 */
[----:B---3--:R-:W3:Y:S04]  /*142c0*/  LDL.LU.64 R166, [R1+0x878] ;  /* 0x0008780001a67983 */ /* 0x008ee80000300a00 */
[----:B--2---:R-:W2:Y:S01]  /*142d0*/  LDL.LU.64 R164, [R1+0x870] ;  /* 0x0008700001a47983 */ /* 0x004ea20000300a00 */
[----:B----4-:R-:W-:-:S03]  /*142e0*/  IMAD.WIDE R162, R21, 0x4, R222 ;  /* 0x0000000415a27825 */ /* 0x010fc600078e02de */
[----:B------:R1:W-:Y:S04]  /*142f0*/  STL.64 [R1+0xb68], R172 ;  /* 0x000b68ac01007387 */ /* 0x0003e80000100a00 */
[----:B------:R1:W-:Y:S04]  /*14300*/  LDGSTS.E [R10+0x70008], desc[UR8][R172.64], !P1 ;  /* 0x70008000ac0a7fae */ /* 0x0003e8000c921848 */
[----:B------:R4:W-:Y:S04]  /*14310*/  STL.64 [R1+0xb60], R170 ;  /* 0x000b60aa01007387 */ /* 0x0009e80000100a00 */
[----:B------:R4:W-:Y:S04]  /*14320*/  LDGSTS.E [R10+0x74008], desc[UR8][R170.64], !P1 ;  /* 0x74008000aa0a7fae */ /* 0x0009e8000c921848 */
[----:B------:R4:W-:Y:S01]  /*14330*/  STL.64 [R1+0xb58], R168 ;  /* 0x000b58a801007387 */ /* 0x0009e20000100a00 */
[----:B-1----:R-:W-:-:S03]  /*14340*/  IMAD.WIDE R172, R21, 0x4, R226 ;  /* 0x0000000415ac7825 */ /* 0x002fc600078e02e2 */
[----:B------:R1:W-:Y:S04]  /*14350*/  LDGSTS.E [R10+0x78008], desc[UR8][R168.64], !P1 ;  /* 0x78008000a80a7fae */ /* 0x0003e8000c921848 */
[----:B------:R1:W-:Y:S01]  /*14360*/  STL.64 [R1+0xb50], R162 ;  /* 0x000b50a201007387 */ /* 0x0003e20000100a00 */
[----:B----4-:R-:W-:-:S03]  /*14370*/  IMAD.WIDE R170, R21, 0x4, R228 ;  /* 0x0000000415aa7825 */ /* 0x010fc600078e02e4 */
[----:B------:R-:W-:Y:S01]  /*14380*/  LDGSTS.E [R10+0x7c008], desc[UR8][R162.64], !P1 ;  /* 0x7c008000a20a7fae */ /* 0x000fe2000c921848 */
[----:B-1----:R-:W-:-:S03]  /*14390*/  IMAD.WIDE R168, R21, 0x4, R230 ;  /* 0x0000000415a87825 */ /* 0x002fc600078e02e6 */
[----:B------:R-:W-:Y:S04]  /*143a0*/  LDGSTS.E [R10+0x7000c], desc[UR8][R174.64], !P2 ;  /* 0x7000c000ae0a7fae */ /* 0x000fe8000d121848 */
[----:B------:R-:W-:Y:S04]  /*143b0*/  LDGSTS.E [R10+0x7400c], desc[UR8][R172.64], !P2 ;  /* 0x7400c000ac0a7fae */ /* 0x000fe8000d121848 */
[----:B------:R-:W4:Y:S04]  /*143c0*/  LDL.LU.64 R162, [R1+0x868] ;  /* 0x0008680001a27983 */ /* 0x000f280000300a00 */
[----:B------:R-:W4:Y:S04]  /*143d0*/  LDL.LU.64 R234, [R1+0x860] ;  /* 0x0008600001ea7983 */ /* 0x000f280000300a00 */
[----:B------:R-:W4:Y:S04]  /*143e0*/  LDL.LU.64 R236, [R1+0x858] ;  /* 0x0008580001ec7983 */ /* 0x000f280000300a00 */
[----:B------:R-:W-:Y:S04]  /*143f0*/  STL.64 [R1+0xb48], R174 ;  /* 0x000b48ae01007387 */ /* 0x000fe80000100a00 */
[----:B------:R-:W-:Y:S04]  /*14400*/  STL.64 [R1+0xb40], R172 ;  /* 0x000b40ac01007387 */ /* 0x000fe80000100a00 */
[----:B------:R1:W-:Y:S04]  /*14410*/  STL.64 [R1+0xb38], R170 ;  /* 0x000b38aa01007387 */ /* 0x0003e80000100a00 */
[----:B------:R-:W4:Y:S04]  /*14420*/  LDL.LU.64 R248, [R1+0x850] ;  /* 0x0008500001f87983 */ /* 0x000f280000300a00 */
[----:B------:R1:W-:Y:S04]  /*14430*/  LDGSTS.E [R10+0x7800c], desc[UR8][R170.64], !P2 ;  /* 0x7800c000aa0a7fae */ /* 0x0003e8000d121848 */
[----:B------:R1:W-:Y:S04]  /*14440*/  STL.64 [R1+0xb30], R168 ;  /* 0x000b30a801007387 */ /* 0x0003e80000100a00 */
[----:B------:R-:W4:Y:S04]  /*14450*/  LDL.LU.64 R240, [R1+0x848] ;  /* 0x0008480001f07983 */ /* 0x000f280000300a00 */
[----:B------:R1:W-:Y:S04]  /*14460*/  LDGSTS.E [R10+0x7c00c], desc[UR8][R168.64], !P2 ;  /* 0x7c00c000a80a7fae */ /* 0x0003e8000d121848 */
[----:B------:R-:W4:Y:S01]  /*14470*/  LDL.LU.64 R242, [R1+0x840] ;  /* 0x0008400001f27983 */ /* 0x000f220000300a00 */
[----:B-1----:R-:W-:-:S04]  /*14480*/  IMAD.WIDE R170, R21, 0x4, R244 ;  /* 0x0000000415aa7825 */ /* 0x002fc800078e02f4 */
[C---:B------:R-:W-:Y:S01]  /*14490*/  IMAD.WIDE R168, R21.reuse, 0x4, R250 ;  /* 0x0000000415a87825 */ /* 0x040fe200078e02fa */
[----:B------:R1:W-:Y:S04]  /*144a0*/  STL.64 [R1+0x1518], R170 ;  /* 0x001518aa01007387 */ /* 0x0003e80000100a00 */
[----:B------:R-:W4:Y:S04]  /*144b0*/  LDL.LU.64 R244, [R1+0x838] ;  /* 0x0008380001f47983 */ /* 0x000f280000300a00 */
[----:B------:R1:W-:Y:S04]  /*144c0*/  STL.64 [R1+0x1510], R168 ;  /* 0x001510a801007387 */ /* 0x0003e80000100a00 */
[----:B------:R-:W4:Y:S04]  /*144d0*/  LDL.LU.64 R250, [R1+0x830] ;  /* 0x0008300001fa7983 */ /* 0x000f280000300a00 */
[----:B------:R1:W-:Y:S04]  /*144e0*/  LDGSTS.E [R11+0x40000], desc[UR8][R170.64], !P3 ;  /* 0x40000000aa0b7fae */ /* 0x0003e8000d921848 */
[----:B------:R1:W-:Y:S01]  /*144f0*/  LDGSTS.E [R11+0x44000], desc[UR8][R168.64], !P3 ;  /* 0x44000000a80b7fae */ /* 0x0003e2000d921848 */
[----:B---3--:R-:W-:-:S04]  /*14500*/  IMAD.WIDE R166, R21, 0x4, R166 ;  /* 0x0000000415a67825 */ /* 0x008fc800078e02a6 */
[C---:B--2---:R-:W-:Y:S01]  /*14510*/  IMAD.WIDE R164, R21.reuse, 0x4, R164 ;  /* 0x0000000415a47825 */ /* 0x044fe200078e02a4 */
[----:B------:R2:W-:Y:S04]  /*14520*/  STL.64 [R1+0x1508], R166 ;  /* 0x001508a601007387 */ /* 0x0005e80000100a00 */
[----:B------:R3:W-:Y:S04]  /*14530*/  STL.64 [R1+0x1500], R164 ;  /* 0x001500a401007387 */ /* 0x0007e80000100a00 */
[----:B------:R-:W3:Y:S04]  /*14540*/  LDL.LU.64 R238, [R1+0x828] ;  /* 0x0008280001ee7983 */ /* 0x000ee80000300a00 */
[----:B------:R-:W-:Y:S04]  /*14550*/  LDGSTS.E [R11+0x48000], desc[UR8][R166.64], !P3 ;  /* 0x48000000a60b7fae */ /* 0x000fe8000d921848 */
[----:B------:R-:W-:Y:S01]  /*14560*/  LDGSTS.E [R11+0x4c000], desc[UR8][R164.64], !P3 ;  /* 0x4c000000a40b7fae */ /* 0x000fe2000d921848 */
[----:B----4-:R-:W-:-:S04]  /*14570*/  IMAD.WIDE R172, R21, 0x4, R162 ;  /* 0x0000000415ac7825 */ /* 0x010fc800078e02a2 */
[C---:B-1----:R-:W-:Y:S01]  /*14580*/  IMAD.WIDE R170, R21.reuse, 0x4, R234 ;  /* 0x0000000415aa7825 */ /* 0x042fe200078e02ea */
[----:B------:R1:W-:Y:S03]  /*14590*/  STL.64 [R1+0x14f8], R172 ;  /* 0x0014f8ac01007387 */ /* 0x0003e60000100a00 */
[C---:B------:R-:W-:Y:S01]  /*145a0*/  IMAD.WIDE R168, R21.reuse, 0x4, R236 ;  /* 0x0000000415a87825 */ /* 0x040fe200078e02ec */
[----:B------:R-:W4:Y:S04]  /*145b0*/  LDL.LU.64 R246, [R1+0x820] ;  /* 0x0008200001f67983 */ /* 0x000f280000300a00 */
[----:B------:R-:W-:Y:S04]  /*145c0*/  STL.64 [R1+0x14f0], R170 ;  /* 0x0014f0aa01007387 */ /* 0x000fe80000100a00 */
[----:B--2---:R-:W2:Y:S04]  /*145d0*/  LDL.LU.64 R166, [R1+0x818] ;  /* 0x0008180001a67983 */ /* 0x004ea80000300a00 */
[----:B------:R1:W-:Y:S01]  /*145e0*/  LDGSTS.E [R11+0x40004], desc[UR8][R172.64], !P4 ;  /* 0x40004000ac0b7fae */ /* 0x0003e2000e121848 */
[----:B------:R-:W-:-:S03]  /*145f0*/  IMAD.WIDE R162, R21, 0x4, R248 ;  /* 0x0000000415a27825 */ /* 0x000fc600078e02f8 */
[----:B------:R-:W-:Y:S04]  /*14600*/  STL.64 [R1+0x14e8], R168 ;  /* 0x0014e8a801007387 */ /* 0x000fe80000100a00 */
[----:B------:R1:W-:Y:S04]  /*14610*/  LDGSTS.E [R11+0x44004], desc[UR8][R170.64], !P4 ;  /* 0x44004000aa0b7fae */ /* 0x0003e8000e121848 */
[----:B---3--:R-:W3:Y:S04]  /*14620*/  LDL.LU.64 R164, [R1+0x810] ;  /* 0x0008100001a47983 */ /* 0x008ee80000300a00 */
[----:B------:R1:W-:Y:S04]  /*14630*/  LDGSTS.E [R11+0x48004], desc[UR8][R168.64], !P4 ;  /* 0x48004000a80b7fae */ /* 0x0003e8000e121848 */
[----:B------:R1:W-:Y:S04]  /*14640*/  STL.64 [R1+0x14e0], R162 ;  /* 0x0014e0a201007387 */ /* 0x0003e80000100a00 */
[----:B------:R-:W-:Y:S01]  /*14650*/  LDGSTS.E [R11+0x4c004], desc[UR8][R162.64], !P4 ;  /* 0x4c004000a20b7fae */ /* 0x000fe2000e121848 */
[----:B------:R-:W-:-:S04]  /*14660*/  IMAD.WIDE R174, R21, 0x4, R240 ;  /* 0x0000000415ae7825 */ /* 0x000fc800078e02f0 */
[C---:B-1----:R-:W-:Y:S01]  /*14670*/  IMAD.WIDE R172, R21.reuse, 0x4, R242 ;  /* 0x0000000415ac7825 */ /* 0x042fe200078e02f2 */
[----:B------:R-:W-:Y:S04]  /*14680*/  LDGSTS.E [R11+0x40008], desc[UR8][R174.64], !P5 ;  /* 0x40008000ae0b7fae */ /* 0x000fe8000e921848 */
[----:B------:R-:W-:Y:S04]  /*14690*/  LDGSTS.E [R11+0x44008], desc[UR8][R172.64], !P5 ;  /* 0x44008000ac0b7fae */ /* 0x000fe8000e921848 */
[----:B------:R-:W3:Y:S04]  /*146a0*/  LDL.LU.64 R162, [R1+0x508] ;  /* 0x0005080001a27983 */ /* 0x000ee80000300a00 */
[----:B------:R-:W3:Y:S04]  /*146b0*/  LDL.LU.64 R234, [R1+0x500] ;  /* 0x0005000001ea7983 */ /* 0x000ee80000300a00 */
[----:B------:R-:W3:Y:S04]  /*146c0*/  LDL.LU.64 R248, [R1+0x4f8] ;  /* 0x0004f80001f87983 */ /* 0x000ee80000300a00 */
[----:B------:R-:W-:Y:S04]  /*146d0*/  STL.64 [R1+0x14d8], R174 ;  /* 0x0014d8ae01007387 */ /* 0x000fe80000100a00 */
[----:B------:R-:W-:Y:S01]  /*146e0*/  STL.64 [R1+0x14d0], R172 ;  /* 0x0014d0ac01007387 */ /* 0x000fe20000100a00 */
[----:B------:R-:W-:-:S05]  /*146f0*/  IMAD.WIDE R170, R21, 0x4, R244 ;  /* 0x0000000415aa7825 */ /* 0x000fca00078e02f4 */
[----:B------:R1:W-:Y:S01]  /*14700*/  STL.64 [R1+0x14c8], R170 ;  /* 0x0014c8aa01007387 */ /* 0x0003e20000100a00 */
[----:B------:R-:W-:-:S03]  /*14710*/  IMAD.WIDE R168, R21, 0x4, R250 ;  /* 0x0000000415a87825 */ /* 0x000fc600078e02fa */
[----:B------:R1:W-:Y:S04]  /*14720*/  LDGSTS.E [R11+0x48008], desc[UR8][R170.64], !P5 ;  /* 0x48008000aa0b7fae */ /* 0x0003e8000e921848 */
[----:B------:R-:W3:Y:S04]  /*14730*/  LDL.LU.64 R250, [R1+0x4f0] ;  /* 0x0004f00001fa7983 */ /* 0x000ee80000300a00 */
[----:B------:R4:W-:Y:S04]  /*14740*/  STL.64 [R1+0x14c0], R168 ;  /* 0x0014c0a801007387 */ /* 0x0009e80000100a00 */
[----:B------:R-:W3:Y:S04]  /*14750*/  LDL.LU.64 R236, [R1+0x4e8] ;  /* 0x0004e80001ec7983 */ /* 0x000ee80000300a00 */
[----:B------:R-:W3:Y:S04]  /*14760*/  LDL.LU.64 R240, [R1+0x4e0] ;  /* 0x0004e00001f07983 */ /* 0x000ee80000300a00 */
[----:B------:R-:W3:Y:S04]  /*14770*/  LDL.LU.64 R242, [R1+0x4d8] ;  /* 0x0004d80001f27983 */ /* 0x000ee80000300a00 */
[----:B------:R-:W3:Y:S04]  /*14780*/  LDL.LU.64 R244, [R1+0x4d0] ;  /* 0x0004d00001f47983 */ /* 0x000ee80000300a00 */
[----:B------:R4:W-:Y:S01]  /*14790*/  LDGSTS.E [R11+0x4c008], desc[UR8][R168.64], !P5 ;  /* 0x4c008000a80b7fae */ /* 0x0009e2000e921848 */
[----:B-1----:R-:W-:-:S05]  /*147a0*/  IMAD.WIDE R170, R21, 0x4, R238 ;  /* 0x0000000415aa7825 */ /* 0x002fca00078e02ee */
[----:B------:R1:W-:Y:S04]  /*147b0*/  STL.64 [R1+0x14b8], R170 ;  /* 0x0014b8aa01007387 */ /* 0x0003e80000100a00 */
[----:B------:R1:W-:Y:S01]  /*147c0*/  LDGSTS.E [R11+0x4000c], desc[UR8][R170.64], !P6 ;  /* 0x4000c000aa0b7fae */ /* 0x0003e2000f121848 */
[----:B----4-:R-:W-:-:S04]  /*147d0*/  IMAD.WIDE R168, R21, 0x4, R246 ;  /* 0x0000000415a87825 */ /* 0x010fc800078e02f6 */
[C---:B--2---:R-:W-:Y:S01]  /*147e0*/  IMAD.WIDE R166, R21.reuse, 0x4, R166 ;  /* 0x0000000415a67825 */ /* 0x044fe200078e02a6 */
[----:B------:R2:W-:Y:S04]  /*147f0*/  STL.64 [R1+0x14b0], R168 ;  /* 0x0014b0a801007387 */ /* 0x0005e80000100a00 */
[----:B------:R2:W-:Y:S04]  /*14800*/  LDGSTS.E [R11+0x4400c], desc[UR8][R168.64], !P6 ;  /* 0x4400c000a80b7fae */ /* 0x0005e8000f121848 */
[----:B------:R4:W-:Y:S04]  /*14810*/  STL.64 [R1+0x14a8], R166 ;  /* 0x0014a8a601007387 */ /* 0x0009e80000100a00 */
[----:B------:R4:W-:Y:S01]  /*14820*/  LDGSTS.E [R11+0x4800c], desc[UR8][R166.64], !P6 ;  /* 0x4800c000a60b7fae */ /* 0x0009e2000f121848 */
[----:B---3--:R-:W-:-:S05]  /*14830*/  IMAD.WIDE R164, R21, 0x4, R164 ;  /* 0x0000000415a47825 */ /* 0x008fca00078e02a4 */
[----:B------:R3:W-:Y:S04]  /*14840*/  STL.64 [R1+0x14a0], R164 ;  /* 0x0014a0a401007387 */ /* 0x0007e80000100a00 */
[----:B------:R-:W3:Y:S04]  /*14850*/  LDL.LU.64 R238, [R1+0x4c8] ;  /* 0x0004c80001ee7983 */ /* 0x000ee80000300a00 */
[----:B------:R3:W-:Y:S01]  /*14860*/  LDGSTS.E [R11+0x4c00c], desc[UR8][R164.64], !P6 ;  /* 0x4c00c000a40b7fae */ /* 0x0007e2000f121848 */
[----:B-1----:R-:W-:-:S04]  /*14870*/  IMAD.WIDE R170, R21, 0x4, R162 ;  /* 0x0000000415aa7825 */ /* 0x002fc800078e02a2 */
[C---:B--2---:R-:W-:Y:S01]  /*14880*/  IMAD.WIDE R168, R21.reuse, 0x4, R234 ;  /* 0x0000000415a87825 */ /* 0x044fe200078e02ea */
[----:B------:R1:W-:Y:S03]  /*14890*/  STL.64 [R1+0x11a0], R170 ;  /* 0x0011a0aa01007387 */ /* 0x0003e60000100a00 */
[C---:B----4-:R-:W-:Y:S01]  /*148a0*/  IMAD.WIDE R166, R21.reuse, 0x4, R248 ;  /* 0x0000000415a67825 */ /* 0x050fe200078e02f8 */
[----:B------:R-:W2:Y:S04]  /*148b0*/  LDL.LU.64 R162, [R1+0x4c0] ;  /* 0x0004c00001a27983 */ /* 0x000ea80000300a00 */
[----:B------:R4:W-:Y:S04]  /*148c0*/  STL.64 [R1+0x1198], R168 ;  /* 0x001198a801007387 */ /* 0x0009e80000100a00 */
[----:B------:R-:W2:Y:S04]  /*148d0*/  LDL.LU.64 R234, [R1+0x4b8] ;  /* 0x0004b80001ea7983 */ /* 0x000ea80000300a00 */
[----:B------:R4:W-:Y:S04]  /*148e0*/  STL.64 [R1+0x1190], R166 ;  /* 0x001190a601007387 */ /* 0x0009e80000100a00 */
[----:B------:R-:W2:Y:S01]  /*148f0*/  LDL.LU.64 R248, [R1+0x4b0] ;  /* 0x0004b00001f87983 */ /* 0x000ea20000300a00 */
[----:B---3--:R-:W-:-:S05]  /*14900*/  IMAD.WIDE R164, R21, 0x4, R250 ;  /* 0x0000000415a47825 */ /* 0x008fca00078e02fa */
[----:B------:R3:W-:Y:S04]  /*14910*/  STL.64 [R1+0x1188], R164 ;  /* 0x001188a401007387 */ /* 0x0007e80000100a00 */
[----:B------:R-:W2:Y:S01]  /*14920*/  LDL.LU.64 R250, [R1+0x4a8] ;  /* 0x0004a80001fa7983 */ /* 0x000ea20000300a00 */
[----:B------:R-:W-:Y:S02]  /*14930*/  VIADD R20, R160, 0xffffff63 ;  /* 0xffffff63a0147836 */ /* 0x000fe40000000000 */
[----:B------:R-:W1:Y:S03]  /*14940*/  LDC R160, c[0x0][0x230] ;  /* 0x00008c00ffa07b82 */ /* 0x000e660000000800 */
[----:B------:R-:W-:-:S02]  /*14950*/  ISETP.GE.U32.AND P1, PT, R20, 0x7ffffee4, PT ;  /* 0x7ffffee41400780c */ /* 0x000fc40003f26070 */
[----:B------:R-:W-:-:S03]  /*14960*/  IADD3 R20, R159, -0x9e, RZ ;  /* 0xffffff629f147810 */ /* 0x000fc60007ffe0ff */
[----:B------:R-:W4:Y:S01]  /*14970*/  LDC R159, c[0x0][0x230] ;  /* 0x00008c00ff9f7b82 */ /* 0x000f220000000800 */
[----:B------:R-:W-:Y:S01]  /*14980*/  ISETP.GE.U32.AND P2, PT, R20, 0x7ffffee3, PT ;  /* 0x7ffffee31400780c */ /* 0x000fe20003f46070 */
[----:B------:R-:W-:-:S06]  /*14990*/  VIADD R20, R158, 0xffffff61 ;  /* 0xffffff619e147836 */ /* 0x000fcc0000000000 */
[----:B------:R-:W4:Y:S01]  /*149a0*/  LDC R158, c[0x0][0x230] ;  /* 0x00008c00ff9e7b82 */ /* 0x000f220000000800 */
[----:B------:R-:W-:Y:S02]  /*149b0*/  ISETP.GE.U32.AND P3, PT, R20, 0x7ffffee2, PT ;  /* 0x7ffffee21400780c */ /* 0x000fe40003f66070 */
[----:B-1----:R-:W-:Y:S01]  /*149c0*/  IADD3 R20, R160, -0xa0, RZ ;  /* 0xffffff60a0147810 */ /* 0x002fe20007ffe0ff */
[----:B------:R-:W-:-:S04]  /*149d0*/  IMAD.WIDE R172, R21, 0x4, R236 ;  /* 0x0000000415ac7825 */ /* 0x000fc800078e02ec */
[----:B------:R-:W1:Y:S01]  /*149e0*/  LDC R160, c[0x0][0x230] ;  /* 0x00008c00ffa07b82 */ /* 0x000e620000000800 */
[----:B------:R-:W-:Y:S01]  /*149f0*/  ISETP.GE.U32.AND P4, PT, R20, 0x7ffffee1, PT ;  /* 0x7ffffee11400780c */ /* 0x000fe20003f86070 */
[----:B----4-:R-:W-:Y:S01]  /*14a00*/  VIADD R20, R159, 0xffffff47 ;  /* 0xffffff479f147836 */ /* 0x010fe20000000000 */
[----:B------:R-:W-:Y:S05]  /*14a10*/  STL.64 [R1+0x1180], R172 ;  /* 0x001180ac01007387 */ /* 0x000fea0000100a00 */
[----:B------:R-:W4:Y:S01]  /*14a20*/  LDC R159, c[0x0][0x230] ;  /* 0x00008c00ff9f7b82 */ /* 0x000f220000000800 */
[----:B------:R-:W-:Y:S01]  /*14a30*/  ISETP.GE.U32.AND P5, PT, R20, 0x7ffffec8, PT ;  /* 0x7ffffec81400780c */ /* 0x000fe20003fa6070 */
[----:B------:R-:W4:Y:S01]  /*14a40*/  LDL.LU.64 R246, [R1+0x4a0] ;  /* 0x0004a00001f67983 */ /* 0x000f220000300a00 */
[----:B------:R-:W-:-:S05]  /*14a50*/  IADD3 R20, R158, -0xba, RZ ;  /* 0xffffff469e147810 */ /* 0x000fca0007ffe0ff */
[----:B------:R-:W4:Y:S01]  /*14a60*/  LDC R158, c[0x0][0x230] ;  /* 0x00008c00ff9e7b82 */ /* 0x000f220000000800 */
[----:B------:R-:W-:-:S05]  /*14a70*/  ISETP.GE.U32.AND P6, PT, R20, 0x7ffffec7, PT ;  /* 0x7ffffec71400780c */ /* 0x000fca0003fc6070 */
[----:B------:R3:W-:Y:S04]  /*14a80*/  LDGSTS.E [R11+0x50000], desc[UR8][R170.64], !P5 ;  /* 0x50000000aa0b7fae */ /* 0x0007e8000e921848 */
[----:B------:R3:W-:Y:S04]  /*14a90*/  LDGSTS.E [R11+0x54000], desc[UR8][R168.64], !P5 ;  /* 0x54000000a80b7fae */ /* 0x0007e8000e921848 */
[----:B------:R-:W-:Y:S01]  /*14aa0*/  LDGSTS.E [R11+0x58000], desc[UR8][R166.64], !P5 ;  /* 0x58000000a60b7fae */ /* 0x000fe2000e921848 */
[----:B---3--:R-:W-:-:S03]  /*14ab0*/  IMAD.WIDE R170, R21, 0x4, R240 ;  /* 0x0000000415aa7825 */ /* 0x008fc600078e02f0 */
[----:B------:R3:W-:Y:S01]  /*14ac0*/  LDGSTS.E [R11+0x5c000], desc[UR8][R164.64], !P5 ;  /* 0x5c000000a40b7fae */ /* 0x0007e2000e921848 */
[----:B------:R-:W-:-:S03]  /*14ad0*/  IMAD.WIDE R168, R21, 0x4, R242 ;  /* 0x0000000415a87825 */ /* 0x000fc600078e02f2 */
[----:B------:R-:W-:Y:S04]  /*14ae0*/  STL.64 [R1+0x1178], R170 ;  /* 0x001178aa01007387 */ /* 0x000fe80000100a00 */
[----:B------:R-:W4:Y:S01]  /*14af0*/  LDL.LU.64 R166, [R1+0x498] ;  /* 0x0004980001a67983 */ /* 0x000f220000300a00 */
[----:B---3--:R-:W-:-:S03]  /*14b00*/  IMAD.WIDE R164, R21, 0x4, R244 ;  /* 0x0000000415a47825 */ /* 0x008fc600078e02f4 */
[----:B------:R3:W-:Y:S04]  /*14b10*/  LDGSTS.E [R11+0x50004], desc[UR8][R172.64], !P6 ;  /* 0x50004000ac0b7fae */ /* 0x0007e8000f121848 */
[----:B------:R-:W-:Y:S04]  /*14b20*/  STL.64 [R1+0x1170], R168 ;  /* 0x001170a801007387 */ /* 0x000fe80000100a00 */
[----:B------:R2:W-:Y:S04]  /*14b30*/  LDGSTS.E [R11+0x54004], desc[UR8][R170.64], !P6 ;  /* 0x54004000aa0b7fae */ /* 0x0005e8000f121848 */
[----:B------:R-:W4:Y:S04]  /*14b40*/  LDL.LU.64 R236, [R1+0x490] ;  /* 0x0004900001ec7983 */ /* 0x000f280000300a00 */
[----:B------:R2:W-:Y:S04]  /*14b50*/  LDGSTS.E [R11+0x58004], desc[UR8][R168.64], !P6 ;  /* 0x58004000a80b7fae */ /* 0x0005e8000f121848 */
[----:B------:R1:W-:Y:S04]  /*14b60*/  STL.64 [R1+0x1168], R164 ;  /* 0x001168a401007387 */ /* 0x0003e80000100a00 */
[----:B------:R-:W-:Y:S04]  /*14b70*/  LDGSTS.E [R11+0x5c004], desc[UR8][R164.64], !P6 ;  /* 0x5c004000a40b7fae */ /* 0x000fe8000f121848 */
[----:B-1----:R-:W4:Y:S04]  /*14b80*/  LDL.LU.64 R164, [R1+0x188] ;  /* 0x0001880001a47983 */ /* 0x002f280000300a00 */
[----:B------:R-:W4:Y:S04]  /*14b90*/  LDL.LU.64 R240, [R1+0xb70] ;  /* 0x000b700001f07983 */ /* 0x000f280000300a00 */
[----:B------:R-:W4:Y:S04]  /*14ba0*/  LDL.LU.64 R242, [R1+0xb78] ;  /* 0x000b780001f27983 */ /* 0x000f280000300a00 */
[----:B------:R-:W4:Y:S01]  /*14bb0*/  LDL.LU.64 R244, [R1+0xb80] ;  /* 0x000b800001f47983 */ /* 0x000f220000300a00 */
[----:B------:R-:W-:-:S02]  /*14bc0*/  VIADD R20, R160, 0xffffff45 ;  /* 0xffffff45a0147836 */ /* 0x000fc40000000000 */
[C---:B---3--:R-:W-:Y:S01]  /*14bd0*/  IMAD.WIDE R172, R21.reuse, 0x4, R238 ;  /* 0x0000000415ac7825 */ /* 0x048fe200078e02ee */
[----:B------:R-:W1:Y:S02]  /*14be0*/  LDC R160, c[0x0][0x230] ;  /* 0x00008c00ffa07b82 */ /* 0x000e640000000800 */
[----:B------:R-:W-:Y:S01]  /*14bf0*/  ISETP.GE.U32.AND P5, PT, R20, 0x7ffffec6, PT ;  /* 0x7ffffec61400780c */ /* 0x000fe20003fa6070 */
[C---:B--2---:R-:W-:Y:S01]  /*14c00*/  IMAD.WIDE R170, R21.reuse, 0x4, R162 ;  /* 0x0000000415aa7825 */ /* 0x044fe200078e02a2 */
[----:B------:R-:W-:Y:S03]  /*14c10*/  STL.64 [R1+0x1160], R172 ;  /* 0x001160ac01007387 */ /* 0x000fe60000100a00 */
[C---:B------:R-:W-:Y:S01]  /*14c20*/  IMAD.WIDE R168, R21.reuse, 0x4, R234 ;  /* 0x0000000415a87825 */ /* 0x040fe200078e02ea */
[----:B------:R-:W-:Y:S03]  /*14c30*/  STL.64 [R1+0x1158], R170 ;  /* 0x001158aa01007387 */ /* 0x000fe60000100a00 */
[C---:B------:R-:W-:Y:S01]  /*14c40*/  IMAD.WIDE R162, R21.reuse, 0x4, R248 ;  /* 0x0000000415a27825 */ /* 0x040fe200078e02f8 */
[----:B------:R-:W-:Y:S04]  /*14c50*/  STL.64 [R1+0x1150], R168 ;  /* 0x001150a801007387 */ /* 0x000fe80000100a00 */
[----:B------:R2:W-:Y:S04]  /*14c60*/  LDGSTS.E [R11+0x50008], desc[UR8][R172.64], !P5 ;  /* 0x50008000ac0b7fae */ /* 0x0005e8000e921848 */
[----:B------:R3:W-:Y:S04]  /*14c70*/  LDGSTS.E [R11+0x54008], desc[UR8][R170.64], !P5 ;  /* 0x54008000aa0b7fae */ /* 0x0007e8000e921848 */
[----:B------:R1:W-:Y:S04]  /*14c80*/  LDGSTS.E [R11+0x58008], desc[UR8][R168.64], !P5 ;  /* 0x58008000a80b7fae */ /* 0x0003e8000e921848 */
[----:B------:R3:W-:Y:S04]  /*14c90*/  STL.64 [R1+0x1148], R162 ;  /* 0x001148a201007387 */ /* 0x0007e80000100a00 */
[----:B------:R-:W-:Y:S04]  /*14ca0*/  LDGSTS.E [R11+0x5c008], desc[UR8][R162.64], !P5 ;  /* 0x5c008000a20b7fae */ /* 0x000fe8000e921848 */
[----:B---3--:R-:W3:Y:S04]  /*14cb0*/  LDL.LU.64 R162, [R1+0xb88] ;  /* 0x000b880001a27983 */ /* 0x008ee80000300a00 */
[----:B------:R-:W3:Y:S04]  /*14cc0*/  LDL.LU.64 R234, [R1+0xb90] ;  /* 0x000b900001ea7983 */ /* 0x000ee80000300a00 */
[----:B------:R-:W3:Y:S01]  /*14cd0*/  LDL.LU.64 R248, [R1+0xb98] ;  /* 0x000b980001f87983 */ /* 0x000ee20000300a00 */
[----:B--2---:R-:W-:-:S05]  /*14ce0*/  IMAD.WIDE R172, R21, 0x4, R250 ;  /* 0x0000000415ac7825 */ /* 0x004fca00078e02fa */
[----:B------:R2:W-:Y:S04]  /*14cf0*/  STL.64 [R1+0x1140], R172 ;  /* 0x001140ac01007387 */ /* 0x0005e80000100a00 */
[----:B------:R-:W3:Y:S01]  /*14d00*/  LDL.LU.64 R250, [R1+0xba0] ;  /* 0x000ba00001fa7983 */ /* 0x000ee20000300a00 */
[----:B----4-:R-:W-:Y:S02]  /*14d10*/  IADD3 R20, R159, -0xbc, RZ ;  /* 0xffffff449f147810 */ /* 0x010fe40007ffe0ff */
[----:B------:R-:W4:Y:S02]  /*14d20*/  LDC R159, c[0x0][0x230] ;  /* 0x00008c00ff9f7b82 */ /* 0x000f240000000800 */
[----:B------:R-:W-:-:S13]  /*14d30*/  ISETP.GE.U32.AND P6, PT, R20, 0x7ffffec5, PT ;  /* 0x7ffffec51400780c */ /* 0x000fda0003fc6070 */
[----:B------:R2:W-:Y:S01]  /*14d40*/  LDGSTS.E [R11+0x5000c], desc[UR8][R172.64], !P6 ;  /* 0x5000c000ac0b7fae */ /* 0x0005e2000f121848 */
[----:B------:R-:W-:-:S05]  /*14d50*/  IMAD.WIDE R170, R21, 0x4, R246 ;  /* 0x0000000415aa7825 */ /* 0x000fca00078e02f6 */
[----:B------:R2:W-:Y:S04]  /*14d60*/  STL.64 [R1+0x1138], R170 ;  /* 0x001138aa01007387 */ /* 0x0005e80000100a00 */
[----:B------:R2:W-:Y:S01]  /*14d70*/  LDGSTS.E [R11+0x5400c], desc[UR8][R170.64], !P6 ;  /* 0x5400c000aa0b7fae */ /* 0x0005e2000f121848 */
[----:B-1----:R-:W-:-:S05]  /*14d80*/  IMAD.WIDE R168, R21, 0x4, R166 ;  /* 0x0000000415a87825 */ /* 0x002fca00078e02a6 */
[----:B------:R1:W-:Y:S04]  /*14d90*/  STL.64 [R1+0x1130], R168 ;  /* 0x001130a801007387 */ /* 0x0003e80000100a00 */
[----:B------:R1:W-:Y:S01]  /*14da0*/  LDGSTS.E [R11+0x5800c], desc[UR8][R168.64], !P6 ;  /* 0x5800c000a80b7fae */ /* 0x0003e2000f121848 */
[----:B------:R-:W-:-:S05]  /*14db0*/  IMAD.WIDE R166, R21, 0x4, R236 ;  /* 0x0000000415a67825 */ /* 0x000fca00078e02ec */
[----:B------:R1:W-:Y:S04]  /*14dc0*/  STL.64 [R1+0x1128], R166 ;  /* 0x001128a601007387 */ /* 0x0003e80000100a00 */
[----:B------:R-:W4:Y:S04]  /*14dd0*/  LDL.LU.64 R236, [R1+0xba8] ;  /* 0x000ba80001ec7983 */ /* 0x000f280000300a00 */
[----:B------:R-:W-:Y:S01]  /*14de0*/  LDGSTS.E [R11+0x5c00c], desc[UR8][R166.64], !P6 ;  /* 0x5c00c000a60b7fae */ /* 0x000fe2000f121848 */
[----:B--2---:R-:W-:-:S04]  /*14df0*/  IMAD.WIDE R172, R21, 0x4, R164 ;  /* 0x0000000415ac7825 */ /* 0x004fc800078e02a4 */
[C---:B------:R-:W-:Y:S01]  /*14e00*/  IMAD.WIDE R170, R21.reuse, 0x4, R240 ;  /* 0x0000000415aa7825 */ /* 0x040fe200078e02f0 */
[----:B------:R-:W-:Y:S03]  /*14e10*/  STL.64 [R1+0x820], R172 ;  /* 0x000820ac01007387 */ /* 0x000fe60000100a00 */
[C---:B-1----:R-:W-:Y:S01]  /*14e20*/  IMAD.WIDE R168, R21.reuse, 0x4, R242 ;  /* 0x0000000415a87825 */ /* 0x042fe200078e02f2 */
[----:B------:R-:W2:Y:S03]  /*14e30*/  LDL.LU.64 R246, [R1+0xbb0] ;  /* 0x000bb00001f67983 */ /* 0x000ea60000300a00 */
[----:B------:R-:W-:Y:S01]  /*14e40*/  IMAD.WIDE R164, R21, 0x4, R244 ;  /* 0x0000000415a47825 */ /* 0x000fe200078e02f4 */
[----:B------:R3:W-:Y:S04]  /*14e50*/  STL.64 [R1+0x818], R170 ;  /* 0x000818aa01007387 */ /* 0x0007e80000100a00 */
[----:B------:R-:W2:Y:S04]  /*14e60*/  LDL.LU.64 R166, [R1+0xbb8] ;  /* 0x000bb80001a67983 */ /* 0x000ea80000300a00 */
[----:B------:R1:W-:Y:S04]  /*14e70*/  STL.64 [R1+0x810], R168 ;  /* 0x000810a801007387 */ /* 0x0003e80000100a00 */
[----:B------:R-:W2:Y:S04]  /*14e80*/  LDL.LU.64 R240, [R1+0xbc0] ;  /* 0x000bc00001f07983 */ /* 0x000ea80000300a00 */
[----:B------:R1:W-:Y:S04]  /*14e90*/  STL.64 [R1+0x808], R164 ;  /* 0x000808a401007387 */ /* 0x0003e80000100a00 */
[----:B------:R-:W2:Y:S01]  /*14ea0*/  LDL.LU.64 R242, [R1+0xbc8] ;  /* 0x000bc80001f27983 */ /* 0x000ea20000300a00 */
[----:B------:R-:W-:-:S02]  /*14eb0*/  VIADD R20, R158, 0xffffff27 ;  /* 0xffffff279e147836 */ /* 0x000fc40000000000 */
[----:B------:R-:W2:Y:S01]  /*14ec0*/  LDC R158, c[0x0][0x230] ;  /* 0x00008c00ff9e7b82 */ /* 0x000ea20000000800 */
[----:B------:R-:W2:Y:S02]  /*14ed0*/  LDL.LU.64 R244, [R1+0xbd0] ;  /* 0x000bd00001f47983 */ /* 0x000ea40000300a00 */
[----:B------:R-:W-:-:S13]  /*14ee0*/  ISETP.GE.U32.AND P5, PT, R20, 0x7ffffea8, PT ;  /* 0x7ffffea81400780c */ /* 0x000fda0003fa6070 */
[----:B------:R-:W-:Y:S04]  /*14ef0*/  LDGSTS.E [R11+0x60000], desc[UR8][R172.64], !P5 ;  /* 0x60000000ac0b7fae */ /* 0x000fe8000e921848 */
[----:B------:R3:W-:Y:S04]  /*14f00*/  LDGSTS.E [R11+0x64000], desc[UR8][R170.64], !P5 ;  /* 0x64000000aa0b7fae */ /* 0x0007e8000e921848 */
[----:B------:R1:W-:Y:S04]  /*14f10*/  LDGSTS.E [R11+0x68000], desc[UR8][R168.64], !P5 ;  /* 0x68000000a80b7fae */ /* 0x0003e8000e921848 */
[----:B------:R1:W-:Y:S01]  /*14f20*/  LDGSTS.E [R11+0x6c000], desc[UR8][R164.64], !P5 ;  /* 0x6c000000a40b7fae */ /* 0x0003e2000e921848 */
[----:B---3--:R-:W-:-:S04]  /*14f30*/  IMAD.WIDE R170, R21, 0x4, R162 ;  /* 0x0000000415aa7825 */ /* 0x008fc800078e02a2 */
[C---:B-1----:R-:W-:Y:S01]  /*14f40*/  IMAD.WIDE R168, R21.reuse, 0x4, R234 ;  /* 0x0000000415a87825 */ /* 0x042fe200078e02ea */
[----:B------:R-:W-:Y:S03]  /*14f50*/  STL.64 [R1+0x800], R170 ;  /* 0x000800aa01007387 */ /* 0x000fe60000100a00 */
[C---:B------:R-:W-:Y:S02]  /*14f60*/  IMAD.WIDE R164, R21.reuse, 0x4, R248 ;  /* 0x0000000415a47825 */ /* 0x040fe400078e02f8 */
[----:B------:R-:W3:Y:S04]  /*14f70*/  LDL.LU.64 R248, [R1+0xbd8] ;  /* 0x000bd80001f87983 */ /* 0x000ee80000300a00 */
[----:B------:R-:W-:Y:S01]  /*14f80*/  STL.64 [R1+0x7f8], R168 ;  /* 0x0007f8a801007387 */ /* 0x000fe20000100a00 */
[----:B------:R-:W-:-:S03]  /*14f90*/  IMAD.WIDE R162, R21, 0x4, R250 ;  /* 0x0000000415a27825 */ /* 0x000fc600078e02fa */
[----:B------:R-:W3:Y:S01]  /*14fa0*/  LDL.LU.64 R250, [R1+0xbe0] ;  /* 0x000be00001fa7983 */ /* 0x000ee20000300a00 */
[----:B------:R-:W-:Y:S02]  /*14fb0*/  IADD3 R20, R160, -0xda, RZ ;  /* 0xffffff26a0147810 */ /* 0x000fe40007ffe0ff */
[----:B------:R-:W1:Y:S02]  /*14fc0*/  LDC R160, c[0x0][0x230] ;  /* 0x00008c00ffa07b82 */ /* 0x000e640000000800 */
[----:B------:R-:W-:Y:S01]  /*14fd0*/  ISETP.GE.U32.AND P6, PT, R20, 0x7ffffea7, PT ;  /* 0x7ffffea71400780c */ /* 0x000fe20003fc6070 */
[----:B----4-:R-:W-:-:S05]  /*14fe0*/  VIADD R20, R159, 0xffffff25 ;  /* 0xffffff259f147836 */ /* 0x010fca0000000000 */
[----:B------:R-:W-:Y:S01]  /*14ff0*/  ISETP.GE.U32.AND P5, PT, R20, 0x7ffffea6, PT ;  /* 0x7ffffea61400780c */ /* 0x000fe20003fa6070 */
[----:B------:R4:W-:Y:S01]  /*15000*/  STL.64 [R1+0x7f0], R164 ;  /* 0x0007f0a401007387 */ /* 0x0009e20000100a00 */
[----:B------:R-:W1:Y:S03]  /*15010*/  LDC R159, c[0x0][0x230] ;  /* 0x00008c00ff9f7b82 */ /* 0x000e660000000800 */
[----:B------:R4:W-:Y:S04]  /*15020*/  STL.64 [R1+0x7e8], R162 ;  /* 0x0007e8a201007387 */ /* 0x0009e80000100a00 */
[----:B------:R2:W-:Y:S04]  /*15030*/  LDGSTS.E [R11+0x60004], desc[UR8][R170.64], !P6 ;  /* 0x60004000aa0b7fae */ /* 0x0005e8000f121848 */
[----:B------:R2:W-:Y:S04]  /*15040*/  LDGSTS.E [R11+0x64004], desc[UR8][R168.64], !P6 ;  /* 0x64004000a80b7fae */ /* 0x0005e8000f121848 */
[----:B------:R-:W-:Y:S04]  /*15050*/  LDGSTS.E [R11+0x68004], desc[UR8][R164.64], !P6 ;  /* 0x68004000a40b7fae */ /* 0x000fe8000f121848 */
[----:B------:R-:W-:Y:S04]  /*15060*/  LDGSTS.E [R11+0x6c004], desc[UR8][R162.64], !P6 ;  /* 0x6c004000a20b7fae */ /* 0x000fe8000f121848 */
[----:B----4-:R-:W4:Y:S04]  /*15070*/  LDL.LU.64 R164, [R1+0xbe8] ;  /* 0x000be80001a47983 */ /* 0x010f280000300a00 */
[----:B------:R-:W4:Y:S04]  /*15080*/  LDL.LU.64 R162, [R1+0xbf0] ;  /* 0x000bf00001a27983 */ /* 0x000f280000300a00 */
[----:B------:R-:W4:Y:S01]  /*15090*/  LDL.LU.64 R234, [R1+0xbf8] ;  /* 0x000bf80001ea7983 */ /* 0x000f220000300a00 */
[----:B------:R-:W-:-:S05]  /*150a0*/  IMAD.WIDE R172, R21, 0x4, R236 ;  /* 0x0000000415ac7825 */ /* 0x000fca00078e02ec */
[----:B------:R1:W-:Y:S04]  /*150b0*/  STL.64 [R1+0x7e0], R172 ;  /* 0x0007e0ac01007387 */ /* 0x0003e80000100a00 */
[----:B------:R-:W4:Y:S04]  /*150c0*/  LDL.LU.64 R236, [R1+0xc00] ;  /* 0x000c000001ec7983 */ /* 0x000f280000300a00 */
[----:B------:R1:W-:Y:S01]  /*150d0*/  LDGSTS.E [R11+0x60008], desc[UR8][R172.64], !P5 ;  /* 0x60008000ac0b7fae */ /* 0x0003e2000e921848 */
[----:B--2---:R-:W-:-:S04]  /*150e0*/  IMAD.WIDE R170, R21, 0x4, R246 ;  /* 0x0000000415aa7825 */ /* 0x004fc800078e02f6 */
[C---:B------:R-:W-:Y:S01]  /*150f0*/  IMAD.WIDE R168, R21.reuse, 0x4, R166 ;  /* 0x0000000415a87825 */ /* 0x040fe200078e02a6 */
[----:B------:R2:W-:Y:S04]  /*15100*/  STL.64 [R1+0x7d8], R170 ;  /* 0x0007d8aa01007387 */ /* 0x0005e80000100a00 */
[----:B------:R2:W-:Y:S01]  /*15110*/  LDGSTS.E [R11+0x64008], desc[UR8][R170.64], !P5 ;  /* 0x64008000aa0b7fae */ /* 0x0005e2000e921848 */
[----:B------:R-:W-:-:S03]  /*15120*/  IMAD.WIDE R166, R21, 0x4, R240 ;  /* 0x0000000415a67825 */ /* 0x000fc600078e02f0 */
[----:B------:R3:W-:Y:S04]  /*15130*/  STL.64 [R1+0x7d0], R168 ;  /* 0x0007d0a801007387 */ /* 0x0007e80000100a00 */
[----:B------:R3:W-:Y:S01]  /*15140*/  STL.64 [R1+0x7c8], R166 ;  /* 0x0007c8a601007387 */ /* 0x0007e20000100a00 */
[----:B-1----:R-:W-:-:S03]  /*15150*/  IMAD.WIDE R172, R21, 0x4, R242 ;  /* 0x0000000415ac7825 */ /* 0x002fc600078e02f2 */
[----:B------:R-:W4:Y:S04]  /*15160*/  LDL.LU.64 R246, [R1+0xc08] ;  /* 0x000c080001f67983 */ /* 0x000f280000300a00 */
[----:B------:R-:W4:Y:S04]  /*15170*/  LDL.LU.64 R240, [R1+0xc10] ;  /* 0x000c100001f07983 */ /* 0x000f280000300a00 */
[----:B------:R4:W-:Y:S04]  /*15180*/  STL.64 [R1+0x7c0], R172 ;  /* 0x0007c0ac01007387 */ /* 0x0009e80000100a00 */
[----:B------:R-:W4:Y:S01]  /*15190*/  LDL.LU.64 R242, [R1+0xc18] ;  /* 0x000c180001f27983 */ /* 0x000f220000300a00 */
[----:B--2---:R-:W-:-:S03]  /*151a0*/  IMAD.WIDE R170, R21, 0x4, R244 ;  /* 0x0000000415aa7825 */ /* 0x004fc600078e02f4 */
[----:B------:R3:W-:Y:S04]  /*151b0*/  LDGSTS.E [R11+0x68008], desc[UR8][R168.64], !P5 ;  /* 0x68008000a80b7fae */ /* 0x0007e8000e921848 */
[----:B------:R1:W-:Y:S04]  /*151c0*/  LDGSTS.E [R11+0x6c008], desc[UR8][R166.64], !P5 ;  /* 0x6c008000a60b7fae */ /* 0x0003e8000e921848 */
[----:B------:R2:W-:Y:S04]  /*151d0*/  STL.64 [R1+0x7b8], R170 ;  /* 0x0007b8aa01007387 */ /* 0x0005e80000100a00 */
[----:B------:R-:W2:Y:S01]  /*151e0*/  LDL.LU.64 R244, [R1+0xc20] ;  /* 0x000c200001f47983 */ /* 0x000ea20000300a00 */
[----:B---3--:R-:W-:-:S05]  /*151f0*/  IMAD.WIDE R168, R21, 0x4, R248 ;  /* 0x0000000415a87825 */ /* 0x008fca00078e02f8 */
[----:B------:R3:W-:Y:S01]  /*15200*/  STL.64 [R1+0x7b0], R168 ;  /* 0x0007b0a801007387 */ /* 0x0007e20000100a00 */
[----:B-1----:R-:W-:-:S05]  /*15210*/  IMAD.WIDE R166, R21, 0x4, R250 ;  /* 0x0000000415a67825 */ /* 0x002fca00078e02fa */
[----:B------:R1:W-:Y:S04]  /*15220*/  STL.64 [R1+0x7a8], R166 ;  /* 0x0007a8a601007387 */ /* 0x0003e80000100a00 */
[----:B------:R-:W3:Y:S04]  /*15230*/  LDL.LU.64 R248, [R1+0xc28] ;  /* 0x000c280001f87983 */ /* 0x000ee80000300a00 */
[----:B------:R-:W3:Y:S01]  /*15240*/  LDL.LU.64 R250, [R1+0xc30] ;  /* 0x000c300001fa7983 */ /* 0x000ee20000300a00 */
[----:B------:R-:W-:Y:S02]  /*15250*/  IADD3 R20, R158, -0xdc, RZ ;  /* 0xffffff249e147810 */ /* 0x000fe40007ffe0ff */
[----:B------:R-:W1:Y:S02]  /*15260*/  LDC R158, c[0x0][0x230] ;  /* 0x00008c00ff9e7b82 */ /* 0x000e640000000800 */
[----:B------:R-:W-:Y:S01]  /*15270*/  ISETP.GE.U32.AND P6, PT, R20, 0x7ffffea5, PT ;  /* 0x7ffffea51400780c */ /* 0x000fe20003fc6070 */
[----:B------:R-:W-:-:S05]  /*15280*/  VIADD R20, R161, 0xffffff07 ;  /* 0xffffff07a1147836 */ /* 0x000fca0000000000 */
[----:B------:R-:W-:Y:S01]  /*15290*/  ISETP.GE.U32.AND P5, PT, R20, 0x7ffffe88, PT ;  /* 0x7ffffe881400780c */ /* 0x000fe20003fa6070 */
[----:B------:R-:W1:Y:S06]  /*152a0*/  LDC R161, c[0x0][0x230] ;  /* 0x00008c00ffa17b82 */ /* 0x000e6c0000000800 */
[----:B------:R4:W-:Y:S04]  /*152b0*/  LDGSTS.E [R11+0x6000c], desc[UR8][R172.64], !P6 ;  /* 0x6000c000ac0b7fae */ /* 0x0009e8000f121848 */
[----:B------:R2:W-:Y:S04]  /*152c0*/  LDGSTS.E [R11+0x6400c], desc[UR8][R170.64], !P6 ;  /* 0x6400c000aa0b7fae */ /* 0x0005e8000f121848 */
[----:B------:R3:W-:Y:S01]  /*152d0*/  LDGSTS.E [R11+0x6800c], desc[UR8][R168.64], !P6 ;  /* 0x6800c000a80b7fae */ /* 0x0007e2000f121848 */
[----:B----4-:R-:W-:-:S03]  /*152e0*/  IMAD.WIDE R172, R21, 0x4, R164 ;  /* 0x0000000415ac7825 */ /* 0x010fc600078e02a4 */
[----:B------:R-:W-:Y:S01]  /*152f0*/  LDGSTS.E [R11+0x6c00c], desc[UR8][R166.64], !P6 ;  /* 0x6c00c000a60b7fae */ /* 0x000fe2000f121848 */
[----:B--2---:R-:W-:-:S03]  /*15300*/  IMAD.WIDE R170, R21, 0x4, R162 ;  /* 0x0000000415aa7825 */ /* 0x004fc600078e02a2 */
[----:B------:R-:W-:Y:S01]  /*15310*/  STL.64 [R1+0x728], R172 ;  /* 0x000728ac01007387 */ /* 0x000fe20000100a00 */
[----:B---3--:R-:W-:-:S03]  /*15320*/  IMAD.WIDE R168, R21, 0x4, R234 ;  /* 0x0000000415a87825 */ /* 0x008fc600078e02ea */
[----:B------:R2:W-:Y:S04]  /*15330*/  LDGSTS.E [R11+0x70000], desc[UR8][R172.64], !P5 ;  /* 0x70000000ac0b7fae */ /* 0x0005e8000e921848 */
[----:B-1----:R-:W3:Y:S04]  /*15340*/  LDL.LU.64 R166, [R1+0xc38] ;  /* 0x000c380001a67983 */ /* 0x002ee80000300a00 */
[----:B------:R-:W-:Y:S04]  /*15350*/  STL.64 [R1+0x720], R170 ;  /* 0x000720aa01007387 */ /* 0x000fe80000100a00 */
[----:B------:R-:W4:Y:S04]  /*15360*/  LDL.LU.64 R164, [R1+0xc40] ;  /* 0x000c400001a47983 */ /* 0x000f280000300a00 */
[----:B------:R1:W-:Y:S04]  /*15370*/  LDGSTS.E [R11+0x74000], desc[UR8][R170.64], !P5 ;  /* 0x74000000aa0b7fae */ /* 0x0003e8000e921848 */
[----:B------:R-:W-:Y:S04]  /*15380*/  STL.64 [R1+0x718], R168 ;  /* 0x000718a801007387 */ /* 0x000fe80000100a00 */
[----:B------:R1:W-:Y:S01]  /*15390*/  LDGSTS.E [R11+0x78000], desc[UR8][R168.64], !P5 ;  /* 0x78000000a80b7fae */ /* 0x0003e2000e921848 */
[----:B------:R-:W-:-:S05]  /*153a0*/  IMAD.WIDE R162, R21, 0x4, R236 ;  /* 0x0000000415a27825 */ /* 0x000fca00078e02ec */
[----:B------:R1:W-:Y:S04]  /*153b0*/  STL.64 [R1+0x710], R162 ;  /* 0x000710a201007387 */ /* 0x0003e80000100a00 */
[----:B------:R-:W-:Y:S04]  /*153c0*/  LDGSTS.E [R11+0x7c000], desc[UR8][R162.64], !P5 ;  /* 0x7c000000a20b7fae */ /* 0x000fe8000e921848 */
[----:B-1----:R-:W4:Y:S04]  /*153d0*/  LDL.LU.64 R162, [R1+0xc48] ;  /* 0x000c480001a27983 */ /* 0x002f280000300a00 */
[----:B------:R-:W4:Y:S04]  /*153e0*/  LDL.LU.64 R234, [R1+0xc50] ;  /* 0x000c500001ea7983 */ /* 0x000f280000300a00 */
[----:B------:R-:W4:Y:S01]  /*153f0*/  LDL.LU.64 R236, [R1+0xc58] ;  /* 0x000c580001ec7983 */ /* 0x000f220000300a00 */
[----:B------:R-:W-:-:S04]  /*15400*/  IMAD.WIDE R174, R21, 0x4, R246 ;  /* 0x0000000415ae7825 */ /* 0x000fc800078e02f6 */
[C---:B--2---:R-:W-:Y:S01]  /*15410*/  IMAD.WIDE R172, R21.reuse, 0x4, R240 ;  /* 0x0000000415ac7825 */ /* 0x044fe200078e02f0 */
[----:B------:R-:W-:Y:S03]  /*15420*/  STL.64 [R1+0x708], R174 ;  /* 0x000708ae01007387 */ /* 0x000fe60000100a00 */
[----:B------:R-:W-:Y:S01]  /*15430*/  IMAD.WIDE R170, R21, 0x4, R242 ;  /* 0x0000000415aa7825 */ /* 0x000fe200078e02f2 */
[----:B------:R-:W-:Y:S04]  /*15440*/  STL.64 [R1+0x700], R172 ;  /* 0x000700ac01007387 */ /* 0x000fe80000100a00 */
[----:B------:R1:W-:Y:S04]  /*15450*/  STL.64 [R1+0x6f8], R170 ;  /* 0x0006f8aa01007387 */ /* 0x0003e80000100a00 */
[----:B------:R-:W2:Y:S01]  /*15460*/  LDL.LU.64 R240, [R1+0xc60] ;  /* 0x000c600001f07983 */ /* 0x000ea20000300a00 */
[----:B------:R-:W-:-:S02]  /*15470*/  IADD3 R20, R160, -0xfa, RZ ;  /* 0xffffff06a0147810 */ /* 0x000fc40007ffe0ff */
[----:B------:R-:W2:Y:S02]  /*15480*/  LDC R160, c[0x0][0x230] ;  /* 0x00008c00ffa07b82 */ /* 0x000ea40000000800 */
[----:B------:R-:W-:Y:S01]  /*15490*/  ISETP.GE.U32.AND P6, PT, R20, 0x7ffffe87, PT ;  /* 0x7ffffe871400780c */ /* 0x000fe20003fc6070 */
[----:B------:R-:W-:-:S05]  /*154a0*/  IMAD.WIDE R168, R21, 0x4, R244 ;  /* 0x0000000415a87825 */ /* 0x000fca00078e02f4 */
[----:B------:R1:W-:Y:S04]  /*154b0*/  STL.64 [R1+0x6f0], R168 ;  /* 0x0006f0a801007387 */ /* 0x0003e80000100a00 */
[----:B------:R-:W2:Y:S04]  /*154c0*/  LDL.LU.64 R242, [R1+0xce8] ;  /* 0x000ce80001f27983 */ /* 0x000ea80000300a00 */
[----:B------:R-:W-:Y:S04]  /*154d0*/  LDGSTS.E [R11+0x70004], desc[UR8][R174.64], !P6 ;  /* 0x70004000ae0b7fae */ /* 0x000fe8000f121848 */
[----:B------:R-:W-:Y:S04]  /*154e0*/  LDGSTS.E [R11+0x74004], desc[UR8][R172.64], !P6 ;  /* 0x74004000ac0b7fae */ /* 0x000fe8000f121848 */
[----:B------:R1:W-:Y:S04]  /*154f0*/  LDGSTS.E [R11+0x78004], desc[UR8][R170.64], !P6 ;  /* 0x78004000aa0b7fae */ /* 0x0003e8000f121848 */
[----:B------:R1:W-:Y:S04]  /*15500*/  LDGSTS.E [R11+0x7c004], desc[UR8][R168.64], !P6 ;  /* 0x7c004000a80b7fae */ /* 0x0003e8000f121848 */
[----:B------:R-:W2:Y:S01]  /*15510*/  LDL.LU.64 R244, [R1+0xce0] ;  /* 0x000ce00001f47983 */ /* 0x000ea20000300a00 */
[----:B-1----:R-:W-:-:S04]  /*15520*/  IMAD.WIDE R170, R21, 0x4, R248 ;  /* 0x0000000415aa7825 */ /* 0x002fc800078e02f8 */
[----:B------:R-:W-:Y:S01]  /*15530*/  IMAD.WIDE R168, R21, 0x4, R250 ;  /* 0x0000000415a87825 */ /* 0x000fe200078e02fa */
[----:B------:R1:W-:Y:S04]  /*15540*/  STL.64 [R1+0x6e8], R170 ;  /* 0x0006e8aa01007387 */ /* 0x0003e80000100a00 */
[----:B------:R-:W2:Y:S04]  /*15550*/  LDL.LU.64 R248, [R1+0xcd8] ;  /* 0x000cd80001f87983 */ /* 0x000ea80000300a00 */
[----:B------:R1:W-:Y:S04]  /*15560*/  STL.64 [R1+0x6e0], R168 ;  /* 0x0006e0a801007387 */ /* 0x0003e80000100a00 */
[----:B------:R-:W2:Y:S01]  /*15570*/  LDL.LU.64 R250, [R1+0xcd0] ;  /* 0x000cd00001fa7983 */ /* 0x000ea20000300a00 */
[----:B------:R-:W-:-:S02]  /*15580*/  VIADD R20, R159, 0xffffff05 ;  /* 0xffffff059f147836 */ /* 0x000fc40000000000 */
[----:B------:R-:W2:Y:S03]  /*15590*/  LDC R159, c[0x0][0x230] ;  /* 0x00008c00ff9f7b82 */ /* 0x000ea60000000800 */
[----:B------:R-:W-:-:S13]  /*155a0*/  ISETP.GE.U32.AND P5, PT, R20, 0x7ffffe86, PT ;  /* 0x7ffffe861400780c */ /* 0x000fda0003fa6070 */
[----:B------:R1:W-:Y:S04]  /*155b0*/  LDGSTS.E [R11+0x70008], desc[UR8][R170.64], !P5 ;  /* 0x70008000aa0b7fae */ /* 0x0003e8000e921848 */
[----:B------:R1:W-:Y:S01]  /*155c0*/  LDGSTS.E [R11+0x74008], desc[UR8][R168.64], !P5 ;  /* 0x74008000a80b7fae */ /* 0x0003e2000e921848 */
[----:B---3--:R-:W-:-:S04]  /*155d0*/  IMAD.WIDE R166, R21, 0x4, R166 ;  /* 0x0000000415a67825 */ /* 0x008fc800078e02a6 */
[C---:B----4-:R-:W-:Y:S01]  /*155e0*/  IMAD.WIDE R164, R21.reuse, 0x4, R164 ;  /* 0x0000000415a47825 */ /* 0x050fe200078e02a4 */
[----:B------:R3:W-:Y:S04]  /*155f0*/  STL.64 [R1+0x6d8], R166 ;  /* 0x0006d8a601007387 */ /* 0x0007e80000100a00 */
[----:B------:R4:W-:Y:S04]  /*15600*/  STL.64 [R1+0x6d0], R164 ;  /* 0x0006d0a401007387 */ /* 0x0009e80000100a00 */
[----:B------:R-:W2:Y:S04]  /*15610*/  LDL.LU.64 R238, [R1+0xcc8] ;  /* 0x000cc80001ee7983 */ /* 0x000ea80000300a00 */
[----:B------:R-:W-:Y:S04]  /*15620*/  LDGSTS.E [R11+0x78008], desc[UR8][R166.64], !P5 ;  /* 0x78008000a60b7fae */ /* 0x000fe8000e921848 */
[----:B------:R-:W-:Y:S01]  /*15630*/  LDGSTS.E [R11+0x7c008], desc[UR8][R164.64], !P5 ;  /* 0x7c008000a40b7fae */ /* 0x000fe2000e921848 */
[----:B------:R-:W-:-:S04]  /*15640*/  IMAD.WIDE R172, R21, 0x4, R162 ;  /* 0x0000000415ac7825 */ /* 0x000fc800078e02a2 */
[C---:B-1----:R-:W-:Y:S01]  /*15650*/  IMAD.WIDE R170, R21.reuse, 0x4, R234 ;  /* 0x0000000415aa7825 */ /* 0x042fe200078e02ea */
[----:B------:R1:W-:Y:S03]  /*15660*/  STL.64 [R1+0x6c8], R172 ;  /* 0x0006c8ac01007387 */ /* 0x0003e60000100a00 */
[C---:B------:R-:W-:Y:S01]  /*15670*/  IMAD.WIDE R168, R21.reuse, 0x4, R236 ;  /* 0x0000000415a87825 */ /* 0x040fe200078e02ec */
[----:B------:R-:W2:Y:S04]  /*15680*/  LDL.LU.64 R246, [R1+0xcc0] ;  /* 0x000cc00001f67983 */ /* 0x000ea80000300a00 */
[----:B------:R-:W-:Y:S04]  /*15690*/  STL.64 [R1+0x6c0], R170 ;  /* 0x0006c0aa01007387 */ /* 0x000fe80000100a00 */
[----:B---3--:R-:W3:Y:S04]  /*156a0*/  LDL.LU.64 R166, [R1+0xcb8] ;  /* 0x000cb80001a67983 */ /* 0x008ee80000300a00 */
[----:B------:R-:W-:Y:S04]  /*156b0*/  STL.64 [R1+0x6b8], R168 ;  /* 0x0006b8a801007387 */ /* 0x000fe80000100a00 */
[----:B----4-:R-:W4:Y:S01]  /*156c0*/  LDL.LU.64 R164, [R1+0xcb0] ;  /* 0x000cb00001a47983 */ /* 0x010f220000300a00 */
[----:B--2---:R-:W-:-:S05]  /*156d0*/  IMAD.WIDE R162, R21, 0x4, R240 ;  /* 0x0000000415a27825 */ /* 0x004fca00078e02f0 */
[----:B------:R2:W-:Y:S04]  /*156e0*/  STL.64 [R1+0x6b0], R162 ;  /* 0x0006b0a201007387 */ /* 0x0005e80000100a00 */
[----:B------:R-:W4:Y:S04]  /*156f0*/  LDL.LU.64 R234, [R1+0xca8] ;  /* 0x000ca80001ea7983 */ /* 0x000f280000300a00 */
[----:B------:R-:W4:Y:S04]  /*15700*/  LDL.LU.64 R236, [R1+0xca0] ;  /* 0x000ca00001ec7983 */ /* 0x000f280000300a00 */
[----:B------:R-:W4:Y:S01]  /*15710*/  LDL.LU.64 R240, [R1+0xc98] ;  /* 0x000c980001f07983 */ /* 0x000f220000300a00 */
[----:B------:R-:W-:-:S02]  /*15720*/  IADD3 R20, R158, -0xfc, RZ ;  /* 0xffffff049e147810 */ /* 0x000fc40007ffe0ff */
[----:B------:R-:W4:Y:S02]  /*15730*/  LDC R158, c[0x0][0x230] ;  /* 0x00008c00ff9e7b82 */ /* 0x000f240000000800 */
[----:B------:R-:W-:-:S13]  /*15740*/  ISETP.GE.U32.AND P6, PT, R20, 0x7ffffe85, PT ;  /* 0x7ffffe851400780c */ /* 0x000fda0003fc6070 */
[----:B------:R1:W-:Y:S04]  /*15750*/  LDGSTS.E [R11+0x7000c], desc[UR8][R172.64], !P6 ;  /* 0x7000c000ac0b7fae */ /* 0x0003e8000f121848 */
[----:B------:R-:W-:Y:S04]  /*15760*/  LDGSTS.E [R11+0x7400c], desc[UR8][R170.64], !P6 ;  /* 0x7400c000aa0b7fae */ /* 0x000fe8000f121848 */
[----:B------:R-:W-:Y:S04]  /*15770*/  LDGSTS.E [R11+0x7800c], desc[UR8][R168.64], !P6 ;  /* 0x7800c000a80b7fae */ /* 0x000fe8000f121848 */
[----:B------:R2:W-:Y:S01]  /*15780*/  LDGSTS.E [R11+0x7c00c], desc[UR8][R162.64], !P6 ;  /* 0x7c00c000a20b7fae */ /* 0x0005e2000f121848 */
[----:B-1----:R-:W-:-:S04]  /*15790*/  IMAD.WIDE R172, R21, 0x4, R244 ;  /* 0x0000000415ac7825 */ /* 0x002fc800078e02f4 */
[----:B--2---:R-:W-:-:S05]  /*157a0*/  IMAD.WIDE R162, R21, 0x4, R242 ;  /* 0x0000000415a27825 */ /* 0x004fca00078e02f2 */
[----:B------:R1:W-:Y:S04]  /*157b0*/  STL.64 [R1+0x1498], R162 ;  /* 0x001498a201007387 */ /* 0x0003e80000100a00 */
[----:B------:R-:W-:Y:S04]  /*157c0*/  STL.64 [R1+0x1490], R172 ;  /* 0x001490ac01007387 */ /* 0x000fe80000100a00 */
[----:B------:R-:W-:Y:S04]  /*157d0*/  LDGSTS.E [R12+0x40000], desc[UR8][R162.64], !P1 ;  /* 0x40000000a20c7fae */ /* 0x000fe8000c921848 */
[----:B------:R-:W-:Y:S01]  /*157e0*/  LDGSTS.E [R12+0x44000], desc[UR8][R172.64], !P1 ;  /* 0x44000000ac0c7fae */ /* 0x000fe2000c921848 */
[----:B------:R-:W-:-:S05]  /*157f0*/  IMAD.WIDE R170, R21, 0x4, R248 ;  /* 0x0000000415aa7825 */ /* 0x000fca00078e02f8 */
[----:B------:R2:W-:Y:S01]  /*15800*/  STL.64 [R1+0x1488], R170 ;  /* 0x001488aa01007387 */ /* 0x0005e20000100a00 */
[----:B------:R-:W-:-:S03]  /*15810*/  IMAD.WIDE R168, R21, 0x4, R250 ;  /* 0x0000000415a87825 */ /* 0x000fc600078e02fa */
[----:B-1----:R-:W4:Y:S04]  /*15820*/  LDL.LU.64 R162, [R1+0xc90] ;  /* 0x000c900001a27983 */ /* 0x002f280000300a00 */
[----:B------:R1:W-:Y:S04]  /*15830*/  STL.64 [R1+0x1480], R168 ;  /* 0x001480a801007387 */ /* 0x0003e80000100a00 */
[----:B------:R-:W4:Y:S04]  /*15840*/  LDL.LU.64 R242, [R1+0xc88] ;  /* 0x000c880001f27983 */ /* 0x000f280000300a00 */
[----:B------:R-:W4:Y:S04]  /*15850*/  LDL.LU.64 R244, [R1+0xc80] ;  /* 0x000c800001f47983 */ /* 0x000f280000300a00 */
[----:B------:R-:W4:Y:S04]  /*15860*/  LDL.LU.64 R248, [R1+0xc78] ;  /* 0x000c780001f87983 */ /* 0x000f280000300a00 */
[----:B------:R-:W4:Y:S04]  /*15870*/  LDL.LU.64 R250, [R1+0xc70] ;  /* 0x000c700001fa7983 */ /* 0x000f280000300a00 */
[----:B------:R2:W-:Y:S04]  /*15880*/  LDGSTS.E [R12+0x48000], desc[UR8][R170.64], !P1 ;  /* 0x48000000aa0c7fae */ /* 0x0005e8000c921848 */
[----:B------:R1:W-:Y:S01]  /*15890*/  LDGSTS.E [R12+0x4c000], desc[UR8][R168.64], !P1 ;  /* 0x4c000000a80c7fae */ /* 0x0003e2000c921848 */
[----:B--2---:R-:W-:-:S05]  /*158a0*/  IMAD.WIDE R170, R21, 0x4, R238 ;  /* 0x0000000415aa7825 */ /* 0x004fca00078e02ee */
[----:B------:R2:W-:Y:S04]  /*158b0*/  STL.64 [R1+0x1478], R170 ;  /* 0x001478aa01007387 */ /* 0x0005e80000100a00 */
[----:B------:R2:W-:Y:S01]  /*158c0*/  LDGSTS.E [R12+0x40004], desc[UR8][R170.64], !P2 ;  /* 0x40004000aa0c7fae */ /* 0x0005e2000d121848 */
[----:B-1----:R-:W-:-:S04]  /*158d0*/  IMAD.WIDE R168, R21, 0x4, R246 ;  /* 0x0000000415a87825 */ /* 0x002fc800078e02f6 */
[C---:B---3--:R-:W-:Y:S01]  /*158e0*/  IMAD.WIDE R166, R21.reuse, 0x4, R166 ;  /* 0x0000000415a67825 */ /* 0x048fe200078e02a6 */
[----:B------:R-:W-:Y:S04]  /*158f0*/  STL.64 [R1+0x1470], R168 ;  /* 0x001470a801007387 */ /* 0x000fe80000100a00 */
[----:B------:R1:W-:Y:S01]  /*15900*/  LDGSTS.E [R12+0x44004], desc[UR8][R168.64], !P2 ;  /* 0x44004000a80c7fae */ /* 0x0003e2000d121848 */
[----:B----4-:R-:W-:-:S03]  /*15910*/  IMAD.WIDE R164, R21, 0x4, R164 ;  /* 0x0000000415a47825 */ /* 0x010fc600078e02a4 */
[----:B------:R-:W-:Y:S04]  /*15920*/  STL.64 [R1+0x1468], R166 ;  /* 0x001468a601007387 */ /* 0x000fe80000100a00 */
[----:B------:R3:W-:Y:S04]  /*15930*/  LDGSTS.E [R12+0x48004], desc[UR8][R166.64], !P2 ;  /* 0x48004000a60c7fae */ /* 0x0007e8000d121848 */
[----:B------:R4:W-:Y:S04]  /*15940*/  STL.64 [R1+0x1460], R164 ;  /* 0x001460a401007387 */ /* 0x0009e80000100a00 */
[----:B------:R-:W-:Y:S01]  /*15950*/  LDGSTS.E [R12+0x4c004], desc[UR8][R164.64], !P2 ;  /* 0x4c004000a40c7fae */ /* 0x000fe2000d121848 */
[----:B--2---:R-:W-:-:S03]  /*15960*/  IMAD.WIDE R170, R21, 0x4, R234 ;  /* 0x0000000415aa7825 */ /* 0x004fc600078e02ea */
[----:B----4-:R-:W2:Y:S01]  /*15970*/  LDL.LU.64 R164, [R1+0xc68] ;  /* 0x000c680001a47983 */ /* 0x010ea20000300a00 */
[----:B-1----:R-:W-:-:S03]  /*15980*/  IMAD.WIDE R168, R21, 0x4, R236 ;  /* 0x0000000415a87825 */ /* 0x002fc600078e02ec */
[----:B------:R1:W-:Y:S01]  /*15990*/  STL.64 [R1+0xce8], R170 ;  /* 0x000ce8aa01007387 */ /* 0x0003e20000100a00 */
[----:B---3--:R-:W-:-:S03]  /*159a0*/  IMAD.WIDE R166, R21, 0x4, R240 ;  /* 0x0000000415a67825 */ /* 0x008fc600078e02f0 */
[----:B------:R-:W3:Y:S04]  /*159b0*/  LDL.LU.64 R234, [R1+0xcf0] ;  /* 0x000cf00001ea7983 */ /* 0x000ee80000300a00 */
[----:B------:R4:W-:Y:S04]  /*159c0*/  STL.64 [R1+0xce0], R168 ;  /* 0x000ce0a801007387 */ /* 0x0009e80000100a00 */
[----:B------:R-:W3:Y:S04]  /*159d0*/  LDL.LU.64 R236, [R1+0xcf8] ;  /* 0x000cf80001ec7983 */ /* 0x000ee80000300a00 */
[----:B------:R4:W-:Y:S04]  /*159e0*/  STL.64 [R1+0xcc8], R166 ;  /* 0x000cc8a601007387 */ /* 0x0009e80000100a00 */
[----:B------:R-:W3:Y:S04]  /*159f0*/  LDL.LU.64 R240, [R1+0xd00] ;  /* 0x000d000001f07983 */ /* 0x000ee80000300a00 */
[----:B------:R1:W-:Y:S04]  /*15a00*/  LDGSTS.E [R12+0x40008], desc[UR8][R170.64], !P3 ;  /* 0x40008000aa0c7fae */ /* 0x0003e8000d921848 */
[----:B------:R4:W-:Y:S04]  /*15a10*/  LDGSTS.E [R12+0x44008], desc[UR8][R168.64], !P3 ;  /* 0x44008000a80c7fae */ /* 0x0009e8000d921848 */
[----:B------:R-:W-:Y:S01]  /*15a20*/  LDGSTS.E [R12+0x48008], desc[UR8][R166.64], !P3 ;  /* 0x48008000a60c7fae */ /* 0x000fe2000d921848 */
[----:B------:R-:W-:-:S04]  /*15a30*/  IMAD.WIDE R162, R21, 0x4, R162 ;  /* 0x0000000415a27825 */ /* 0x000fc800078e02a2 */
[C---:B------:R-:W-:Y:S01]  /*15a40*/  IMAD.WIDE R174, R21.reuse, 0x4, R242 ;  /* 0x0000000415ae7825 */ /* 0x040fe200078e02f2 */
[----:B------:R4:W-:Y:S03]  /*15a50*/  STL.64 [R1+0xcc0], R162 ;  /* 0x000cc0a201007387 */ /* 0x0009e60000100a00 */
[C---:B------:R-:W-:Y:S01]  /*15a60*/  IMAD.WIDE R172, R21.reuse, 0x4, R244 ;  /* 0x0000000415ac7825 */ /* 0x040fe200078e02f4 */
[----:B------:R-:W-:Y:S03]  /*15a70*/  STL.64 [R1+0xcb8], R174 ;  /* 0x000cb8ae01007387 */ /* 0x000fe60000100a00 */
[C---:B-1----:R-:W-:Y:S01]  /*15a80*/  IMAD.WIDE R170, R21.reuse, 0x4, R248 ;  /* 0x0000000415aa7825 */ /* 0x042fe200078e02f8 */
[----:B------:R-:W3:Y:S03]  /*15a90*/  LDL.LU.64 R232, [R1+0xd08] ;  /* 0x000d080001e87983 */ /* 0x000ee60000300a00 */
[----:B----4-:R-:W-:Y:S01]  /*15aa0*/  IMAD.WIDE R168, R21, 0x4, R250 ;  /* 0x0000000415a87825 */ /* 0x010fe200078e02fa */
[----:B------:R2:W-:Y:S04]  /*15ab0*/  STL.64 [R1+0xca8], R172 ;  /* 0x000ca8ac01007387 */ /* 0x0005e80000100a00 */
[----:B------:R-:W4:Y:S04]  /*15ac0*/  LDL.LU.64 R238, [R1+0xd10] ;  /* 0x000d100001ee7983 */ /* 0x000f280000300a00 */
[----:B------:R3:W-:Y:S04]  /*15ad0*/  STL.64 [R1+0xca0], R170 ;  /* 0x000ca0aa01007387 */ /* 0x0007e80000100a00 */
[----:B------:R-:W4:Y:S04]  /*15ae0*/  LDL.LU.64 R246, [R1+0xd18] ;  /* 0x000d180001f67983 */ /* 0x000f280000300a00 */
[----:B------:R1:W-:Y:S04]  /*15af0*/  STL.64 [R1+0xc98], R168 ;  /* 0x000c98a801007387 */ /* 0x0003e80000100a00 */
[----:B------:R-:W4:Y:S04]  /*15b00*/  LDL.LU.64 R166, [R1+0xd20] ;  /* 0x000d200001a67983 */ /* 0x000f280000300a00 */
[----:B------:R-:W4:Y:S04]  /*15b10*/  LDL.LU.64 R242, [R1+0xd28] ;  /* 0x000d280001f27983 */ /* 0x000f280000300a00 */
[----:B------:R-:W4:Y:S04]  /*15b20*/  LDL.LU.64 R244, [R1+0xd30] ;  /* 0x000d300001f47983 */ /* 0x000f280000300a00 */
[----:B------:R-:W4:Y:S04]  /*15b30*/  LDL.LU.64 R248, [R1+0xd38] ;  /* 0x000d380001f87983 */ /* 0x000f280000300a00 */
[----:B------:R-:W4:Y:S01]  /*15b40*/  LDL.LU.64 R250, [R1+0xd40] ;  /* 0x000d400001fa7983 */ /* 0x000f220000300a00 */
[----:B------:R-:W-:-:S02]  /*15b50*/  VIADD R20, R160, 0xffffff43 ;  /* 0xffffff43a0147836 */ /* 0x000fc40000000000 */
[----:B------:R-:W4:Y:S01]  /*15b60*/  LDC R160, c[0x0][0x230] ;  /* 0x00008c00ffa07b82 */ /* 0x000f220000000800 */
[----:B------:R1:W-:Y:S02]  /*15b70*/  LDGSTS.E [R12+0x4c008], desc[UR8][R162.64], !P3 ;  /* 0x4c008000a20c7fae */ /* 0x0003e4000d921848 */
[----:B------:R-:W-:Y:S02]  /*15b80*/  ISETP.GE.U32.AND P5, PT, R20, 0x7ffffec4, PT ;  /* 0x7ffffec41400780c */ /* 0x000fe40003fa6070 */
[----:B------:R-:W-:Y:S04]  /*15b90*/  LDGSTS.E [R12+0x4000c], desc[UR8][R174.64], !P4 ;  /* 0x4000c000ae0c7fae */ /* 0x000fe8000e121848 */
[----:B------:R2:W-:Y:S04]  /*15ba0*/  LDGSTS.E [R12+0x4400c], desc[UR8][R172.64], !P4 ;  /* 0x4400c000ac0c7fae */ /* 0x0005e8000e121848 */
[----:B------:R3:W-:Y:S01]  /*15bb0*/  LDGSTS.E [R12+0x4800c], desc[UR8][R170.64], !P4 ;  /* 0x4800c000aa0c7fae */ /* 0x0007e2000e121848 */
[----:B-1----:R-:W1:Y:S03]  /*15bc0*/  LDC R162, c[0x0][0x230] ;  /* 0x00008c00ffa27b82 */ /* 0x002e660000000800 */
[----:B------:R3:W-:Y:S01]  /*15bd0*/  LDGSTS.E [R12+0x4c00c], desc[UR8][R168.64], !P4 ;  /* 0x4c00c000a80c7fae */ /* 0x0007e2000e121848 */
[----:B------:R-:W-:-:S04]  /*15be0*/  IADD3 R20, R159, -0xbe, RZ ;  /* 0xffffff429f147810 */ /* 0x000fc80007ffe0ff */
[----:B------:R-:W-:Y:S01]  /*15bf0*/  ISETP.GE.U32.AND P6, PT, R20, 0x7ffffec3, PT ;  /* 0x7ffffec31400780c */ /* 0x000fe20003fc6070 */
[----:B------:R-:W1:Y:S01]  /*15c00*/  LDC R163, c[0x0][0x230] ;  /* 0x00008c00ffa37b82 */ /* 0x000e620000000800 */
[----:B--2---:R-:W-:-:S07]  /*15c10*/  IMAD.WIDE R172, R21, 0x4, R164 ;  /* 0x0000000415ac7825 */ /* 0x004fce00078e02a4 */
[----:B------:R-:W2:Y:S01]  /*15c20*/  LDC R159, c[0x0][0x230] ;  /* 0x00008c00ff9f7b82 */ /* 0x000ea20000000800 */
[C---:B---3--:R-:W-:Y:S01]  /*15c30*/  IMAD.WIDE R170, R21.reuse, 0x4, R234 ;  /* 0x0000000415aa7825 */ /* 0x048fe200078e02ea */
[----:B------:R-:W-:Y:S04]  /*15c40*/  STL.64 [R1+0x8a0], R172 ;  /* 0x0008a0ac01007387 */ /* 0x000fe80000100a00 */
[----:B------:R3:W-:Y:S01]  /*15c50*/  LDGSTS.E [R12+0x50000], desc[UR8][R172.64], !P5 ;  /* 0x50000000ac0c7fae */ /* 0x0007e2000e921848 */
[----:B------:R-:W-:-:S03]  /*15c60*/  IMAD.WIDE R168, R21, 0x4, R236 ;  /* 0x0000000415a87825 */ /* 0x000fc600078e02ec */
[----:B------:R-:W-:Y:S04]  /*15c70*/  STL.64 [R1+0x898], R170 ;  /* 0x000898aa01007387 */ /* 0x000fe80000100a00 */
[----:B------:R4:W-:Y:S01]  /*15c80*/  LDGSTS.E [R12+0x54000], desc[UR8][R170.64], !P5 ;  /* 0x54000000aa0c7fae */ /* 0x0009e2000e921848 */
[----:B------:R-:W-:-:S03]  /*15c90*/  IMAD.WIDE R164, R21, 0x4, R240 ;  /* 0x0000000415a47825 */ /* 0x000fc600078e02f0 */
[----:B------:R-:W-:Y:S04]  /*15ca0*/  STL.64 [R1+0x890], R168 ;  /* 0x000890a801007387 */ /* 0x000fe80000100a00 */
[----:B------:R1:W-:Y:S04]  /*15cb0*/  LDGSTS.E [R12+0x58000], desc[UR8][R168.64], !P5 ;  /* 0x58000000a80c7fae */ /* 0x0003e8000e921848 */
[----:B------:R1:W-:Y:S04]  /*15cc0*/  STL.64 [R1+0x888], R164 ;  /* 0x000888a401007387 */ /* 0x0003e80000100a00 */
[----:B------:R-:W-:Y:S04]  /*15cd0*/  LDGSTS.E [R12+0x5c000], desc[UR8][R164.64], !P5 ;  /* 0x5c000000a40c7fae */ /* 0x000fe8000e921848 */
[----:B-1----:R-:W2:Y:S04]  /*15ce0*/  LDL.LU.64 R164, [R1+0xd48] ;  /* 0x000d480001a47983 */ /* 0x002ea80000300a00 */
[----:B------:R-:W2:Y:S04]  /*15cf0*/  LDL.LU.64 R234, [R1+0xd50] ;  /* 0x000d500001ea7983 */ /* 0x000ea80000300a00 */
[----:B------:R-:W2:Y:S04]  /*15d00*/  LDL.LU.64 R236, [R1+0xd58] ;  /* 0x000d580001ec7983 */ /* 0x000ea80000300a00 */
[----:B------:R-:W2:Y:S01]  /*15d10*/  LDL.LU.64 R240, [R1+0xd60] ;  /* 0x000d600001f07983 */ /* 0x000ea20000300a00 */
[----:B---3--:R-:W-:-:S04]  /*15d20*/  IMAD.WIDE R172, R21, 0x4, R232 ;  /* 0x0000000415ac7825 */ /* 0x008fc800078e02e8 */
[C---:B----4-:R-:W-:Y:S01]  /*15d30*/  IMAD.WIDE R170, R21.reuse, 0x4, R238 ;  /* 0x0000000415aa7825 */ /* 0x050fe200078e02ee */
[----:B------:R1:W-:Y:S04]  /*15d40*/  STL.64 [R1+0x880], R172 ;  /* 0x000880ac01007387 */ /* 0x0003e80000100a00 */
[----:B------:R1:W-:Y:S01]  /*15d50*/  LDGSTS.E [R12+0x50004], desc[UR8][R172.64], !P6 ;  /* 0x50004000ac0c7fae */ /* 0x0003e2000f121848 */
[----:B------:R-:W-:-:S03]  /*15d60*/  IMAD.WIDE R168, R21, 0x4, R246 ;  /* 0x0000000415a87825 */ /* 0x000fc600078e02f6 */
[----:B------:R3:W-:Y:S01]  /*15d70*/  STL.64 [R1+0x878], R170 ;  /* 0x000878aa01007387 */ /* 0x0007e20000100a00 */
[----:B------:R-:W-:-:S03]  /*15d80*/  IMAD.WIDE R166, R21, 0x4, R166 ;  /* 0x0000000415a67825 */ /* 0x000fc600078e02a6 */
[----:B------:R4:W-:Y:S01]  /*15d90*/  STL.64 [R1+0x870], R168 ;  /* 0x000870a801007387 */ /* 0x0009e20000100a00 */
[----:B------:R-:W-:-:S03]  /*15da0*/  IMAD.WIDE R174, R21, 0x4, R242 ;  /* 0x0000000415ae7825 */ /* 0x000fc600078e02f2 */
[----:B------:R3:W-:Y:S01]  /*15db0*/  LDGSTS.E [R12+0x54004], desc[UR8][R170.64], !P6 ;  /* 0x54004000aa0c7fae */ /* 0x0007e2000f121848 */
[----:B-1----:R-:W-:-:S03]  /*15dc0*/  IMAD.WIDE R172, R21, 0x4, R244 ;  /* 0x0000000415ac7825 */ /* 0x002fc600078e02f4 */
[----:B------:R1:W-:Y:S04]  /*15dd0*/  STL.64 [R1+0x868], R166 ;  /* 0x000868a601007387 */ /* 0x0003e80000100a00 */
[----:B------:R4:W-:Y:S01]  /*15de0*/  LDGSTS.E [R12+0x58004], desc[UR8][R168.64], !P6 ;  /* 0x58004000a80c7fae */ /* 0x0009e2000f121848 */
[----:B---3--:R-:W-:-:S03]  /*15df0*/  IMAD.WIDE R170, R21, 0x4, R248 ;  /* 0x0000000415aa7825 */ /* 0x008fc600078e02f8 */
[----:B------:R-:W-:Y:S04]  /*15e00*/  STL.64 [R1+0x860], R174 ;  /* 0x000860ae01007387 */ /* 0x000fe80000100a00 */
[----:B------:R-:W3:Y:S01]  /*15e10*/  LDL.LU.64 R232, [R1+0xd68] ;  /* 0x000d680001e87983 */ /* 0x000ee20000300a00 */
[----:B----4-:R-:W-:-:S03]  /*15e20*/  IMAD.WIDE R168, R21, 0x4, R250 ;  /* 0x0000000415a87825 */ /* 0x010fc600078e02fa */
[----:B------:R2:W-:Y:S04]  /*15e30*/  STL.64 [R1+0x858], R172 ;  /* 0x000858ac01007387 */ /* 0x0005e80000100a00 */
[----:B------:R-:W4:Y:S04]  /*15e40*/  LDL.LU.64 R238, [R1+0xd70] ;  /* 0x000d700001ee7983 */ /* 0x000f280000300a00 */
[----:B------:R-:W-:Y:S04]  /*15e50*/  LDGSTS.E [R12+0x5c004], desc[UR8][R166.64], !P6 ;  /* 0x5c004000a60c7fae */ /* 0x000fe8000f121848 */
[----:B------:R2:W-:Y:S04]  /*15e60*/  STL.64 [R1+0x850], R170 ;  /* 0x000850aa01007387 */ /* 0x0005e80000100a00 */
[----:B-1----:R-:W4:Y:S04]  /*15e70*/  LDL.LU.64 R166, [R1+0xd78] ;  /* 0x000d780001a67983 */ /* 0x002f280000300a00 */
[----:B------:R1:W-:Y:S04]  /*15e80*/  STL.64 [R1+0x848], R168 ;  /* 0x000848a801007387 */ /* 0x0003e80000100a00 */
[----:B------:R-:W4:Y:S04]  /*15e90*/  LDL.LU.64 R242, [R1+0xd80] ;  /* 0x000d800001f27983 */ /* 0x000f280000300a00 */
[----:B------:R-:W4:Y:S04]  /*15ea0*/  LDL.LU.64 R244, [R1+0xd88] ;  /* 0x000d880001f47983 */ /* 0x000f280000300a00 */
[----:B------:R-:W4:Y:S04]  /*15eb0*/  LDL.LU.64 R248, [R1+0xd90] ;  /* 0x000d900001f87983 */ /* 0x000f280000300a00 */
[----:B------:R-:W4:Y:S01]  /*15ec0*/  LDL.LU.64 R250, [R1+0xd98] ;  /* 0x000d980001fa7983 */ /* 0x000f220000300a00 */
[----:B------:R-:W-:-:S02]  /*15ed0*/  VIADD R20, R158, 0xffffff41 ;  /* 0xffffff419e147836 */ /* 0x000fc40000000000 */
[----:B------:R-:W4:Y:S03]  /*15ee0*/  LDC R158, c[0x0][0x230] ;  /* 0x00008c00ff9e7b82 */ /* 0x000f260000000800 */
[----:B------:R-:W-:-:S13]  /*15ef0*/  ISETP.GE.U32.AND P1, PT, R20, 0x7ffffec2, PT ;  /* 0x7ffffec21400780c */ /* 0x000fda0003f26070 */
[----:B------:R-:W-:Y:S04]  /*15f00*/  LDGSTS.E [R12+0x50008], desc[UR8][R174.64], !P1 ;  /* 0x50008000ae0c7fae */ /* 0x000fe8000c921848 */
[----:B------:R2:W-:Y:S01]  /*15f10*/  LDGSTS.E [R12+0x54008], desc[UR8][R172.64], !P1 ;  /* 0x54008000ac0c7fae */ /* 0x0005e2000c921848 */
[----:B------:R-:W-:Y:S02]  /*15f20*/  IADD3 R20, R160, -0xc0, RZ ;  /* 0xffffff40a0147810 */ /* 0x000fe40007ffe0ff */
[----:B------:R-:W4:Y:S01]  /*15f30*/  LDC R160, c[0x0][0x230] ;  /* 0x00008c00ffa07b82 */ /* 0x000f220000000800 */
[----:B------:R1:W-:Y:S01]  /*15f40*/  LDGSTS.E [R12+0x58008], desc[UR8][R170.64], !P1 ;  /* 0x58008000aa0c7fae */ /* 0x0003e2000c921848 */
[----:B------:R-:W-:-:S03]  /*15f50*/  ISETP.GE.U32.AND P2, PT, R20, 0x7ffffec1, PT ;  /* 0x7ffffec11400780c */ /* 0x000fc60003f46070 */
[----:B------:R1:W-:Y:S01]  /*15f60*/  LDGSTS.E [R12+0x5c008], desc[UR8][R168.64], !P1 ;  /* 0x5c008000a80c7fae */ /* 0x0003e2000c921848 */
[----:B--2---:R-:W-:-:S05]  /*15f70*/  IMAD.WIDE R172, R21, 0x4, R164 ;  /* 0x0000000415ac7825 */ /* 0x004fca00078e02a4 */
[----:B------:R-:W-:Y:S04]  /*15f80*/  STL.64 [R1+0x840], R172 ;  /* 0x000840ac01007387 */ /* 0x000fe80000100a00 */
[----:B------:R-:W2:Y:S01]  /*15f90*/  LDL.LU.64 R246, [R1+0xda0] ;  /* 0x000da00001f67983 */ /* 0x000ea20000300a00 */
[----:B-1----:R-:W-:-:S03]  /*15fa0*/  IMAD.WIDE R170, R21, 0x4, R234 ;  /* 0x0000000415aa7825 */ /* 0x002fc600078e02ea */
[----:B------:R-:W-:Y:S01]  /*15fb0*/  LDGSTS.E [R12+0x5000c], desc[UR8][R172.64], !P2 ;  /* 0x5000c000ac0c7fae */ /* 0x000fe2000d121848 */
[----:B------:R-:W-:-:S04]  /*15fc0*/  IMAD.WIDE R168, R21, 0x4, R236 ;  /* 0x0000000415a87825 */ /* 0x000fc800078e02ec */
[C---:B------:R-:W-:Y:S01]  /*15fd0*/  IMAD.WIDE R164, R21.reuse, 0x4, R240 ;  /* 0x0000000415a47825 */ /* 0x040fe200078e02f0 */
[----:B------:R-:W-:Y:S04]  /*15fe0*/  STL.64 [R1+0x838], R170 ;  /* 0x000838aa01007387 */ /* 0x000fe80000100a00 */
[----:B------:R4:W-:Y:S04]  /*15ff0*/  LDGSTS.E [R12+0x5400c], desc[UR8][R170.64], !P2 ;  /* 0x5400c000aa0c7fae */ /* 0x0009e8000d121848 */
        /* <DEDUP_REMOVED lines=10> */
[----:B------:R-:W-:Y:S04]  /*160a0*/  STL.64 [R1+0x7a0], R178 ;  /* 0x0007a0b201007387 */ /* 0x000fe80000100a00 */
[----:B------:R-:W-:Y:S01]  /*160b0*/  STL.64 [R1+0xd10], R170 ;  /* 0x000d10aa01007387 */ /* 0x000fe20000100a00 */
[----:B------:R-:W-:-:S04]  /*160c0*/  IMAD.WIDE R176, R21, 0x4, R166 ;  /* 0x0000000415b07825 */ /* 0x000fc800078e02a6 */
[C---:B------:R-:W-:Y:S01]  /*160d0*/  IMAD.WIDE R174, R21.reuse, 0x4, R242 ;  /* 0x0000000415ae7825 */ /* 0x040fe200078e02f2 */
[----:B------:R-:W-:Y:S03]  /*160e0*/  STL.64 [R1+0x798], R176 ;  /* 0x000798b001007387 */ /* 0x000fe60000100a00 */
[C---:B------:R-:W-:Y:S01]  /*160f0*/  IMAD.WIDE R172, R21.reuse, 0x4, R244 ;  /* 0x0000000415ac7825 */ /* 0x040fe200078e02f4 */
[----:B------:R-:W-:Y:S03]  /*16100*/  STL.64 [R1+0x790], R174 ;  /* 0x000790ae01007387 */ /* 0x000fe60000100a00 */
[C---:B------:R-:W-:Y:S01]  /*16110*/  IMAD.WIDE R168, R21.reuse, 0x4, R248 ;  /* 0x0000000415a87825 */ /* 0x040fe200078e02f8 */
[----:B------:R-:W-:Y:S03]  /*16120*/  STL.64 [R1+0x788], R172 ;  /* 0x000788ac01007387 */ /* 0x000fe60000100a00 */
[----:B------:R-:W-:Y:S01]  /*16130*/  IMAD.WIDE R166, R21, 0x4, R250 ;  /* 0x0000000415a67825 */ /* 0x000fe200078e02fa */
[----:B------:R-:W3:Y:S04]  /*16140*/  LDL.LU.64 R242, [R1+0xdc8] ;  /* 0x000dc80001f27983 */ /* 0x000ee80000300a00 */
[----:B------:R-:W4:Y:S04]  /*16150*/  LDL.LU.64 R244, [R1+0xdd0] ;  /* 0x000dd00001f47983 */ /* 0x000f280000300a00 */
[----:B------:R1:W-:Y:S04]  /*16160*/  STL.64 [R1+0x780], R168 ;  /* 0x000780a801007387 */ /* 0x0003e80000100a00 */
[----:B------:R-:W4:Y:S04]  /*16170*/  LDL.LU.64 R248, [R1+0xdd8] ;  /* 0x000dd80001f87983 */ /* 0x000f280000300a00 */
[----:B------:R1:W-:Y:S04]  /*16180*/  STL.64 [R1+0x778], R166 ;  /* 0x000778a601007387 */ /* 0x0003e80000100a00 */
[----:B------:R-:W4:Y:S01]  /*16190*/  LDL.LU.64 R250, [R1+0xde0] ;  /* 0x000de00001fa7983 */ /* 0x000f220000300a00 */
[----:B------:R-:W-:-:S02]  /*161a0*/  VIADD R20, R159, 0xffffff23 ;  /* 0xffffff239f147836 */ /* 0x000fc40000000000 */
[----:B------:R-:W1:Y:S03]  /*161b0*/  LDC R159, c[0x0][0x230] ;  /* 0x00008c00ff9f7b82 */ /* 0x000e660000000800 */
[----:B------:R-:W-:Y:S02]  /*161c0*/  ISETP.GE.U32.AND P3, PT, R20, 0x7ffffea4, PT ;  /* 0x7ffffea41400780c */ /* 0x000fe40003f66070 */
[----:B------:R-:W-:-:S03]  /*161d0*/  IADD3 R20, R158, -0xde, RZ ;  /* 0xffffff229e147810 */ /* 0x000fc60007ffe0ff */
[----:B------:R-:W1:Y:S01]  /*161e0*/  LDC R158, c[0x0][0x230] ;  /* 0x00008c00ff9e7b82 */ /* 0x000e620000000800 */
[----:B------:R-:W-:Y:S01]  /*161f0*/  ISETP.GE.U32.AND P4, PT, R20, 0x7ffffea3, PT ;  /* 0x7ffffea31400780c */ /* 0x000fe20003f86070 */
[----:B------:R-:W-:-:S05]  /*16200*/  VIADD R20, R160, 0xffffff21 ;  /* 0xffffff21a0147836 */ /* 0x000fca0000000000 */
[----:B------:R-:W-:Y:S01]  /*16210*/  ISETP.GE.U32.AND P5, PT, R20, 0x7ffffea2, PT ;  /* 0x7ffffea21400780c */ /* 0x000fe20003fa6070 */
[----:B------:R-:W-:Y:S01]  /*16220*/  LDGSTS.E [R12+0x60000], desc[UR8][R178.64], !P3 ;  /* 0x60000000b20c7fae */ /* 0x000fe2000d921848 */
[----:B------:R-:W-:Y:S01]  /*16230*/  IADD3 R20, R162, -0xe0, RZ ;  /* 0xffffff20a2147810 */ /* 0x000fe20007ffe0ff */
[----:B------:R-:W2:Y:S02]  /*16240*/  LDC R160, c[0x0][0x230] ;  /* 0x00008c00ffa07b82 */ /* 0x000ea40000000800 */
[----:B------:R-:W-:Y:S01]  /*16250*/  LDGSTS.E [R12+0x64000], desc[UR8][R176.64], !P3 ;  /* 0x64000000b00c7fae */ /* 0x000fe2000d921848 */
[----:B------:R-:W-:Y:S01]  /*16260*/  ISETP.GE.U32.AND P6, PT, R20, 0x7ffffea1, PT ;  /* 0x7ffffea11400780c */ /* 0x000fe20003fc6070 */
[----:B-1----:R-:W-:Y:S02]  /*16270*/  VIADD R20, R159, 0xffffff03 ;  /* 0xffffff039f147836 */ /* 0x002fe40000000000 */
[----:B------:R-:W-:Y:S01]  /*16280*/  LDGSTS.E [R12+0x68000], desc[UR8][R174.64], !P3 ;  /* 0x68000000ae0c7fae */ /* 0x000fe2000d921848 */
[----:B------:R-:W-:Y:S01]  /*16290*/  USHF.L.U32 UR7, UR7, 0x7, URZ ;  /* 0x0000000707077899 */ /* 0x000fe2000800063f */
[----:B------:R-:W1:Y:S01]  /*162a0*/  LDC R159, c[0x0][0x230] ;  /* 0x00008c00ff9f7b82 */ /* 0x000e620000000800 */
[----:B------:R-:W-:Y:S01]  /*162b0*/  ISETP.GE.U32.AND P1, PT, R20, 0x7ffffe84, PT ;  /* 0x7ffffe841400780c */ /* 0x000fe20003f26070 */
[----:B------:R-:W-:Y:S01]  /*162c0*/  LDGSTS.E [R12+0x6c000], desc[UR8][R172.64], !P3 ;  /* 0x6c000000ac0c7fae */ /* 0x000fe2000d921848 */
[----:B------:R-:W-:-:S02]  /*162d0*/  IADD3 R20, R158, -0xfe, RZ ;  /* 0xffffff029e147810 */ /* 0x000fc40007ffe0ff */
[----:B------:R-:W-:Y:S01]  /*162e0*/  IADD3 R158, R163, -0x100, RZ ;  /* 0xffffff00a39e7810 */ /* 0x000fe20007ffe0ff */
[----:B------:R-:W-:Y:S01]  /*162f0*/  LDGSTS.E [R12+0x60004], desc[UR8][R170.64], !P4 ;  /* 0x60004000aa0c7fae */ /* 0x000fe2000e121848 */
[----:B------:R-:W-:Y:S01]  /*16300*/  ISETP.GE.U32.AND P2, PT, R20, 0x7ffffe83, PT ;  /* 0x7ffffe831400780c */ /* 0x000fe20003f46070 */
[----:B--2---:R-:W-:Y:S02]  /*16310*/  IMAD.WIDE R162, R21, 0x4, R246 ;  /* 0x0000000415a27825 */ /* 0x004fe400078e02f6 */
[----:B------:R2:W-:Y:S01]  /*16320*/  LDGSTS.E [R12+0x64004], desc[UR8][R168.64], !P4 ;  /* 0x64004000a80c7fae */ /* 0x0005e2000e121848 */
[----:B------:R-:W1:Y:S01]  /*16330*/  S2R R247, SR_TID.X ;  /* 0x0000000000f77919 */ /* 0x000e620000002100 */
[----:B------:R-:W-:Y:S02]  /*16340*/  VIADD R20, R161, 0xffffff01 ;  /* 0xffffff01a1147836 */ /* 0x000fe40000000000 */
[----:B------:R2:W-:Y:S04]  /*16350*/  LDGSTS.E [R12+0x68004], desc[UR8][R166.64], !P4 ;  /* 0x68004000a60c7fae */ /* 0x0005e8000e121848 */
[----:B------:R2:W-:Y:S01]  /*16360*/  LDGSTS.E [R12+0x6c004], desc[UR8][R162.64], !P4 ;  /* 0x6c004000a20c7fae */ /* 0x0005e2000e121848 */
[----:B-1----:R-:W-:-:S04]  /*16370*/  LOP3.LUT R247, R247, 0x7f, RZ, 0xc0, !PT ;  /* 0x0000007ff7f77812 */ /* 0x002fc800078ec0ff */
[----:B------:R-:W-:Y:S02]  /*16380*/  ISETP.GE.AND P3, PT, R247, R158, PT ;  /* 0x0000009ef700720c */ /* 0x000fe40003f66270 */
[----:B------:R-:W1:Y:S01]  /*16390*/  LDC R247, c[0x0][0x230] ;  /* 0x00008c00fff77b82 */ /* 0x000e620000000800 */
[----:B------:R-:W-:Y:S02]  /*163a0*/  ISETP.GE.U32.AND P4, PT, R20, 0x7ffffe82, PT ;  /* 0x7ffffe821400780c */ /* 0x000fe40003f86070 */
[----:B------:R-:W-:Y:S01]  /*163b0*/  SEL R20, RZ, 0x4, P3 ;  /* 0x00000004ff147807 */ /* 0x000fe20001800000 */
[C---:B--2---:R-:W-:Y:S01]  /*163c0*/  IMAD.WIDE R168, R21.reuse, 0x4, R164 ;  /* 0x0000000415a87825 */ /* 0x044fe200078e02a4 */
[----:B------:R2:W-:Y:S03]  /*163d0*/  STL.64 [R1+0x770], R162 ;  /* 0x000770a201007387 */ /* 0x0005e60000100a00 */
[C---:B------:R-:W-:Y:S01]  /*163e0*/  IMAD.WIDE R166, R21.reuse, 0x4, R234 ;  /* 0x0000000415a67825 */ /* 0x040fe200078e02ea */
[----:B------:R2:W-:Y:S03]  /*163f0*/  LDGSTS.E [R12+0x60008], desc[UR8][R168.64], !P5 ;  /* 0x60008000a80c7fae */ /* 0x0005e6000e921848 */
[----:B------:R-:W-:-:S04]  /*16400*/  IMAD.WIDE R164, R21, 0x4, R236 ;  /* 0x0000000415a47825 */ /* 0x000fc800078e02ec */
[----:B-1----:R-:W-:Y:S02]  /*16410*/  VIADD R247, R247, 0x7f ;  /* 0x0000007ff7f77836 */ /* 0x002fe40000000000 */
[----:B--2---:R-:W-:Y:S01]  /*16420*/  IMAD.WIDE R162, R21, 0x4, R240 ;  /* 0x0000000415a27825 */ /* 0x004fe200078e02f0 */
[----:B------:R1:W-:Y:S02]  /*16430*/  STL.64 [R1+0x768], R168 ;  /* 0x000768a801007387 */ /* 0x0003e40000100a00 */
[----:B------:R-:W-:Y:S02]  /*16440*/  ISETP.GT.AND P3, PT, R247, 0x17f, PT ;  /* 0x0000017ff700780c */ /* 0x000fe40003f64270 */
[----:B------:R3:W-:Y:S02]  /*16450*/  LDGSTS.E [R12+0x64008], desc[UR8][R166.64], !P5 ;  /* 0x64008000a60c7fae */ /* 0x0007e4000e921848 */
[----:B------:R-:W-:Y:S02]  /*16460*/  SEL R20, R20, RZ, P3 ;  /* 0x000000ff14147207 */ /* 0x000fe40001800000 */
[----:B------:R3:W-:Y:S02]  /*16470*/  STL.64 [R1+0x760], R166 ;  /* 0x000760a601007387 */ /* 0x0007e40000100a00 */
[----:B------:R-:W-:Y:S01]  /*16480*/  ISETP.NE.U32.AND P3, PT, R20, RZ, PT ;  /* 0x000000ff1400720c */ /* 0x000fe20003f65070 */
[----:B------:R-:W-:Y:S01]  /*16490*/  IMAD.U32 R20, RZ, RZ, UR7 ;  /* 0x00000007ff147e24 */ /* 0x000fe2000f8e00ff */
[----:B------:R4:W-:Y:S04]  /*164a0*/  LDGSTS.E [R12+0x68008], desc[UR8][R164.64], !P5 ;  /* 0x68008000a40c7fae */ /* 0x0009e8000e921848 */
[----:B------:R4:W-:Y:S04]  /*164b0*/  STL.64 [R1+0x758], R164 ;  /* 0x000758a401007387 */ /* 0x0009e80000100a00 */
[----:B------:R2:W-:Y:S01]  /*164c0*/  LDGSTS.E [R12+0x6c008], desc[UR8][R162.64], !P5 ;  /* 0x6c008000a20c7fae */ /* 0x0005e2000e921848 */
[----:B------:R-:W-:-:S02]  /*164d0*/  ISETP.GE.U32.AND P5, PT, R158, 0x7ffffe81, PT ;  /* 0x7ffffe819e00780c */ /* 0x000fc40003fa6070 */
[----:B------:R-:W-:Y:S01]  /*164e0*/  IADD3 R158, R160, -0x101, RZ ;  /* 0xfffffeffa09e7810 */ /* 0x000fe20007ffe0ff */
[----:B------:R2:W-:Y:S01]  /*164f0*/  STL.64 [R1+0x750], R162 ;  /* 0x000750a201007387 */ /* 0x0005e20000100a00 */
[----:B------:R-:W-:-:S04]  /*16500*/  IMAD.WIDE R188, R20, 0x4, R48 ;  /* 0x0000000414bc7825 */ /* 0x000fc800078e0230 */
[----:B------:R-:W-:-:S04]  /*16510*/  IMAD.WIDE R180, R20, 0x4, R64 ;  /* 0x0000000414b47825 */ /* 0x000fc800078e0240 */
[----:B------:R-:W-:-:S04]  /*16520*/  IMAD.WIDE R174, R20, 0x4, R52 ;  /* 0x0000000414ae7825 */ /* 0x000fc800078e0234 */
[----:B-1----:R-:W-:-:S04]  /*16530*/  IMAD.WIDE R168, R20, 0x4, R82 ;  /* 0x0000000414a87825 */ /* 0x002fc800078e0252 */
[----:B------:R-:W-:-:S04]  /*16540*/  IMAD.WIDE R72, R20, 0x4, R72 ;  /* 0x0000000414487825 */ /* 0x000fc800078e0248 */
        /* <DEDUP_REMOVED lines=17> */
[----:B---3--:R-:W-:-:S04]  /*16660*/  IMAD.WIDE R166, R21, 0x4, R242 ;  /* 0x0000000415a67825 */ /* 0x008fc800078e02f2 */
[C---:B----4-:R-:W-:Y:S01]  /*16670*/  IMAD.WIDE R164, R21.reuse, 0x4, R244 ;  /* 0x0000000415a47825 */ /* 0x050fe200078e02f4 */
[----:B------:R-:W-:Y:S03]  /*16680*/  STL.64 [R1+0x748], R166 ;  /* 0x000748a601007387 */ /* 0x000fe60000100a00 */
[C---:B--2---:R-:W-:Y:S01]  /*16690*/  IMAD.WIDE R162, R21.reuse, 0x4, R248 ;  /* 0x0000000415a27825 */ /* 0x044fe200078e02f8 */
[----:B------:R1:W-:Y:S04]  /*166a0*/  STL.64 [R1+0x740], R164 ;  /* 0x000740a401007387 */ /* 0x0003e80000100a00 */
[----:B------:R-:W-:Y:S01]  /*166b0*/  LDGSTS.E [R12+0x6000c], desc[UR8][R166.64], !P6 ;  /* 0x6000c000a60c7fae */ /* 0x000fe2000f121848 */
[----:B------:R-:W-:-:S03]  /*166c0*/  IMAD.WIDE R160, R21, 0x4, R250 ;  /* 0x0000000415a07825 */ /* 0x000fc600078e02fa */
[----:B------:R2:W-:Y:S04]  /*166d0*/  STL.64 [R1+0x738], R162 ;  /* 0x000738a201007387 */ /* 0x0005e80000100a00 */
[----:B------:R1:W-:Y:S04]  /*166e0*/  LDGSTS.E [R12+0x6400c], desc[UR8][R164.64], !P6 ;  /* 0x6400c000a40c7fae */ /* 0x0003e8000f121848 */
[----:B------:R-:W-:Y:S04]  /*166f0*/  STL.64 [R1+0x730], R160 ;  /* 0x000730a001007387 */ /* 0x000fe80000100a00 */
[----:B------:R-:W-:Y:S01]  /*16700*/  STL.64 [R1+0x1880], R188 ;  /* 0x001880bc01007387 */ /* 0x000fe20000100a00 */
[----:B-1----:R-:W-:-:S03]  /*16710*/  IMAD.WIDE R164, R20, 0x4, R60 ;  /* 0x0000000414a47825 */ /* 0x002fc600078e023c */
[----:B------:R-:W-:Y:S04]  /*16720*/  STL.64 [R1+0x1878], R180 ;  /* 0x001878b401007387 */ /* 0x000fe80000100a00 */
[----:B------:R-:W-:Y:S01]  /*16730*/  STL.64 [R1+0x1870], R174 ;  /* 0x001870ae01007387 */ /* 0x000fe20000100a00 */
[----:B------:R-:W-:-:S03]  /*16740*/  IMAD.WIDE R166, R20, 0x4, R68 ;  /* 0x0000000414a67825 */ /* 0x000fc600078e0244 */
[----:B------:R-:W-:Y:S04]  /*16750*/  STL.64 [R1+0x1868], R168 ;  /* 0x001868a801007387 */ /* 0x000fe80000100a00 */
[----:B------:R-:W-:Y:S04]  /*16760*/  STL.64 [R1+0x1860], R72 ;  /* 0x0018604801007387 */ /* 0x000fe80000100a00 */
[----:B------:R-:W-:Y:S04]  /*16770*/  STL.64 [R1+0x1858], R164 ;  /* 0x001858a401007387 */ /* 0x000fe80000100a00 */
[----:B------:R-:W-:Y:S04]  /*16780*/  STL.64 [R1+0x1850], R54 ;  /* 0x0018503601007387 */ /* 0x000fe80000100a00 */
[----:B------:R2:W-:Y:S04]  /*16790*/  LDGSTS.E [R12+0x6800c], desc[UR8][R162.64], !P6 ;  /* 0x6800c000a20c7fae */ /* 0x0005e8000f121848 */
[----:B------:R-:W-:Y:S04]  /*167a0*/  STL.64 [R1+0x1840], R186 ;  /* 0x001840ba01007387 */ /* 0x000fe80000100a00 */
[----:B------:R-:W-:Y:S01]  /*167b0*/  STL.64 [R1+0x1848], R50 ;  /* 0x0018483201007387 */ /* 0x000fe20000100a00 */
[----:B--2---:R-:W-:-:S03]  /*167c0*/  IMAD.WIDE R162, R20, 0x4, R62 ;  /* 0x0000000414a27825 */ /* 0x004fc600078e023e */
[----:B------:R-:W-:Y:S04]  /*167d0*/  STL.64 [R1+0xd70], R178 ;  /* 0x000d70b201007387 */ /* 0x000fe80000100a00 */
[----:B------:R-:W-:Y:S04]  /*167e0*/  STL.64 [R1+0xd50], R172 ;  /* 0x000d50ac01007387 */ /* 0x000fe80000100a00 */
[----:B------:R-:W-:Y:S04]  /*167f0*/  STL.64 [R1+0xd30], R166 ;  /* 0x000d30a601007387 */ /* 0x000fe80000100a00 */
[----:B------:R-:W-:Y:S04]  /*16800*/  STL.64 [R1+0xd18], R98 ;  /* 0x000d186201007387 */ /* 0x000fe80000100a00 */
[----:B------:R-:W-:Y:S04]  /*16810*/  STL.64 [R1+0xd08], R162 ;  /* 0x000d08a201007387 */ /* 0x000fe80000100a00 */
[----:B------:R-:W-:Y:S04]  /*16820*/  STL.64 [R1+0xcf8], R88 ;  /* 0x000cf85801007387 */ /* 0x000fe80000100a00 */
[----:B------:R-:W-:Y:S04]  /*16830*/  STL.64 [R1+0x6a8], R184 ;  /* 0x0006a8b801007387 */ /* 0x000fe80000100a00 */
[----:B------:R-:W-:Y:S01]  /*16840*/  STL.64 [R1+0xcf0], R76 ;  /* 0x000cf04c01007387 */ /* 0x000fe20000100a00 */
[----:B------:R-:W-:-:S03]  /*16850*/  IMAD.WIDE R112, R20, 0x4, R112 ;  /* 0x0000000414707825 */ /* 0x000fc600078e0270 */
        /* <DEDUP_REMOVED lines=22> */
[----:B------:R-:W-:Y:S04]  /*169c0*/  STL.64 [R1+0x648], R86 ;  /* 0x0006485601007387 */ /* 0x000fe80000100a00 */
[----:B------:R1:W-:Y:S01]  /*169d0*/  STL.64 [R1+0x630], R24 ;  /* 0x0006301801007387 */ /* 0x0003e20000100a00 */
[----:B------:R-:W-:-:S03]  /*169e0*/  IMAD.WIDE R62, R20, 0x4, R138 ;  /* 0x00000004143e7825 */ /* 0x000fc600078e028a */
[----:B------:R-:W-:Y:S01]  /*169f0*/  STL.64 [R1+0x640], R66 ;  /* 0x0006404201007387 */ /* 0x000fe20000100a00 */
[----:B------:R-:W-:-:S03]  /*16a00*/  IMAD.WIDE R48, R20, 0x4, R26 ;  /* 0x0000000414307825 */ /* 0x000fc600078e021a */
[----:B------:R-:W-:Y:S01]  /*16a10*/  STL.64 [R1+0x638], R134 ;  /* 0x0006388601007387 */ /* 0x000fe20000100a00 */
[----:B------:R-:W-:-:S03]  /*16a20*/  IMAD.WIDE R116, R20, 0x4, R142 ;  /* 0x0000000414747825 */ /* 0x000fc600078e028e */
[----:B------:R-:W-:Y:S01]  /*16a30*/  STL.64 [R1+0x628], R122 ;  /* 0x0006287a01007387 */ /* 0x000fe20000100a00 */
[----:B-1----:R-:W-:-:S03]  /*16a40*/  IMAD.WIDE R24, R20, 0x4, R120 ;  /* 0x0000000414187825 */ /* 0x002fc600078e0278 */
[----:B------:R-:W-:Y:S01]  /*16a50*/  STL.64 [R1+0x620], R106 ;  /* 0x0006206a01007387 */ /* 0x000fe20000100a00 */
[----:B------:R-:W-:-:S03]  /*16a60*/  IMAD.WIDE R102, R20, 0x4, R124 ;  /* 0x0000000414667825 */ /* 0x000fc600078e027c */
[----:B------:R-:W-:Y:S01]  /*16a70*/  STL.64 [R1+0x618], R96 ;  /* 0x0006186001007387 */ /* 0x000fe20000100a00 */
[----:B------:R-:W-:-:S03]  /*16a80*/  IMAD.WIDE R90, R20, 0x4, R130 ;  /* 0x00000004145a7825 */ /* 0x000fc600078e0282 */
[----:B------:R-:W-:Y:S04]  /*16a90*/  STL.64 [R1+0x610], R82 ;  /* 0x0006105201007387 */ /* 0x000fe80000100a00 */
[----:B------:R-:W-:Y:S01]  /*16aa0*/  STL.64 [R1+0x608], R68 ;  /* 0x0006084401007387 */ /* 0x000fe20000100a00 */
[----:B------:R-:W-:-:S03]  /*16ab0*/  IMAD.WIDE R80, R20, 0x4, R110 ;  /* 0x0000000414507825 */ /* 0x000fc600078e026e */
[----:B------:R1:W-:Y:S01]  /*16ac0*/  STL.64 [R1+0x5f0], R24 ;  /* 0x0005f01801007387 */ /* 0x0003e20000100a00 */
[----:B------:R-:W-:-:S03]  /*16ad0*/  IMAD.WIDE R26, R20, 0x4, R140 ;  /* 0x00000004141a7825 */ /* 0x000fc600078e028c */
[----:B------:R-:W-:Y:S01]  /*16ae0*/  STL.64 [R1+0x600], R62 ;  /* 0x0006003e01007387 */ /* 0x000fe20000100a00 */
[----:B------:R-:W-:-:S03]  /*16af0*/  IMAD.WIDE R60, R20, 0x4, R132 ;  /* 0x00000004143c7825 */ /* 0x000fc600078e0284 */
[----:B------:R-:W-:Y:S01]  /*16b00*/  STL.64 [R1+0x5f8], R48 ;  /* 0x0005f83001007387 */ /* 0x000fe20000100a00 */
[----:B-1----:R-:W-:-:S03]  /*16b10*/  IMAD.WIDE R24, R20, 0x4, R128 ;  /* 0x0000000414187825 */ /* 0x002fc600078e0280 */
[----:B------:R-:W-:Y:S04]  /*16b20*/  STL.64 [R1+0x5e8], R116 ;  /* 0x0005e87401007387 */ /* 0x000fe80000100a00 */
[----:B------:R-:W-:Y:S01]  /*16b30*/  STL.64 [R1+0x5e0], R102 ;  /* 0x0005e06601007387 */ /* 0x000fe20000100a00 */
[----:B------:R-:W-:-:S03]  /*16b40*/  IMAD.WIDE R108, R20, 0x4, R126 ;  /* 0x00000004146c7825 */ /* 0x000fc600078e027e */
[----:B------:R-:W-:Y:S01]  /*16b50*/  STL.64 [R1+0x5d8], R90 ;  /* 0x0005d85a01007387 */ /* 0x000fe20000100a00 */
[----:B------:R-:W-:-:S03]  /*16b60*/  IMAD.WIDE R94, R20, 0x4, R42 ;  /* 0x00000004145e7825 */ /* 0x000fc600078e022a */
[----:B------:R1:W-:Y:S01]  /*16b70*/  STL.64 [R1+0x5c8], R24 ;  /* 0x0005c81801007387 */ /* 0x0003e20000100a00 */
[----:B------:R-:W-:-:S03]  /*16b80*/  IMAD.WIDE R58, R20, 0x4, R58 ;  /* 0x00000004143a7825 */ /* 0x000fc600078e023a */
[----:B------:R-:W-:Y:S01]  /*16b90*/  STL.64 [R1+0x5d0], R80 ;  /* 0x0005d05001007387 */ /* 0x000fe20000100a00 */
[----:B------:R-:W-:-:S03]  /*16ba0*/  IMAD.WIDE R70, R20, 0x4, R144 ;  /* 0x0000000414467825 */ /* 0x000fc600078e0290 */
[----:B------:R2:W-:Y:S01]  /*16bb0*/  STL.64 [R1+0x5b8], R26 ;  /* 0x0005b81a01007387 */ /* 0x0005e20000100a00 */
[----:B-1----:R-:W-:-:S03]  /*16bc0*/  IMAD.WIDE R24, R20, 0x4, R146 ;  /* 0x0000000414187825 */ /* 0x002fc600078e0292 */
[----:B------:R-:W-:Y:S04]  /*16bd0*/  STL.64 [R1+0x5c0], R60 ;  /* 0x0005c03c01007387 */ /* 0x000fe80000100a00 */
[----:B------:R-:W-:Y:S01]  /*16be0*/  STL.64 [R1+0x598], R108 ;  /* 0x0005986c01007387 */ /* 0x000fe20000100a00 */
[----:B--2---:R-:W-:-:S03]  /*16bf0*/  IMAD.WIDE R26, R20, 0x4, R56 ;  /* 0x00000004141a7825 */ /* 0x004fc600078e0238 */
[----:B------:R-:W-:Y:S04]  /*16c00*/  STL.64 [R1+0x5a8], R24 ;  /* 0x0005a81801007387 */ /* 0x000fe80000100a00 */
[----:B------:R-:W-:Y:S04]  /*16c10*/  STL.64 [R1+0x588], R94 ;  /* 0x0005885e01007387 */ /* 0x000fe80000100a00 */
[----:B------:R-:W-:Y:S04]  /*16c20*/  STL.64 [R1+0x578], R58 ;  /* 0x0005783a01007387 */ /* 0x000fe80000100a00 */
[----:B------:R-:W-:Y:S04]  /*16c30*/  STL.64 [R1+0x570], R70 ;  /* 0x0005704601007387 */ /* 0x000fe80000100a00 */
[----:B------:R-:W2:Y:S04]  /*16c40*/  LDL.LU.64 R200, [R1+0xe28] ;  /* 0x000e280001c87983 */ /* 0x000ea80000300a00 */
[----:B------:R-:W3:Y:S04]  /*16c50*/  LDL.LU.64 R198, [R1+0xe40] ;  /* 0x000e400001c67983 */ /* 0x000ee80000300a00 */
[----:B------:R1:W-:Y:S04]  /*16c60*/  STL.64 [R1+0x538], R26 ;  /* 0x0005381a01007387 */ /* 0x0003e80000100a00 */
[----:B------:R-:W4:Y:S04]  /*16c70*/  LDL.LU.64 R196, [R1+0xe38] ;  /* 0x000e380001c47983 */ /* 0x000f280000300a00 */
[----:B------:R-:W4:Y:S04]  /*16c80*/  LDL.LU.64 R194, [R1+0xe30] ;  /* 0x000e300001c27983 */ /* 0x000f280000300a00 */
[----:B------:R-:W4:Y:S01]  /*16c90*/  LDL.LU.64 R192, [R1+0xe48] ;  /* 0x000e480001c07983 */ /* 0x000f220000300a00 */
[----:B------:R-:W-:-:S03]  /*16ca0*/  IMAD.WIDE R64, R20, 0x4, R148 ;  /* 0x0000000414407825 */ /* 0x000fc600078e0294 */
        /* <DEDUP_REMOVED lines=12> */
[----:B------:R-:W4:Y:S04]  /*16d70*/  LDL.LU.64 R240, [R1+0x1820] ;  /* 0x0018200001f07983 */ /* 0x000f280000300a00 */
[----:B------:R-:W4:Y:S04]  /*16d80*/  LDL.LU.64 R242, [R1+0x1818] ;  /* 0x0018180001f27983 */ /* 0x000f280000300a00 */
[----:B------:R-:W-:Y:S01]  /*16d90*/  STL.64 [R1+0x560], R64 ;  /* 0x0005604001007387 */ /* 0x000fe20000100a00 */
[----:B------:R-:W-:-:S03]  /*16da0*/  IMAD.WIDE R22, R20, 0x4, R40 ;  /* 0x0000000414167825 */ /* 0x000fc600078e0228 */
[----:B------:R-:W-:Y:S04]  /*16db0*/  STL.64 [R1+0x558], R52 ;  /* 0x0005583401007387 */ /* 0x000fe80000100a00 */
[----:B------:R-:W-:Y:S04]  /*16dc0*/  STL.64 [R1+0x548], R36 ;  /* 0x0005482401007387 */ /* 0x000fe80000100a00 */
[----:B------:R-:W-:Y:S04]  /*16dd0*/  STL.64 [R1+0x530], R46 ;  /* 0x0005302e01007387 */ /* 0x000fe80000100a00 */
[----:B------:R-:W-:Y:S04]  /*16de0*/  STL.64 [R1+0x520], R32 ;  /* 0x0005202001007387 */ /* 0x000fe80000100a00 */
[----:B------:R-:W-:Y:S04]  /*16df0*/  STL.64 [R1+0x518], R28 ;  /* 0x0005181c01007387 */ /* 0x000fe80000100a00 */
[----:B------:R-:W-:Y:S04]  /*16e00*/  STL.64 [R1+0x4f0], R42 ;  /* 0x0004f02a01007387 */ /* 0x000fe80000100a00 */
[----:B------:R-:W4:Y:S04]  /*16e10*/  LDL.LU.64 R244, [R1+0x1828] ;  /* 0x0018280001f47983 */ /* 0x000f280000300a00 */
[----:B------:R-:W4:Y:S04]  /*16e20*/  LDL.LU.64 R248, [R1+0x1838] ;  /* 0x0018380001f87983 */ /* 0x000f280000300a00 */
[----:B------:R1:W-:Y:S04]  /*16e30*/  STL.64 [R1+0x3d0], R22 ;  /* 0x0003d01601007387 */ /* 0x0003e80000100a00 */
[----:B------:R-:W4:Y:S01]  /*16e40*/  LDL.LU.64 R250, [R1+0x1830] ;  /* 0x0018300001fa7983 */ /* 0x000f220000300a00 */
[----:B------:R-:W-:-:S03]  /*16e50*/  IMAD.WIDE R34, R20, 0x4, R34 ;  /* 0x0000000414227825 */ /* 0x000fc600078e0222 */
[----:B------:R1:W-:Y:S01]  /*16e60*/  LDGSTS.E [R12+0x6c00c], desc[UR8][R160.64], !P6 ;  /* 0x6c00c000a00c7fae */ /* 0x0003e2000f121848 */
[----:B------:R-:W-:-:S04]  /*16e70*/  IMAD.WIDE R38, R20, 0x4, R74 ;  /* 0x0000000414267825 */ /* 0x000fc800078e024a */
[----:B-1----:R-:W-:Y:S01]  /*16e80*/  IMAD.WIDE R26, R20, 0x4, R30 ;  /* 0x00000004141a7825 */ /* 0x002fe200078e021e */
[----:B------:R-:W-:Y:S03]  /*16e90*/  STL.64 [R1+0x4c8], R34 ;  /* 0x0004c82201007387 */ /* 0x000fe60000100a00 */
[----:B------:R-:W-:Y:S01]  /*16ea0*/  IMAD.WIDE R22, R21, 0x4, R154 ;  /* 0x0000000415167825 */ /* 0x000fe200078e029a */
[----:B------:R-:W-:Y:S01]  /*16eb0*/  STL.64 [R1+0x4a0], R38 ;  /* 0x0004a02601007387 */ /* 0x000fe20000100a00 */
[----:B------:R-:W1:Y:S03]  /*16ec0*/  LDC R160, c[0x0][0x230] ;  /* 0x00008c00ffa07b82 */ /* 0x000e660000000800 */
[----:B------:R-:W-:Y:S01]  /*16ed0*/  STL.64 [R1+0x478], R26 ;  /* 0x0004781a01007387 */ /* 0x000fe20000100a00 */
[----:B------:R-:W-:Y:S01]  /*16ee0*/  ISETP.GE.U32.AND P6, PT, R158, 0x7ffffe80, PT ;  /* 0x7ffffe809e00780c */ /* 0x000fe20003fc6070 */
[----:B------:R-:W-:Y:S01]  /*16ef0*/  VIADD R158, R2, 0x100000 ;  /* 0x00100000029e7836 */ /* 0x000fe20000000000 */
[----:B------:R-:W-:Y:S01]  /*16f00*/  IADD3 R159, R159, -0x102, RZ ;  /* 0xfffffefe9f9f7810 */ /* 0x000fe20007ffe0ff */
[----:B--2---:R-:W-:-:S04]  /*16f10*/  IMAD.WIDE R142, R21, 0x4, R200 ;  /* 0x00000004158e7825 */ /* 0x004fc800078e02c8 */
[C---:B---3--:R-:W-:Y:S01]  /*16f20*/  IMAD.WIDE R132, R21.reuse, 0x4, R198 ;  /* 0x0000000415847825 */ /* 0x048fe200078e02c6 */
[----:B------:R-:W-:Y:S04]  /*16f30*/  STL.64 [R1+0x450], R142 ;  /* 0x0004508e01007387 */ /* 0x000fe80000100a00 */
[----:B------:R-:W-:Y:S01]  /*16f40*/  STL.64 [R1+0x3c8], R22 ;  /* 0x0003c81601007387 */ /* 0x000fe20000100a00 */
[----:B----4-:R-:W-:-:S03]  /*16f50*/  IMAD.WIDE R124, R21, 0x4, R196 ;  /* 0x00000004157c7825 */ /* 0x010fc600078e02c4 */
        /* <DEDUP_REMOVED lines=8> */
[C---:B------:R-:W-:Y:S01]  /*16fe0*/  IMAD.WIDE R130, R21.reuse, 0x4, R238 ;  /* 0x0000000415827825 */ /* 0x040fe200078e02ee */
[----:B------:R2:W-:Y:S03]  /*16ff0*/  STL.64 [R1+0x440], R138 ;  /* 0x0004408a01007387 */ /* 0x0005e60000100a00 */
[C---:B------:R-:W-:Y:S01]  /*17000*/  IMAD.WIDE R128, R21.reuse, 0x4, R246 ;  /* 0x0000000415807825 */ /* 0x040fe200078e02f6 */
[----:B------:R-:W-:Y:S03]  /*17010*/  STL.64 [R1+0x438], R136 ;  /* 0x0004388801007387 */ /* 0x000fe60000100a00 */
[C---:B------:R-:W-:Y:S01]  /*17020*/  IMAD.WIDE R126, R21.reuse, 0x4, R234 ;  /* 0x00000004157e7825 */ /* 0x040fe200078e02ea */
[----:B------:R3:W-:Y:S03]  /*17030*/  STL.64 [R1+0x428], R130 ;  /* 0x0004288201007387 */ /* 0x0007e60000100a00 */
[C---:B------:R-:W-:Y:S01]  /*17040*/  IMAD.WIDE R120, R21.reuse, 0x4, R236 ;  /* 0x0000000415787825 */ /* 0x040fe200078e02ec */
[----:B------:R-:W-:Y:S03]  /*17050*/  STL.64 [R1+0x420], R128 ;  /* 0x0004208001007387 */ /* 0x000fe60000100a00 */
[C---:B------:R-:W-:Y:S01]  /*17060*/  IMAD.WIDE R110, R21.reuse, 0x4, R240 ;  /* 0x00000004156e7825 */ /* 0x040fe200078e02f0 */
[----:B------:R-:W-:Y:S03]  /*17070*/  STL.64 [R1+0x418], R126 ;  /* 0x0004187e01007387 */ /* 0x000fe60000100a00 */
[C---:B------:R-:W-:Y:S01]  /*17080*/  IMAD.WIDE R74, R21.reuse, 0x4, R242 ;  /* 0x00000004154a7825 */ /* 0x040fe200078e02f2 */
[----:B------:R-:W-:Y:S04]  /*17090*/  STL.64 [R1+0x408], R120 ;  /* 0x0004087801007387 */ /* 0x000fe80000100a00 */
[----:B------:R-:W-:Y:S04]  /*170a0*/  STL.64 [R1+0x400], R110 ;  /* 0x0004006e01007387 */ /* 0x000fe80000100a00 */
[----:B------:R4:W-:Y:S01]  /*170b0*/  STL.64 [R1+0x3f8], R74 ;  /* 0x0003f84a01007387 */ /* 0x0009e20000100a00 */
[----:B------:R-:W-:-:S04]  /*170c0*/  IMAD.WIDE R44, R21, 0x4, R244 ;  /* 0x00000004152c7825 */ /* 0x000fc800078e02f4 */
[----:B------:R-:W-:-:S04]  /*170d0*/  IMAD.WIDE R40, R21, 0x4, R248 ;  /* 0x0000000415287825 */ /* 0x000fc800078e02f8 */
[----:B------:R-:W-:-:S05]  /*170e0*/  IMAD.WIDE R30, R21, 0x4, R250 ;  /* 0x00000004151e7825 */ /* 0x000fca00078e02fa */
[----:B------:R-:W-:Y:S04]  /*170f0*/  STL.64 [R1+0x3d8], R30 ;  /* 0x0003d81e01007387 */ /* 0x000fe80000100a00 */
[----:B------:R-:W-:Y:S04]  /*17100*/  STL.64 [R1+0x3e8], R44 ;  /* 0x0003e82c01007387 */ /* 0x000fe80000100a00 */
[----:B------:R-:W-:Y:S04]  /*17110*/  STL.64 [R1+0x3e0], R40 ;  /* 0x0003e02801007387 */ /* 0x000fe80000100a00 */
[----:B------:R-:W-:Y:S01]  /*17120*/  LDGSTS.E [R12+0x70000], desc[UR8][R142.64], !P1 ;  /* 0x700000008e0c7fae */ /* 0x000fe2000c921848 */
[----:B------:R-:W1:Y:S03]  /*17130*/  LDC R144, c[0x0][0x230] ;  /* 0x00008c00ff907b82 */ /* 0x000e660000000800 */
[----:B------:R-:W-:Y:S04]  /*17140*/  LDGSTS.E [R12+0x74000], desc[UR8][R140.64], !P1 ;  /* 0x740000008c0c7fae */ /* 0x000fe8000c921848 */
[----:B------:R2:W-:Y:S01]  /*17150*/  LDGSTS.E [R12+0x78000], desc[UR8][R138.64], !P1 ;  /* 0x780000008a0c7fae */ /* 0x0005e2000c921848 */
[----:B------:R-:W1:Y:S03]  /*17160*/  LDC R145, c[0x0][0x230] ;  /* 0x00008c00ff917b82 */ /* 0x000e660000000800 */
[----:B------:R-:W-:Y:S04]  /*17170*/  LDGSTS.E [R12+0x7c000], desc[UR8][R136.64], !P1 ;  /* 0x7c000000880c7fae */ /* 0x000fe8000c921848 */
[----:B------:R-:W-:Y:S01]  /*17180*/  LDGSTS.E [R12+0x70004], desc[UR8][R132.64], !P2 ;  /* 0x70004000840c7fae */ /* 0x000fe2000d121848 */
[----:B------:R-:W1:Y:S03]  /*17190*/  LDC R146, c[0x0][0x230] ;  /* 0x00008c00ff927b82 */ /* 0x000e660000000800 */
[----:B------:R3:W-:Y:S04]  /*171a0*/  LDGSTS.E [R12+0x74004], desc[UR8][R130.64], !P2 ;  /* 0x74004000820c7fae */ /* 0x0007e8000d121848 */
[----:B------:R-:W-:Y:S01]  /*171b0*/  LDGSTS.E [R12+0x78004], desc[UR8][R128.64], !P2 ;  /* 0x78004000800c7fae */ /* 0x000fe2000d121848 */
[----:B--2---:R-:W2:Y:S03]  /*171c0*/  LDC R138, c[0x0][0x230] ;  /* 0x00008c00ff8a7b82 */ /* 0x004ea60000000800 */
[----:B------:R-:W-:Y:S04]  /*171d0*/  LDGSTS.E [R12+0x7c004], desc[UR8][R126.64], !P2 ;  /* 0x7c0040007e0c7fae */ /* 0x000fe8000d121848 */
[----:B------:R-:W-:Y:S01]  /*171e0*/  LDGSTS.E [R12+0x70008], desc[UR8][R124.64], !P4 ;  /* 0x700080007c0c7fae */ /* 0x000fe2000e121848 */
[----:B---3--:R-:W3:Y:S03]  /*171f0*/  LDC R130, c[0x0][0x230] ;  /* 0x00008c00ff827b82 */ /* 0x008ee60000000800 */
[----:B------:R-:W-:Y:S04]  /*17200*/  LDGSTS.E [R12+0x74008], desc[UR8][R120.64], !P4 ;  /* 0x74008000780c7fae */ /* 0x000fe8000e121848 */
[----:B------:R-:W-:Y:S01]  /*17210*/  LDGSTS.E [R12+0x78008], desc[UR8][R110.64], !P4 ;  /* 0x780080006e0c7fae */ /* 0x000fe2000e121848 */
[----:B------:R-:W2:Y:S03]  /*17220*/  LDC R154, c[0x0][0x230] ;  /* 0x00008c00ff9a7b82 */ /* 0x000ea60000000800 */
[----:B------:R-:W-:Y:S04]  /*17230*/  LDGSTS.E [R12+0x7c008], desc[UR8][R74.64], !P4 ;  /* 0x7c0080004a0c7fae */ /* 0x000fe8000e121848 */
[----:B------:R4:W-:Y:S04]  /*17240*/  LDGSTS.E [R12+0x7000c], desc[UR8][R56.64], !P5 ;  /* 0x7000c000380c7fae */ /* 0x0009e8000e921848 */
[----:B------:R1:W-:Y:S01]  /*17250*/  STL [R1+0x1bc0], R8 ;  /* 0x001bc00801007387 */ /* 0x0003e20000100800 */
[----:B------:R-:W-:Y:S01]  /*17260*/  VIADD R161, R4, 0x100000 ;  /* 0x0010000004a17836 */ /* 0x000fe20000000000 */
[----:B------:R-:W2:Y:S02]  /*17270*/  LDC R194, c[0x0][0x230] ;  /* 0x00008c00ffc27b82 */ /* 0x000ea40000000800 */
[----:B------:R-:W-:Y:S04]  /*17280*/  LDGSTS.E [R12+0x7400c], desc[UR8][R44.64], !P5 ;  /* 0x7400c0002c0c7fae */ /* 0x000fe8000e921848 */
[----:B------:R3:W-:Y:S01]  /*17290*/  LDGSTS.E [R12+0x7800c], desc[UR8][R40.64], !P5 ;  /* 0x7800c000280c7fae */ /* 0x0007e2000e921848 */
[C---:B----4-:R-:W-:Y:S01]  /*172a0*/  IADD3 R57, R2.reuse, 0x100000, RZ ;  /* 0x0010000002397810 */ /* 0x050fe20007ffe0ff */
[----:B------:R-:W-:Y:S01]  /*172b0*/  VIADD R56, R2, 0x100000 ;  /* 0x0010000002387836 */ /* 0x000fe20000000000 */
[----:B------:R-:W4:Y:S01]  /*172c0*/  LDC R74, c[0x0][0x230] ;  /* 0x00008c00ff4a7b82 */ /* 0x000f220000000800 */
[----:B------:R-:W-:Y:S04]  /*172d0*/  LDGSTS.E [R12+0x7c00c], desc[UR8][R30.64], !P5 ;  /* 0x7c00c0001e0c7fae */ /* 0x000fe8000e921848 */
[----:B------:R-:W0:Y:S01]  /*172e0*/  LDGDEPBAR ;  /* 0x00000000000079af */ /* 0x000e220000000000 */
[C---:B------:R-:W-:Y:S01]  /*172f0*/  VIADD R111, R3.reuse, 0x100000 ;  /* 0x00100000036f7836 */ /* 0x040fe20000000000 */
[C---:B------:R-:W-:Y:S01]  /*17300*/  IADD3 R110, R3.reuse, 0x100000, RZ ;  /* 0x00100000036e7810 */ /* 0x040fe20007ffe0ff */
[C---:B------:R-:W-:Y:S01]  /*17310*/  VIADD R193, R4.reuse, 0x100000 ;  /* 0x0010000004c17836 */ /* 0x040fe20000000000 */
[----:B------:R-:W-:Y:S01]  /*17320*/  LDGSTS.E [R19+-0x78000], desc[UR8][R188.64], P0 ;  /* 0x88000000bc137fae */ /* 0x000fe20008121848 */
[C---:B------:R-:W-:Y:S01]  /*17330*/  IADD3 R121, R3.reuse, 0x100000, RZ ;  /* 0x0010000003797810 */ /* 0x040fe20007ffe0ff */
[C---:B------:R-:W-:Y:S01]  /*17340*/  VIADD R120, R3.reuse, 0x100000 ;  /* 0x0010000003787836 */ /* 0x040fe20000000000 */
[C---:B------:R-:W-:Y:S01]  /*17350*/  IADD3 R192, R4.reuse, 0x100000, RZ ;  /* 0x0010000004c07810 */ /* 0x040fe20007ffe0ff */
[----:B------:R-:W-:Y:S01]  /*17360*/  LDGSTS.E [R19+-0x77c00], desc[UR8][R186.64], P0 ;  /* 0x88400000ba137fae */ /* 0x000fe20008121848 */
        /* <DEDUP_REMOVED lines=12> */
[----:B------:R-:W-:Y:S01]  /*17430*/  VIADD R141, R3, 0x100000 ;  /* 0x00100000038d7836 */ /* 0x000fe20000000000 */
[C---:B------:R-:W-:Y:S01]  /*17440*/  IADD3 R140, R4.reuse, 0x100000, RZ ;  /* 0x00100000048c7810 */ /* 0x040fe20007ffe0ff */
[----:B------:R-:W2:Y:S01]  /*17450*/  LDC R202, c[0x0][0x230] ;  /* 0x00008c00ffca7b82 */ /* 0x000ea20000000800 */
[----:B------:R-:W-:Y:S04]  /*17460*/  LDGSTS.E [R19+-0x76c00], desc[UR8][R116.64], P0 ;  /* 0x8940000074137fae */ /* 0x000fe80008121848 */
[----:B------:R-:W-:Y:S01]  /*17470*/  LDGSTS.E [R19+-0x76800], desc[UR8][R108.64], P0 ;  /* 0x898000006c137fae */ /* 0x000fe20008121848 */
[----:B------:R-:W-:-:S02]  /*17480*/  IADD3 R190, R4, 0x100000, RZ ;  /* 0x0010000004be7810 */ /* 0x000fc40007ffe0ff */
[C---:B------:R-:W-:Y:S01]  /*17490*/  IADD3 R201, R4.reuse, 0x100000, RZ ;  /* 0x0010000004c97810 */ /* 0x040fe20007ffe0ff */
[----:B------:R4:W-:Y:S01]  /*174a0*/  LDGSTS.E [R19+-0x76400], desc[UR8][R46.64], P0 ;  /* 0x89c000002e137fae */ /* 0x0009e20008121848 */
[C---:B------:R-:W-:Y:S01]  /*174b0*/  VIADD R200, R4.reuse, 0x100000 ;  /* 0x0010000004c87836 */ /* 0x040fe20000000000 */
[C---:B------:R-:W-:Y:S01]  /*174c0*/  IADD3 R199, R4.reuse, 0x100000, RZ ;  /* 0x0010000004c77810 */ /* 0x040fe20007ffe0ff */
[C---:B------:R-:W-:Y:S01]  /*174d0*/  VIADD R198, R4.reuse, 0x100000 ;  /* 0x0010000004c67836 */ /* 0x040fe20000000000 */
[----:B------:R-:W-:Y:S01]  /*174e0*/  LDGSTS.E [R13+-0x77f80], desc[UR8][R180.64], P0 ;  /* 0x88080000b40d7fae */ /* 0x000fe20008121848 */
[C---:B------:R-:W-:Y:S01]  /*174f0*/  VIADD R207, R4.reuse, 0x100000 ;  /* 0x0010000004cf7836 */ /* 0x040fe20000000000 */
[C---:B------:R-:W-:Y:S01]  /*17500*/  IADD3 R206, R4.reuse, 0x100000, RZ ;  /* 0x0010000004ce7810 */ /* 0x040fe20007ffe0ff */
[----:B------:R-:W-:Y:S01]  /*17510*/  VIADD R205, R4, 0x100000 ;  /* 0x0010000004cd7836 */ /* 0x000fe20000000000 */
[----:B------:R-:W-:Y:S01]  /*17520*/  LDGSTS.E [R13+-0x77b80], desc[UR8][R178.64], P0 ;  /* 0x88480000b20d7fae */ /* 0x000fe20008121848 */
[C---:B------:R-:W-:Y:S01]  /*17530*/  IADD3 R204, R5.reuse, 0x100000, RZ ;  /* 0x0010000005cc7810 */ /* 0x040fe20007ffe0ff */
[----:B------:R-:W2:Y:S02]  /*17540*/  LDC R208, c[0x0][0x230] ;  /* 0x00008c00ffd07b82 */ /* 0x000ea40000000800 */
[----:B------:R-:W-:Y:S04]  /*17550*/  LDGSTS.E [R13+-0x77780], desc[UR8][R176.64], P0 ;  /* 0x88880000b00d7fae */ /* 0x000fe80008121848 */
[----:B------:R-:W-:Y:S02]  /*17560*/  LDGSTS.E [R13+-0x77380], desc[UR8][R112.64], P0 ;  /* 0x88c80000700d7fae */ /* 0x000fe40008121848 */
[----:B------:R-:W2:Y:S02]  /*17570*/  LDC R209, c[0x0][0x230] ;  /* 0x00008c00ffd17b82 */ /* 0x000ea40000000800 */
[----:B------:R-:W-:Y:S04]  /*17580*/  LDGSTS.E [R13+-0x76f80], desc[UR8][R106.64], P0 ;  /* 0x890800006a0d7fae */ /* 0x000fe80008121848 */
[----:B------:R-:W-:Y:S02]  /*17590*/  LDGSTS.E [R13+-0x76b80], desc[UR8][R102.64], P0 ;  /* 0x89480000660d7fae */ /* 0x000fe40008121848 */
[----:B------:R-:W2:Y:S02]  /*175a0*/  LDC R218, c[0x0][0x230] ;  /* 0x00008c00ffda7b82 */ /* 0x000ea40000000800 */
[----:B------:R4:W-:Y:S04]  /*175b0*/  LDGSTS.E [R13+-0x76780], desc[UR8][R94.64], P0 ;  /* 0x898800005e0d7fae */ /* 0x0009e80008121848 */
[----:B------:R-:W-:Y:S01]  /*175c0*/  LDGSTS.E [R13+-0x76380], desc[UR8][R32.64], P0 ;  /* 0x89c80000200d7fae */ /* 0x000fe20008121848 */
[C---:B------:R-:W-:Y:S01]  /*175d0*/  IADD3 R217, R5.reuse, 0x100000, RZ ;  /* 0x0010000005d97810 */ /* 0x040fe20007ffe0ff */
[C---:B------:R-:W-:Y:S01]  /*175e0*/  VIADD R216, R5.reuse, 0x100000 ;  /* 0x0010000005d87836 */ /* 0x040fe20000000000 */
[----:B------:R-:W2:Y:S01]  /*175f0*/  LDC R226, c[0x0][0x230] ;  /* 0x00008c00ffe27b82 */ /* 0x000ea20000000800 */
[----:B------:R-:W-:Y:S04]  /*17600*/  LDGSTS.E [R14+-0x77f00], desc[UR8][R174.64], P0 ;  /* 0x88100000ae0e7fae */ /* 0x000fe80008121848 */
[----:B------:R-:W-:Y:S01]  /*17610*/  LDGSTS.E [R14+-0x77b00], desc[UR8][R172.64], P0 ;  /* 0x88500000ac0e7fae */ /* 0x000fe20008121848 */
[----:B------:R-:W-:-:S02]  /*17620*/  VIADD R252, R5, 0x100000 ;  /* 0x0010000005fc7836 */ /* 0x000fc40000000000 */
[----:B-1----:R-:W1:Y:S01]  /*17630*/  LDC R8, c[0x0][0x230] ;  /* 0x00008c00ff087b82 */ /* 0x002e620000000800 */
[----:B------:R-:W-:Y:S04]  /*17640*/  LDGSTS.E [R14+-0x77700], desc[UR8][R170.64], P0 ;  /* 0x88900000aa0e7fae */ /* 0x000fe80008121848 */
[----:B------:R-:W-:Y:S04]  /*17650*/  LDGSTS.E [R14+-0x77300], desc[UR8][R100.64], P0 ;  /* 0x88d00000640e7fae */ /* 0x000fe80008121848 */
[----:B------:R2:W-:Y:S01]  /*17660*/  STL.64 [R1+0x1890], R6 ;  /* 0x0018900601007387 */ /* 0x0005e20000100a00 */
[C---:B---3--:R-:W-:Y:S01]  /*17670*/  IADD3 R41, R2.reuse, 0x100000, RZ ;  /* 0x0010000002297810 */ /* 0x048fe20007ffe0ff */
[C---:B------:R-:W-:Y:S01]  /*17680*/  VIADD R40, R2.reuse, 0x100000 ;  /* 0x0010000002287836 */ /* 0x040fe20000000000 */
[C---:B----4-:R-:W-:Y:S01]  /*17690*/  IADD3 R46, R2.reuse, 0x100000, RZ ;  /* 0x00100000022e7810 */ /* 0x050fe20007ffe0ff */
[----:B------:R-:W-:Y:S01]  /*176a0*/  LDGSTS.E [R14+-0x76f00], desc[UR8][R96.64], P0 ;  /* 0x89100000600e7fae */ /* 0x000fe20008121848 */
[C---:B------:R-:W-:Y:S01]  /*176b0*/  VIADD R47, R2.reuse, 0x100000 ;  /* 0x00100000022f7836 */ /* 0x040fe20000000000 */
[C---:B------:R-:W-:Y:S01]  /*176c0*/  IADD3 R94, R3.reuse, 0x100000, RZ ;  /* 0x00100000035e7810 */ /* 0x040fe20007ffe0ff */
[C---:B------:R-:W-:Y:S01]  /*176d0*/  VIADD R95, R3.reuse, 0x100000 ;  /* 0x00100000035f7836 */ /* 0x040fe20000000000 */
[----:B------:R-:W-:Y:S01]  /*176e0*/  LDGSTS.E [R14+-0x76b00], desc[UR8][R90.64], P0 ;  /* 0x895000005a0e7fae */ /* 0x000fe20008121848 */
[----:B------:R-:W3:Y:S03]  /*176f0*/  LDC R106, c[0x0][0x230] ;  /* 0x00008c00ff6a7b82 */ /* 0x000ee60000000800 */
[----:B------:R4:W-:Y:S04]  /*17700*/  LDGSTS.E [R14+-0x76700], desc[UR8][R58.64], P0 ;  /* 0x899000003a0e7fae */ /* 0x0009e80008121848 */
[----:B------:R-:W-:Y:S01]  /*17710*/  LDGSTS.E [R14+-0x76300], desc[UR8][R28.64], P0 ;  /* 0x89d000001c0e7fae */ /* 0x000fe20008121848 */
[C---:B------:R-:W-:Y:S01]  /*17720*/  IADD3 R103, R3.reuse, 0x100000, RZ ;  /* 0x0010000003677810 */ /* 0x040fe20007ffe0ff */
[C---:B------:R-:W-:Y:S01]  /*17730*/  VIADD R102, R3.reuse, 0x100000 ;  /* 0x0010000003667836 */ /* 0x040fe20000000000 */
[----:B------:R-:W1:Y:S01]  /*17740*/  LDC R122, c[0x0][0x230] ;  /* 0x00008c00ff7a7b82 */ /* 0x000e620000000800 */
[----:B------:R-:W-:Y:S04]  /*17750*/  LDGSTS.E [R15+-0x77e80], desc[UR8][R168.64], P0 ;  /* 0x88180000a80f7fae */ /* 0x000fe80008121848 */
[----:B------:R-:W-:Y:S03]  /*17760*/  LDGSTS.E [R15+-0x77a80], desc[UR8][R166.64], P0 ;  /* 0x88580000a60f7fae */ /* 0x000fe60008121848 */
[----:B----4-:R-:W4:Y:S01]  /*17770*/  LDC R58, c[0x0][0x230] ;  /* 0x00008c00ff3a7b82 */ /* 0x010f220000000800 */
[----:B------:R-:W-:Y:S04]  /*17780*/  LDGSTS.E [R15+-0x77680], desc[UR8][R84.64], P0 ;  /* 0x88980000540f7fae */ /* 0x000fe80008121848 */
[----:B------:R-:W-:Y:S03]  /*17790*/  LDGSTS.E [R15+-0x77280], desc[UR8][R118.64], P0 ;  /* 0x88d80000760f7fae */ /* 0x000fe60008121848 */
[----:B------:R-:W3:Y:S01]  /*177a0*/  LDC R90, c[0x0][0x230] ;  /* 0x00008c00ff5a7b82 */ /* 0x000ee20000000800 */
[----:B------:R2:W-:Y:S04]  /*177b0*/  LDGSTS.E [R15+-0x76e80], desc[UR8][R82.64], P0 ;  /* 0x89180000520f7fae */ /* 0x0005e80008121848 */
[----:B------:R1:W-:Y:S01]  /*177c0*/  LDGSTS.E [R15+-0x76a80], desc[UR8][R80.64], P0 ;  /* 0x89580000500f7fae */ /* 0x0003e20008121848 */
[C---:B------:R-:W-:Y:S01]  /*177d0*/  VIADD R113, R3.reuse, 0x100000 ;  /* 0x0010000003717836 */ /* 0x040fe20000000000 */
[C---:B------:R-:W-:Y:S01]  /*177e0*/  IADD3 R112, R3.reuse, 0x100000, RZ ;  /* 0x0010000003707810 */ /* 0x040fe20007ffe0ff */
[----:B------:R-:W3:Y:S01]  /*177f0*/  LDC R170, c[0x0][0x230] ;  /* 0x00008c00ffaa7b82 */ /* 0x000ee20000000800 */
[----:B--2---:R-:W2:Y:S04]  /*17800*/  LDL.LU.64 R6, [R1+0x3d0] ;  /* 0x0003d00001067983 */ /* 0x004ea80000300a00 */
[----:B------:R-:W-:Y:S03]  /*17810*/  LDGSTS.E [R15+-0x76680], desc[UR8][R70.64], P0 ;  /* 0x89980000460f7fae */ /* 0x000fe60008121848 */
[----:B------:R-:W3:Y:S01]  /*17820*/  LDC R82, c[0x0][0x230] ;  /* 0x00008c00ff527b82 */ /* 0x000ee20000000800 */
[----:B------:R1:W-:Y:S04]  /*17830*/  LDGSTS.E [R15+-0x76280], desc[UR8][R42.64], P0 ;  /* 0x89d800002a0f7fae */ /* 0x0003e80008121848 */
[----:B------:R4:W-:Y:S03]  /*17840*/  STL.64 [R1+0x1d38], R14 ;  /* 0x001d380e01007387 */ /* 0x0009e60000100a00 */
[----:B-1----:R-:W1:Y:S01]  /*17850*/  LDC R80, c[0x0][0x230] ;  /* 0x00008c00ff507b82 */ /* 0x002e620000000800 */
[----:B------:R4:W-:Y:S04]  /*17860*/  LDGSTS.E [R16+-0x77e00], desc[UR8][R72.64], P0 ;  /* 0x8820000048107fae */ /* 0x0009e80008121848 */
[----:B------:R4:W-:Y:S03]  /*17870*/  LDGSTS.E [R16+-0x77a00], desc[UR8][R98.64], P0 ;  /* 0x8860000062107fae */ /* 0x0009e60008121848 */
[----:B------:R-:W3:Y:S01]  /*17880*/  LDC R42, c[0x0][0x230] ;  /* 0x00008c00ff2a7b82 */ /* 0x000ee20000000800 */
[----:B----4-:R-:W4:Y:S04]  /*17890*/  LDL.LU.64 R14, [R1+0x5c8] ;  /* 0x0005c800010e7983 */ /* 0x010f280000300a00 */
[----:B------:R1:W-:Y:S03]  /*178a0*/  LDGSTS.E [R16+-0x77600], desc[UR8][R114.64], P0 ;  /* 0x88a0000072107fae */ /* 0x0003e60008121848 */
[----:B------:R-:W3:Y:S01]  /*178b0*/  LDC R81, c[0x0][0x230] ;  /* 0x00008c00ff517b82 */ /* 0x000ee20000000800 */
[----:B------:R-:W-:Y:S04]  /*178c0*/  LDGSTS.E [R16+-0x77200], desc[UR8][R86.64], P0 ;  /* 0x88e0000056107fae */ /* 0x000fe80008121848 */
[----:B------:R-:W-:Y:S01]  /*178d0*/  LDGSTS.E [R16+-0x76e00], desc[UR8][R68.64], P0 ;  /* 0x8920000044107fae */ /* 0x000fe20008121848 */
[C---:B------:R-:W-:Y:S01]  /*178e0*/  IADD3 R73, R2.reuse, 0x100000, RZ ;  /* 0x0010000002497810 */ /* 0x040fe20007ffe0ff */
[C---:B------:R-:W-:Y:S01]  /*178f0*/  VIADD R72, R2.reuse, 0x100000 ;  /* 0x0010000002487836 */ /* 0x040fe20000000000 */
[C---:B------:R-:W-:Y:S01]  /*17900*/  IADD3 R71, R2.reuse, 0x100000, RZ ;  /* 0x0010000002477810 */ /* 0x040fe20007ffe0ff */
[----:B------:R-:W-:Y:S01]  /*17910*/  VIADD R70, R2, 0x100000 ;  /* 0x0010000002467836 */ /* 0x000fe20000000000 */
[----:B------:R-:W3:Y:S01]  /*17920*/  LDC R98, c[0x0][0x230] ;  /* 0x00008c00ff627b82 */ /* 0x000ee20000000800 */
[C---:B------:R-:W-:Y:S01]  /*17930*/  VIADD R97, R3.reuse, 0x100000 ;  /* 0x0010000003617836 */ /* 0x040fe20000000000 */
[----:B------:R-:W-:-:S06]  /*17940*/  IADD3 R96, R3, 0x100000, RZ ;  /* 0x0010000003607810 */ /* 0x000fcc0007ffe0ff */
[----:B-1----:R-:W1:Y:S08]  /*17950*/  LDC R114, c[0x0][0x230] ;  /* 0x00008c00ff727b82 */ /* 0x002e700000000800 */
[----:B------:R-:W1:Y:S08]  /*17960*/  LDC R178, c[0x0][0x230] ;  /* 0x00008c00ffb27b82 */ /* 0x000e700000000800 */
[----:B------:R-:W1:Y:S01]  /*17970*/  LDC R186, c[0x0][0x230] ;  /* 0x00008c00ffba7b82 */ /* 0x000e620000000800 */
[----:B----4-:R-:W-:Y:S04]  /*17980*/  LDGSTS.E [R16+-0x76a00], desc[UR8][R14.64], P0 ;  /* 0x896000000e107fae */ /* 0x010fe80008121848 */
[----:B------:R4:W-:Y:S04]  /*17990*/  LDGSTS.E [R16+-0x76600], desc[UR8][R64.64], P0 ;  /* 0x89a0000040107fae */ /* 0x0009e80008121848 */
[----:B------:R-:W-:Y:S04]  /*179a0*/  LDGSTS.E [R16+-0x76200], desc[UR8][R34.64], P0 ;  /* 0x89e0000022107fae */ /* 0x000fe80008121848 */
[----:B------:R-:W-:Y:S04]  /*179b0*/  LDGSTS.E [R17+-0x77d80], desc[UR8][R164.64], P0 ;  /* 0x88280000a4117fae */ /* 0x000fe80008121848 */
[----:B------:R-:W-:Y:S04]  /*179c0*/  LDGSTS.E [R17+-0x77980], desc[UR8][R162.64], P0 ;  /* 0x88680000a2117fae */ /* 0x000fe80008121848 */
[----:B------:R-:W-:Y:S04]  /*179d0*/  LDGSTS.E [R17+-0x77580], desc[UR8][R78.64], P0 ;  /* 0x88a800004e117fae */ /* 0x000fe80008121848 */
[----:B------:R3:W-:Y:S04]  /*179e0*/  LDGSTS.E [R17+-0x77180], desc[UR8][R66.64], P0 ;  /* 0x88e8000042117fae */ /* 0x0007e80008121848 */
[----:B------:R-:W-:Y:S04]  /*179f0*/  LDGSTS.E [R17+-0x76d80], desc[UR8][R62.64], P0 ;  /* 0x892800003e117fae */ /* 0x000fe80008121848 */
[----:B------:R1:W-:Y:S01]  /*17a00*/  STL.64 [R1+0x1dc0], R14 ;  /* 0x001dc00e01007387 */ /* 0x0003e20000100a00 */
[C---:B----4-:R-:W-:Y:S01]  /*17a10*/  VIADD R65, R2.reuse, 0x100000 ;  /* 0x0010000002417836 */ /* 0x050fe20000000000 */
[----:B------:R-:W-:Y:S01]  /*17a20*/  IADD3 R64, R2, 0x100000, RZ ;  /* 0x0010000002407810 */ /* 0x000fe20007ffe0ff */
[C---:B------:R-:W-:Y:S01]  /*17a30*/  VIADD R86, R3.reuse, 0x100000 ;  /* 0x0010000003567836 */ /* 0x040fe20000000000 */
[----:B------:R-:W-:Y:S01]  /*17a40*/  LDGSTS.E [R17+-0x76980], desc[UR8][R60.64], P0 ;  /* 0x896800003c117fae */ /* 0x000fe20008121848 */
[----:B---3--:R-:W3:Y:S03]  /*17a50*/  LDC R66, c[0x0][0x230] ;  /* 0x00008c00ff427b82 */ /* 0x008ee60000000800 */
[----:B------:R-:W-:Y:S04]  /*17a60*/  LDGSTS.E [R17+-0x76580], desc[UR8][R52.64], P0 ;  /* 0x89a8000034117fae */ /* 0x000fe80008121848 */
[----:B-1----:R-:W4:Y:S01]  /*17a70*/  LDL.LU.64 R14, [R1+0x5f0] ;  /* 0x0005f000010e7983 */ /* 0x002f220000300a00 */
[C---:B------:R-:W-:Y:S01]  /*17a80*/  IADD3 R87, R3.reuse, 0x100000, RZ ;  /* 0x0010000003577810 */ /* 0x040fe20007ffe0ff */
[C---:B------:R-:W-:Y:S01]  /*17a90*/  VIADD R118, R3.reuse, 0x100000 ;  /* 0x0010000003767836 */ /* 0x040fe20000000000 */
[----:B------:R-:W-:Y:S01]  /*17aa0*/  IADD3 R119, R3, 0x100000, RZ ;  /* 0x0010000003777810 */ /* 0x000fe20007ffe0ff */
[----:B------:R-:W-:Y:S01]  /*17ab0*/  LDGSTS.E [R17+-0x76180], desc[UR8][R38.64], P0 ;  /* 0x89e8000026117fae */ /* 0x000fe20008121848 */
[----:B------:R-:W1:Y:S03]  /*17ac0*/  LDC R162, c[0x0][0x230] ;  /* 0x00008c00ffa27b82 */ /* 0x000e660000000800 */
[----:B------:R2:W-:Y:S04]  /*17ad0*/  STL.64 [R1+0x1cb8], R16 ;  /* 0x001cb81001007387 */ /* 0x0005e80000100a00 */
[----:B------:R-:W-:Y:S04]  /*17ae0*/  LDGSTS.E [R18+-0x77d00], desc[UR8][R54.64], P0 ;  /* 0x8830000036127fae */ /* 0x000fe80008121848 */
[----:B------:R-:W-:Y:S04]  /*17af0*/  LDGSTS.E [R18+-0x77900], desc[UR8][R88.64], P0 ;  /* 0x8870000058127fae */ /* 0x000fe80008121848 */
[----:B--2---:R-:W2:Y:S04]  /*17b00*/  LDL.LU.64 R16, [R1+0x5b8] ;  /* 0x0005b80001107983 */ /* 0x004ea80000300a00 */
[----:B------:R-:W3:Y:S04]  /*17b10*/  LDL.LU.64 R240, [R1+0x1810] ;  /* 0x0018100001f07983 */ /* 0x000ee80000300a00 */
[----:B------:R-:W4:Y:S04]  /*17b20*/  LDL.LU.64 R242, [R1+0x1808] ;  /* 0x0018080001f27983 */ /* 0x000f280000300a00 */
[----:B------:R-:W4:Y:S04]  /*17b30*/  LDL.LU.64 R248, [R1+0x1800] ;  /* 0x0018000001f87983 */ /* 0x000f280000300a00 */
[----:B------:R-:W4:Y:S04]  /*17b40*/  LDL.LU.64 R250, [R1+0x17f8] ;  /* 0x0017f80001fa7983 */ /* 0x000f280000300a00 */
[----:B------:R-:W-:Y:S04]  /*17b50*/  LDGSTS.E [R18+-0x77500], desc[UR8][R104.64], P0 ;  /* 0x88b0000068127fae */ /* 0x000fe80008121848 */
[----:B------:R-:W-:Y:S04]  /*17b60*/  LDGSTS.E [R18+-0x77100], desc[UR8][R134.64], P0 ;  /* 0x88f0000086127fae */ /* 0x000fe80008121848 */
[----:B------:R-:W-:Y:S04]  /*17b70*/  LDGSTS.E [R18+-0x76d00], desc[UR8][R48.64], P0 ;  /* 0x8930000030127fae */ /* 0x000fe80008121848 */
[----:B--2---:R-:W-:Y:S04]  /*17b80*/  LDGSTS.E [R18+-0x76900], desc[UR8][R16.64], P0 ;  /* 0x8970000010127fae */ /* 0x004fe80008121848 */
[----:B------:R2:W-:Y:S04]  /*17b90*/  STL.64 [R1+0x1dc8], R16 ;  /* 0x001dc81001007387 */ /* 0x0005e80000100a00 */
[----:B------:R-:W-:Y:S04]  /*17ba0*/  LDGSTS.E [R18+-0x76500], desc[UR8][R36.64], P0 ;  /* 0x89b0000024127fae */ /* 0x000fe80008121848 */
[----:B------:R1:W-:Y:S04]  /*17bb0*/  LDGSTS.E [R18+-0x76100], desc[UR8][R26.64], P0 ;  /* 0x89f000001a127fae */ /* 0x0003e80008121848 */
[----:B--2---:R-:W2:Y:S04]  /*17bc0*/  LDL.LU.64 R16, [R1+0x630] ;  /* 0x0006300001107983 */ /* 0x004ea80000300a00 */
[----:B------:R1:W-:Y:S01]  /*17bd0*/  STL.64 [R1+0x1db8], R18 ;  /* 0x001db81201007387 */ /* 0x0003e20000100a00 */
[----:B---3--:R-:W-:-:S03]  /*17be0*/  IMAD.WIDE R34, R21, 0x4, R240 ;  /* 0x0000000415227825 */ /* 0x008fc600078e02f0 */
[----:B------:R3:W-:Y:S01]  /*17bf0*/  LDGSTS.E [R0+-0x77c80], desc[UR8][R50.64], P0 ;  /* 0x8838000032007fae */ /* 0x0007e20008121848 */
[C---:B----4-:R-:W-:Y:S01]  /*17c00*/  IMAD.WIDE R32, R21.reuse, 0x4, R242 ;  /* 0x0000000415207825 */ /* 0x050fe200078e02f2 */
[----:B-1----:R-:W1:Y:S02]  /*17c10*/  LDC R26, c[0x0][0x230] ;  /* 0x00008c00ff1a7b82 */ /* 0x002e640000000800 */
[----:B------:R-:W-:Y:S04]  /*17c20*/  LDGSTS.E [R0+-0x77880], desc[UR8][R76.64], P0 ;  /* 0x887800004c007fae */ /* 0x000fe80008121848 */
[----:B------:R-:W4:Y:S01]  /*17c30*/  LDL.LU.64 R18, [R1+0x538] ;  /* 0x0005380001127983 */ /* 0x000f220000300a00 */
[C---:B------:R-:W-:Y:S01]  /*17c40*/  IMAD.WIDE R30, R21.reuse, 0x4, R248 ;  /* 0x00000004151e7825 */ /* 0x040fe200078e02f8 */
[----:B------:R-:W1:Y:S02]  /*17c50*/  LDC R27, c[0x0][0x230] ;  /* 0x00008c00ff1b7b82 */ /* 0x000e640000000800 */
[----:B------:R-:W4:Y:S04]  /*17c60*/  LDL.LU.64 R164, [R1+0x17f0] ;  /* 0x0017f00001a47983 */ /* 0x000f280000300a00 */
[----:B------:R-:W4:Y:S01]  /*17c70*/  LDL.LU.64 R234, [R1+0x17e8] ;  /* 0x0017e80001ea7983 */ /* 0x000f220000300a00 */
[----:B------:R-:W-:Y:S01]  /*17c80*/  IMAD.WIDE R28, R21, 0x4, R250 ;  /* 0x00000004151c7825 */ /* 0x000fe200078e02fa */
[----:B---3--:R-:W3:Y:S02]  /*17c90*/  LDC R50, c[0x0][0x230] ;  /* 0x00008c00ff327b82 */ /* 0x008ee40000000800 */
[----:B------:R-:W3:Y:S04]  /*17ca0*/  LDL.LU.64 R236, [R1+0x17e0] ;  /* 0x0017e00001ec7983 */ /* 0x000ee80000300a00 */
[----:B------:R-:W3:Y:S04]  /*17cb0*/  LDL.LU.64 R244, [R1+0x17d8] ;  /* 0x0017d80001f47983 */ /* 0x000ee80000300a00 */
[----:B------:R1:W-:Y:S04]  /*17cc0*/  STL.64 [R1+0x3c0], R34 ;  /* 0x0003c02201007387 */ /* 0x0003e80000100a00 */
[----:B------:R1:W-:Y:S04]  /*17cd0*/  STL.64 [R1+0x3b8], R32 ;  /* 0x0003b82001007387 */ /* 0x0003e80000100a00 */
[----:B------:R-:W3:Y:S04]  /*17ce0*/  LDL.LU.64 R240, [R1+0x17d0] ;  /* 0x0017d00001f07983 */ /* 0x000ee80000300a00 */
[----:B------:R3:W-:Y:S04]  /*17cf0*/  STL.64 [R1+0x3b0], R30 ;  /* 0x0003b01e01007387 */ /* 0x0007e80000100a00 */
[----:B------:R3:W-:Y:S04]  /*17d00*/  STL.64 [R1+0x3a8], R28 ;  /* 0x0003a81c01007387 */ /* 0x0007e80000100a00 */
[----:B------:R-:W3:Y:S04]  /*17d10*/  LDL.LU.64 R242, [R1+0x17c8] ;  /* 0x0017c80001f27983 */ /* 0x000ee80000300a00 */
[----:B------:R-:W3:Y:S04]  /*17d20*/  LDL.LU.64 R248, [R1+0x17c0] ;  /* 0x0017c00001f87983 */ /* 0x000ee80000300a00 */
[----:B------:R-:W3:Y:S04]  /*17d30*/  LDL.LU.64 R250, [R1+0x17b8] ;  /* 0x0017b80001fa7983 */ /* 0x000ee80000300a00 */
[----:B------:R-:W-:Y:S04]  /*17d40*/  LDGSTS.E [R0+-0x77480], desc[UR8][R92.64], P0 ;  /* 0x88b800005c007fae */ /* 0x000fe80008121848 */
[----:B--2---:R-:W-:Y:S04]  /*17d50*/  LDGSTS.E [R0+-0x77080], desc[UR8][R16.64], P0 ;  /* 0x88f8000010007fae */ /* 0x004fe80008121848 */
[----:B------:R-:W-:Y:S04]  /*17d60*/  LDGSTS.E [R0+-0x76c80], desc[UR8][R14.64], P0 ;  /* 0x893800000e007fae */ /* 0x000fe80008121848 */
[----:B------:R2:W-:Y:S04]  /*17d70*/  LDGSTS.E [R0+-0x76880], desc[UR8][R24.64], P0 ;  /* 0x8978000018007fae */ /* 0x0005e80008121848 */
[----:B----4-:R-:W-:Y:S04]  /*17d80*/  LDGSTS.E [R0+-0x76480], desc[UR8][R18.64], P0 ;  /* 0x89b8000012007fae */ /* 0x010fe80008121848 */
[----:B------:R-:W-:Y:S04]  /*17d90*/  LDGSTS.E [R0+-0x76080], desc[UR8][R6.64], P0 ;  /* 0x89f8000006007fae */ /* 0x000fe80008121848 */
[----:B------:R-:W0:Y:S01]  /*17da0*/  LDGDEPBAR ;  /* 0x00000000000079af */ /* 0x000e220000000000 */
[----:B------:R-:W-:Y:S01]  /*17db0*/  BAR.SYNC.DEFER_BLOCKING 0x0 ;  /* 0x0000000000007b1d */ /* 0x000fe20000010000 */
[----:B------:R-:W-:Y:S01]  /*17dc0*/  ISETP.GE.U32.AND P0, PT, R159, 0x7ffffe7f, PT ;  /* 0x7ffffe7f9f00780c */ /* 0x000fe20003f06070 */
[C---:B--2---:R-:W-:Y:S01]  /*17dd0*/  VIADD R24, R2.reuse, 0x100000 ;  /* 0x0010000002187836 */ /* 0x044fe20000000000 */
[----:B------:R-:W-:-:S03]  /*17de0*/  IADD3 R25, R2, 0x100000, RZ ;  /* 0x0010000002197810 */ /* 0x000fc60007ffe0ff */
[----:B------:R-:W-:Y:S01]  /*17df0*/  @!PT LDS RZ, [RZ] ;  /* 0x00000000fffff984 */ /* 0x000fe20000000800 */
[----:B------:R-:W-:Y:S01]  /*17e00*/  @!PT LDS RZ, [RZ] ;  /* 0x00000000fffff984 */ /* 0x000fe20000000800 */
[----:B------:R-:W-:Y:S01]  /*17e10*/  @!PT LDS RZ, [RZ] ;  /* 0x00000000fffff984 */ /* 0x000fe20000000800 */
[----:B------:R2:W-:Y:S04]  /*17e20*/  LDGSTS.E [R158+-0x80000], desc[UR8][R22.64], !P6 ;  /* 0x80000000169e7fae */ /* 0x0005e8000f121848 */
[----:B------:R1:W-:Y:S04]  /*17e30*/  LDGSTS.E [R25+-0x7c000], desc[UR8][R34.64], !P6 ;  /* 0x8400000022197fae */ /* 0x0003e8000f121848 */
[----:B------:R4:W-:Y:S01]  /*17e40*/  LDGSTS.E [R24+-0x78000], desc[UR8][R32.64], !P6 ;  /* 0x8800000020187fae */ /* 0x0009e2000f121848 */
[C---:B--2---:R-:W-:Y:S01]  /*17e50*/  IADD3 R23, R2.reuse, 0x100000, RZ ;  /* 0x0010000002177810 */ /* 0x044fe20007ffe0ff */
[----:B------:R-:W-:-:S02]  /*17e60*/  VIADD R22, R2, 0x100000 ;  /* 0x0010000002167836 */ /* 0x000fc40000000000 */
[C---:B-1----:R-:W-:Y:S02]  /*17e70*/  IMAD.WIDE R34, R21.reuse, 0x4, R164 ;  /* 0x0000000415227825 */ /* 0x042fe400078e02a4 */
[----:B------:R3:W-:Y:S02]  /*17e80*/  LDGSTS.E [R23+-0x74000], desc[UR8][R30.64], !P6 ;  /* 0x8c0000001e177fae */ /* 0x0007e4000f121848 */
[C---:B----4-:R-:W-:Y:S02]  /*17e90*/  IMAD.WIDE R32, R21.reuse, 0x4, R234 ;  /* 0x0000000415207825 */ /* 0x050fe400078e02ea */
[----:B------:R1:W-:Y:S04]  /*17ea0*/  LDGSTS.E [R22+-0x7fffc], desc[UR8][R28.64], !P0 ;  /* 0x800040001c167fae */ /* 0x0003e8000c121848 */
[----:B------:R2:W-:Y:S01]  /*17eb0*/  STL.64 [R1+0x3a0], R34 ;  /* 0x0003a02201007387 */ /* 0x0005e20000100a00 */
[----:B---3--:R-:W-:-:S03]  /*17ec0*/  IMAD.WIDE R30, R21, 0x4, R236 ;  /* 0x00000004151e7825 */ /* 0x008fc600078e02ec */
[----:B------:R3:W-:Y:S01]  /*17ed0*/  STL.64 [R1+0x398], R32 ;  /* 0x0003982001007387 */ /* 0x0007e20000100a00 */
[----:B-1----:R-:W-:-:S03]  /*17ee0*/  IMAD.WIDE R28, R21, 0x4, R244 ;  /* 0x00000004151c7825 */ /* 0x002fc600078e02f4 */
[----:B------:R-:W4:Y:S01]  /*17ef0*/  LDL.LU.64 R164, [R1+0x17b0] ;  /* 0x0017b00001a47983 */ /* 0x000f220000300a00 */
[----:B------:R-:W-:-:S03]  /*17f00*/  IADD3 R25, R160, -0x103, RZ ;  /* 0xfffffefda0197810 */ /* 0x000fc60007ffe0ff */
[----:B------:R1:W-:Y:S04]  /*17f10*/  STL.64 [R1+0x390], R30 ;  /* 0x0003901e01007387 */ /* 0x0003e80000100a00 */
[----:B------:R1:W-:Y:S04]  /*17f20*/  STL.64 [R1+0x388], R28 ;  /* 0x0003881c01007387 */ /* 0x0003e80000100a00 */
[----:B------:R-:W4:Y:S01]  /*17f30*/  LDL.LU.64 R234, [R1+0x17a8] ;  /* 0x0017a80001ea7983 */ /* 0x000f220000300a00 */
[----:B------:R-:W-:-:S03]  /*17f40*/  ISETP.GE.U32.AND P1, PT, R25, 0x7ffffe7e, PT ;  /* 0x7ffffe7e1900780c */ /* 0x000fc60003f26070 */
[----:B------:R-:W4:Y:S04]  /*17f50*/  LDL.LU.64 R236, [R1+0x17a0] ;  /* 0x0017a00001ec7983 */ /* 0x000f280000300a00 */
[----:B------:R-:W4:Y:S01]  /*17f60*/  LDL.LU.64 R244, [R1+0x1458] ;  /* 0x0014580001f47983 */ /* 0x000f220000300a00 */
[----:B------:R-:W-:-:S05]  /*17f70*/  VIADD R25, R2, 0x100000 ;  /* 0x0010000002197836 */ /* 0x000fca0000000000 */
[----:B------:R2:W-:Y:S04]  /*17f80*/  LDGSTS.E [R25+-0x7bffc], desc[UR8][R34.64], !P0 ;  /* 0x8400400022197fae */ /* 0x0005e8000c121848 */
[----:B------:R3:W-:Y:S04]  /*17f90*/  LDGSTS.E [R24+-0x77ffc], desc[UR8][R32.64], !P0 ;  /* 0x8800400020187fae */ /* 0x0007e8000c121848 */
[----:B------:R1:W-:Y:S01]  /*17fa0*/  LDGSTS.E [R23+-0x73ffc], desc[UR8][R30.64], !P0 ;  /* 0x8c0040001e177fae */ /* 0x0003e2000c121848 */
[----:B--2---:R-:W-:-:S03]  /*17fb0*/  IMAD.WIDE R34, R21, 0x4, R240 ;  /* 0x0000000415227825 */ /* 0x004fc600078e02f0 */
[----:B------:R2:W-:Y:S01]  /*17fc0*/  LDGSTS.E [R22+-0x7fff8], desc[UR8][R28.64], !P1 ;  /* 0x800080001c167fae */ /* 0x0005e2000c921848 */
[----:B---3--:R-:W-:-:S03]  /*17fd0*/  IMAD.WIDE R32, R21, 0x4, R242 ;  /* 0x0000000415207825 */ /* 0x008fc600078e02f2 */
[----:B------:R4:W-:Y:S01]  /*17fe0*/  STL.64 [R1+0x380], R34 ;  /* 0x0003802201007387 */ /* 0x0009e20000100a00 */
[----:B-1----:R-:W-:-:S03]  /*17ff0*/  IMAD.WIDE R30, R21, 0x4, R248 ;  /* 0x00000004151e7825 */ /* 0x002fc600078e02f8 */
[----:B------:R1:W-:Y:S01]  /*18000*/  STL.64 [R1+0x378], R32 ;  /* 0x0003782001007387 */ /* 0x0003e20000100a00 */
[----:B--2---:R-:W-:-:S03]  /*18010*/  IMAD.WIDE R28, R21, 0x4, R250 ;  /* 0x00000004151c7825 */ /* 0x004fc600078e02fa */
[----:B------:R-:W2:Y:S04]  /*18020*/  LDL.LU.64 R240, [R1+0x1450] ;  /* 0x0014500001f07983 */ /* 0x000ea80000300a00 */
[----:B------:R3:W-:Y:S04]  /*18030*/  STL.64 [R1+0x370], R30 ;  /* 0x0003701e01007387 */ /* 0x0007e80000100a00 */
[----:B------:R3:W-:Y:S04]  /*18040*/  STL.64 [R1+0x368], R28 ;  /* 0x0003681c01007387 */ /* 0x0007e80000100a00 */
[----:B------:R-:W2:Y:S04]  /*18050*/  LDL.LU.64 R242, [R1+0x1448] ;  /* 0x0014480001f27983 */ /* 0x000ea80000300a00 */
[----:B------:R-:W2:Y:S04]  /*18060*/  LDL.LU.64 R248, [R1+0x1440] ;  /* 0x0014400001f87983 */ /* 0x000ea80000300a00 */
[----:B------:R-:W2:Y:S01]  /*18070*/  LDL.LU.64 R250, [R1+0x1438] ;  /* 0x0014380001fa7983 */ /* 0x000ea20000300a00 */
[----:B------:R-:W-:-:S02]  /*18080*/  IADD3 R25, R26, -0x104, RZ ;  /* 0xfffffefc1a197810 */ /* 0x000fc40007ffe0ff */
[----:B------:R-:W2:Y:S02]  /*18090*/  LDC R26, c[0x0][0x230] ;  /* 0x00008c00ff1a7b82 */ /* 0x000ea40000000800 */
[----:B------:R-:W-:Y:S01]  /*180a0*/  ISETP.GE.U32.AND P0, PT, R25, 0x7ffffe7d, PT ;  /* 0x7ffffe7d1900780c */ /* 0x000fe20003f06070 */
[----:B------:R-:W-:-:S05]  /*180b0*/  VIADD R25, R2, 0x100000 ;  /* 0x0010000002197836 */ /* 0x000fca0000000000 */
[----:B------:R1:W-:Y:S04]  /*180c0*/  LDGSTS.E [R25+-0x7bff8], desc[UR8][R34.64], !P1 ;  /* 0x8400800022197fae */ /* 0x0003e8000c921848 */
[----:B------:R3:W-:Y:S04]  /*180d0*/  LDGSTS.E [R24+-0x77ff8], desc[UR8][R32.64], !P1 ;  /* 0x8800800020187fae */ /* 0x0007e8000c921848 */
[----:B------:R3:W-:Y:S04]  /*180e0*/  LDGSTS.E [R23+-0x73ff8], desc[UR8][R30.64], !P1 ;  /* 0x8c0080001e177fae */ /* 0x0007e8000c921848 */
[----:B------:R3:W-:Y:S01]  /*180f0*/  LDGSTS.E [R22+-0x7fff4], desc[UR8][R28.64], !P0 ;  /* 0x8000c0001c167fae */ /* 0x0007e2000c121848 */
[----:B-1----:R-:W-:-:S02]  /*18100*/  IADD3 R25, R27, -0x121, RZ ;  /* 0xfffffedf1b197810 */ /* 0x002fc40007ffe0ff */
[----:B------:R-:W1:Y:S02]  /*18110*/  LDC R27, c[0x0][0x230] ;  /* 0x00008c00ff1b7b82 */ /* 0x000e640000000800 */
[----:B------:R-:W-:Y:S01]  /*18120*/  ISETP.GE.U32.AND P1, PT, R25, 0x7ffffe60, PT ;  /* 0x7ffffe601900780c */ /* 0x000fe20003f26070 */
[----:B------:R-:W-:Y:S02]  /*18130*/  VIADD R25, R2, 0x100000 ;  /* 0x0010000002197836 */ /* 0x000fe40000000000 */
[----:B----4-:R-:W-:-:S05]  /*18140*/  IMAD.WIDE R34, R21, 0x4, R164 ;  /* 0x0000000415227825 */ /* 0x010fca00078e02a4 */
[----:B------:R2:W-:Y:S04]  /*18150*/  STL.64 [R1+0x360], R34 ;  /* 0x0003602201007387 */ /* 0x0005e80000100a00 */
[----:B------:R2:W-:Y:S01]  /*18160*/  LDGSTS.E [R25+-0x7bff4], desc[UR8][R34.64], !P0 ;  /* 0x8400c00022197fae */ /* 0x0005e2000c121848 */
[----:B---3--:R-:W-:-:S04]  /*18170*/  IMAD.WIDE R32, R21, 0x4, R234 ;  /* 0x0000000415207825 */ /* 0x008fc800078e02ea */
[C---:B------:R-:W-:Y:S01]  /*18180*/  IMAD.WIDE R30, R21.reuse, 0x4, R236 ;  /* 0x00000004151e7825 */ /* 0x040fe200078e02ec */
[----:B------:R3:W-:Y:S03]  /*18190*/  STL.64 [R1+0x358], R32 ;  /* 0x0003582001007387 */ /* 0x0007e60000100a00 */
[C---:B------:R-:W-:Y:S01]  /*181a0*/  IMAD.WIDE R28, R21.reuse, 0x4, R244 ;  /* 0x00000004151c7825 */ /* 0x040fe200078e02f4 */
[----:B------:R-:W4:Y:S04]  /*181b0*/  LDL.LU.64 R164, [R1+0x1430] ;  /* 0x0014300001a47983 */ /* 0x000f280000300a00 */
[----:B------:R1:W-:Y:S04]  /*181c0*/  STL.64 [R1+0x350], R30 ;  /* 0x0003501e01007387 */ /* 0x0003e80000100a00 */
[----:B------:R1:W-:Y:S04]  /*181d0*/  STL.64 [R1+0x1c8], R28 ;  /* 0x0001c81c01007387 */ /* 0x0003e80000100a00 */
[----:B------:R-:W4:Y:S04]  /*181e0*/  LDL.LU.64 R234, [R1+0x1428] ;  /* 0x0014280001ea7983 */ /* 0x000f280000300a00 */
[----:B------:R-:W4:Y:S04]  /*181f0*/  LDL.LU.64 R236, [R1+0x1420] ;  /* 0x0014200001ec7983 */ /* 0x000f280000300a00 */
[----:B------:R-:W4:Y:S04]  /*18200*/  LDL.LU.64 R244, [R1+0x1418] ;  /* 0x0014180001f47983 */ /* 0x000f280000300a00 */
[----:B------:R3:W-:Y:S04]  /*18210*/  LDGSTS.E [R24+-0x77ff4], desc[UR8][R32.64], !P0 ;  /* 0x8800c00020187fae */ /* 0x0007e8000c121848 */
[----:B------:R1:W-:Y:S01]  /*18220*/  LDGSTS.E [R23+-0x73ff4], desc[UR8][R30.64], !P0 ;  /* 0x8c00c0001e177fae */ /* 0x0003e2000c121848 */
[----:B--2---:R-:W-:-:S03]  /*18230*/  IMAD.WIDE R34, R21, 0x4, R240 ;  /* 0x0000000415227825 */ /* 0x004fc600078e02f0 */
[----:B------:R2:W-:Y:S04]  /*18240*/  LDGSTS.E [R22+-0x70000], desc[UR8][R28.64], !P1 ;  /* 0x900000001c167fae */ /* 0x0005e8000c921848 */
[----:B------:R4:W-:Y:S01]  /*18250*/  STL.64 [R1+0x1c0], R34 ;  /* 0x0001c02201007387 */ /* 0x0009e20000100a00 */
[----:B---3--:R-:W-:-:S04]  /*18260*/  IMAD.WIDE R32, R21, 0x4, R242 ;  /* 0x0000000415207825 */ /* 0x008fc800078e02f2 */
[C---:B-1----:R-:W-:Y:S01]  /*18270*/  IMAD.WIDE R30, R21.reuse, 0x4, R248 ;  /* 0x00000004151e7825 */ /* 0x042fe200078e02f8 */
[----:B------:R1:W-:Y:S03]  /*18280*/  STL.64 [R1+0x1b8], R32 ;  /* 0x0001b82001007387 */ /* 0x0003e60000100a00 */
[----:B--2---:R-:W-:Y:S01]  /*18290*/  IMAD.WIDE R28, R21, 0x4, R250 ;  /* 0x00000004151c7825 */ /* 0x004fe200078e02fa */
        /* <DEDUP_REMOVED lines=40> */
[----:B------:R2:W-:Y:S04]  /*18520*/  STL.64 [R1+0x170], R30 ;  /* 0x0001701e01007387 */ /* 0x0005e80000100a00 */
[----:B------:R3:W-:Y:S04]  /*18530*/  STL.64 [R1+0x168], R28 ;  /* 0x0001681c01007387 */ /* 0x0007e80000100a00 */
[----:B------:R-:W3:Y:S04]  /*18540*/  LDL.LU.64 R240, [R1+0x1118] ;  /* 0x0011180001f07983 */ /* 0x000ee80000300a00 */
[----:B------:R-:W3:Y:S04]  /*18550*/  LDL.LU.64 R242, [R1+0x1110] ;  /* 0x0011100001f27983 */ /* 0x000ee80000300a00 */
[----:B------:R-:W2:Y:S04]  /*18560*/  LDL.LU.64 R248, [R1+0x1108] ;  /* 0x0011080001f87983 */ /* 0x000ea80000300a00 */
[----:B------:R-:W3:Y:S01]  /*18570*/  LDL.LU.64 R250, [R1+0x1100] ;  /* 0x0011000001fa7983 */ /* 0x000ee20000300a00 */
[----:B------:R-:W-:-:S02]  /*18580*/  IADD3 R25, R26, -0x124, RZ ;  /* 0xfffffedc1a197810 */ /* 0x000fc40007ffe0ff */
[----:B------:R-:W1:Y:S02]  /*18590*/  LDC R26, c[0x0][0x230] ;  /* 0x00008c00ff1a7b82 */ /* 0x000e640000000800 */
[----:B------:R-:W-:Y:S01]  /*185a0*/  ISETP.GE.U32.AND P0, PT, R25, 0x7ffffe5d, PT ;  /* 0x7ffffe5d1900780c */ /* 0x000fe20003f06070 */
[----:B------:R-:W-:-:S05]  /*185b0*/  VIADD R25, R2, 0x100000 ;  /* 0x0010000002197836 */ /* 0x000fca0000000000 */
[----:B------:R3:W-:Y:S04]  /*185c0*/  LDGSTS.E [R25+-0x6bff8], desc[UR8][R34.64], !P1 ;  /* 0x9400800022197fae */ /* 0x0007e8000c921848 */
[----:B------:R1:W-:Y:S04]  /*185d0*/  LDGSTS.E [R24+-0x67ff8], desc[UR8][R32.64], !P1 ;  /* 0x9800800020187fae */ /* 0x0003e8000c921848 */
[----:B------:R1:W-:Y:S04]  /*185e0*/  LDGSTS.E [R23+-0x63ff8], desc[UR8][R30.64], !P1 ;  /* 0x9c0080001e177fae */ /* 0x0003e8000c921848 */
[----:B------:R1:W-:Y:S01]  /*185f0*/  LDGSTS.E [R22+-0x6fff4], desc[UR8][R28.64], !P0 ;  /* 0x9000c0001c167fae */ /* 0x0003e2000c121848 */
[----:B----4-:R-:W-:-:S04]  /*18600*/  IMAD.WIDE R238, R21, 0x4, R244 ;  /* 0x0000000415ee7825 */ /* 0x010fc800078e02f4 */
[----:B--2---:R-:W-:-:S04]  /*18610*/  IMAD.WIDE R232, R21, 0x4, R248 ;  /* 0x0000000415e87825 */ /* 0x004fc800078e02f8 */
[----:B---3--:R-:W-:Y:S01]  /*18620*/  IMAD.WIDE R230, R21, 0x4, R250 ;  /* 0x0000000415e67825 */ /* 0x008fe200078e02fa */
[----:B------:R-:W-:Y:S01]  /*18630*/  IADD3 R25, R27, -0x141, RZ ;  /* 0xfffffebf1b197810 */ /* 0x000fe20007ffe0ff */
[----:B------:R-:W2:Y:S02]  /*18640*/  LDC R34, c[0x0][0x230] ;  /* 0x00008c00ff227b82 */ /* 0x000ea40000000800 */
[----:B-1----:R-:W-:-:S04]  /*18650*/  IMAD.WIDE R32, R21, 0x4, R164 ;  /* 0x0000000415207825 */ /* 0x002fc800078e02a4 */
[C---:B------:R-:W-:Y:S01]  /*18660*/  IMAD.WIDE R30, R21.reuse, 0x4, R234 ;  /* 0x00000004151e7825 */ /* 0x040fe200078e02ea */
[----:B------:R1:W-:Y:S01]  /*18670*/  STL.64 [R1+0x160], R32 ;  /* 0x0001602001007387 */ /* 0x0003e20000100a00 */
[----:B------:R-:W3:Y:S02]  /*18680*/  LDC R27, c[0x0][0x230] ;  /* 0x00008c00ff1b7b82 */ /* 0x000ee40000000800 */
[C---:B------:R-:W-:Y:S01]  /*18690*/  IMAD.WIDE R28, R21.reuse, 0x4, R236 ;  /* 0x00000004151c7825 */ /* 0x040fe200078e02ec */
[----:B------:R4:W-:Y:S04]  /*186a0*/  STL.64 [R1+0x158], R30 ;  /* 0x0001581e01007387 */ /* 0x0009e80000100a00 */
[----:B------:R2:W-:Y:S04]  /*186b0*/  STL.64 [R1+0x150], R28 ;  /* 0x0001501c01007387 */ /* 0x0005e80000100a00 */
[----:B------:R-:W2:Y:S04]  /*186c0*/  LDL.LU.64 R246, [R1+0x10f8] ;  /* 0x0010f80001f67983 */ /* 0x000ea80000300a00 */
[----:B------:R-:W2:Y:S04]  /*186d0*/  LDL.LU.64 R166, [R1+0x10f0] ;  /* 0x0010f00001a67983 */ /* 0x000ea80000300a00 */
[----:B------:R-:W2:Y:S04]  /*186e0*/  LDL.LU.64 R164, [R1+0x10e8] ;  /* 0x0010e80001a47983 */ /* 0x000ea80000300a00 */
[----:B------:R-:W2:Y:S01]  /*186f0*/  LDL.LU.64 R244, [R1+0x10e0] ;  /* 0x0010e00001f47983 */ /* 0x000ea20000300a00 */
[----:B------:R-:W-:-:S03]  /*18700*/  IMAD.WIDE R236, R21, 0x4, R240 ;  /* 0x0000000415ec7825 */ /* 0x000fc600078e02f0 */
[----:B------:R-:W-:Y:S01]  /*18710*/  STL.64 [R1+0x1bb0], R238 ;  /* 0x001bb0ee01007387 */ /* 0x000fe20000100a00 */
[----:B------:R-:W-:-:S03]  /*18720*/  IMAD.WIDE R234, R21, 0x4, R242 ;  /* 0x0000000415ea7825 */ /* 0x000fc600078e02f2 */
[----:B------:R-:W2:Y:S04]  /*18730*/  LDL.LU.64 R240, [R1+0x10d8] ;  /* 0x0010d80001f07983 */ /* 0x000ea80000300a00 */
[----:B------:R-:W2:Y:S04]  /*18740*/  LDL.LU.64 R242, [R1+0x10d0] ;  /* 0x0010d00001f27983 */ /* 0x000ea80000300a00 */
[----:B------:R-:W2:Y:S04]  /*18750*/  LDL.LU.64 R248, [R1+0x10c8] ;  /* 0x0010c80001f87983 */ /* 0x000ea80000300a00 */
[----:B------:R-:W2:Y:S01]  /*18760*/  LDL.LU.64 R250, [R1+0x10c0] ;  /* 0x0010c00001fa7983 */ /* 0x000ea20000300a00 */
[----:B------:R-:W-:Y:S01]  /*18770*/  ISETP.GE.U32.AND P1, PT, R25, 0x7ffffe40, PT ;  /* 0x7ffffe401900780c */ /* 0x000fe20003f26070 */
[----:B------:R-:W-:-:S05]  /*18780*/  VIADD R25, R2, 0x100000 ;  /* 0x0010000002197836 */ /* 0x000fca0000000000 */
[----:B------:R1:W-:Y:S04]  /*18790*/  LDGSTS.E [R25+-0x6bff4], desc[UR8][R32.64], !P0 ;  /* 0x9400c00020197fae */ /* 0x0003e8000c121848 */
[----:B------:R-:W-:Y:S04]  /*187a0*/  LDGSTS.E [R24+-0x67ff4], desc[UR8][R30.64], !P0 ;  /* 0x9800c0001e187fae */ /* 0x000fe8000c121848 */
[----:B------:R-:W-:Y:S01]  /*187b0*/  LDGSTS.E [R23+-0x63ff4], desc[UR8][R28.64], !P0 ;  /* 0x9c00c0001c177fae */ /* 0x000fe2000c121848 */
[----:B-1----:R-:W-:-:S03]  /*187c0*/  IADD3 R25, R26, -0x142, RZ ;  /* 0xfffffebe1a197810 */ /* 0x002fc60007ffe0ff */
[----:B------:R-:W-:Y:S01]  /*187d0*/  LDGSTS.E [R22+-0x60000], desc[UR8][R238.64], !P1 ;  /* 0xa0000000ee167fae */ /* 0x000fe2000c921848 */
[----:B------:R-:W-:Y:S01]  /*187e0*/  ISETP.GE.U32.AND P0, PT, R25, 0x7ffffe3f, PT ;  /* 0x7ffffe3f1900780c */ /* 0x000fe20003f06070 */
[----:B------:R-:W-:Y:S02]  /*187f0*/  VIADD R25, R2, 0x100000 ;  /* 0x0010000002197836 */ /* 0x000fe40000000000 */
[----:B------:R-:W-:Y:S04]  /*18800*/  STL.64 [R1+0x1ba0], R236 ;  /* 0x001ba0ec01007387 */ /* 0x000fe80000100a00 */
[----:B------:R3:W-:Y:S04]  /*18810*/  LDGSTS.E [R25+-0x5c000], desc[UR8][R236.64], !P1 ;  /* 0xa4000000ec197fae */ /* 0x0007e8000c921848 */
[----:B------:R-:W-:Y:S04]  /*18820*/  LDGSTS.E [R24+-0x58000], desc[UR8][R234.64], !P1 ;  /* 0xa8000000ea187fae */ /* 0x000fe8000c921848 */
[----:B------:R-:W-:Y:S01]  /*18830*/  STL.64 [R1+0x1ba8], R234 ;  /* 0x001ba8ea01007387 */ /* 0x000fe20000100a00 */
[----:B---3--:R-:W-:-:S03]  /*18840*/  IADD3 R25, R27, -0x143, RZ ;  /* 0xfffffebd1b197810 */ /* 0x008fc60007ffe0ff */
[----:B------:R-:W-:Y:S01]  /*18850*/  LDGSTS.E [R23+-0x54000], desc[UR8][R232.64], !P1 ;  /* 0xac000000e8177fae */ /* 0x000fe2000c921848 */
[----:B------:R-:W-:-:S03]  /*18860*/  ISETP.GE.U32.AND P1, PT, R25, 0x7ffffe3e, PT ;  /* 0x7ffffe3e1900780c */ /* 0x000fc60003f26070 */
[----:B------:R-:W-:Y:S04]  /*18870*/  STL.64 [R1+0x1bb8], R232 ;  /* 0x001bb8e801007387 */ /* 0x000fe80000100a00 */
[----:B------:R2:W-:Y:S04]  /*18880*/  LDGSTS.E [R22+-0x5fffc], desc[UR8][R230.64], !P0 ;  /* 0xa0004000e6167fae */ /* 0x0005e8000c121848 */
[----:B------:R-:W-:Y:S01]  /*18890*/  STL.64 [R1+0x1bc8], R230 ;  /* 0x001bc8e601007387 */ /* 0x000fe20000100a00 */
[C---:B------:R-:W-:Y:S01]  /*188a0*/  VIADD R33, R2.reuse, 0x100000 ;  /* 0x0010000002217836 */ /* 0x040fe20000000000 */
[C---:B------:R-:W-:Y:S01]  /*188b0*/  IADD3 R32, R2.reuse, 0x100000, RZ ;  /* 0x0010000002207810 */ /* 0x040fe20007ffe0ff */
[C---:B----4-:R-:W-:Y:S01]  /*188c0*/  VIADD R31, R2.reuse, 0x100000 ;  /* 0x00100000021f7836 */ /* 0x050fe20000000000 */
[----:B------:R-:W-:Y:S01]  /*188d0*/  IADD3 R30, R2, 0x100000, RZ ;  /* 0x00100000021e7810 */ /* 0x000fe20007ffe0ff */
[----:B--2---:R-:W-:-:S02]  /*188e0*/  IMAD.WIDE R22, R21, 0x4, R246 ;  /* 0x0000000415167825 */ /* 0x004fc400078e02f6 */
[----:B------:R-:W2:Y:S02]  /*188f0*/  LDL.LU.64 R246, [R1+0x10b8] ;  /* 0x0010b80001f67983 */ /* 0x000ea40000300a00 */
[C---:B------:R-:W-:Y:S02]  /*18900*/  IMAD.WIDE R24, R21.reuse, 0x4, R166 ;  /* 0x0000000415187825 */ /* 0x040fe400078e02a6 */
[----:B------:R-:W3:Y:S02]  /*18910*/  LDL.LU.64 R166, [R1+0x10b0] ;  /* 0x0010b00001a67983 */ /* 0x000ee40000300a00 */
[C---:B------:R-:W-:Y:S02]  /*18920*/  IMAD.WIDE R26, R21.reuse, 0x4, R164 ;  /* 0x00000004151a7825 */ /* 0x040fe400078e02a4 */
[----:B------:R-:W4:Y:S02]  /*18930*/  LDL.LU.64 R164, [R1+0x10a8] ;  /* 0x0010a80001a47983 */ /* 0x000f240000300a00 */
[----:B------:R-:W-:-:S02]  /*18940*/  IMAD.WIDE R28, R21, 0x4, R244 ;  /* 0x00000004151c7825 */ /* 0x000fc400078e02f4 */
[----:B------:R-:W4:Y:S04]  /*18950*/  LDL.LU.64 R244, [R1+0xe90] ;  /* 0x000e900001f47983 */ /* 0x000f280000300a00 */
[----:B------:R1:W-:Y:S04]  /*18960*/  LDGSTS.E [R33+-0x5bffc], desc[UR8][R22.64], !P0 ;  /* 0xa400400016217fae */ /* 0x0003e8000c121848 */
[----:B------:R4:W-:Y:S04]  /*18970*/  STL.64 [R1+0x1bd0], R22 ;  /* 0x001bd01601007387 */ /* 0x0009e80000100a00 */
[----:B------:R1:W-:Y:S02]  /*18980*/  LDGSTS.E [R32+-0x57ffc], desc[UR8][R24.64], !P0 ;  /* 0xa800400018207fae */ /* 0x0003e4000c121848 */
[----:B-1----:R-:W-:-:S02]  /*18990*/  VIADD R33, R34, 0xfffffebc ;  /* 0xfffffebc22217836 */ /* 0x002fc40000000000 */
[----:B------:R-:W-:Y:S04]  /*189a0*/  STL [R1+0x1be8], R24 ;  /* 0x001be81801007387 */ /* 0x000fe80000100800 */
[----:B------:R-:W-:Y:S04]  /*189b0*/  STL [R1+0x1bd8], R25 ;  /* 0x001bd81901007387 */ /* 0x000fe80000100800 */
[----:B------:R-:W-:Y:S01]  /*189c0*/  LDGSTS.E [R31+-0x53ffc], desc[UR8][R26.64], !P0 ;  /* 0xac0040001a1f7fae */ /* 0x000fe2000c121848 */
[----:B------:R-:W-:Y:S01]  /*189d0*/  ISETP.GE.U32.AND P0, PT, R33, 0x7ffffe3d, PT ;  /* 0x7ffffe3d2100780c */ /* 0x000fe20003f06070 */
[----:B------:R-:W-:-:S02]  /*189e0*/  IMAD.WIDE R32, R21, 0x4, R242 ;  /* 0x0000000415207825 */ /* 0x000fc400078e02f2 */
[----:B------:R-:W-:Y:S04]  /*189f0*/  STL.64 [R1+0x1be0], R26 ;  /* 0x001be01a01007387 */ /* 0x000fe80000100a00 */
[----:B------:R1:W-:Y:S01]  /*18a00*/  LDGSTS.E [R30+-0x5fff8], desc[UR8][R28.64], !P1 ;  /* 0xa00080001c1e7fae */ /* 0x0003e2000c921848 */
[----:B------:R-:W-:-:S03]  /*18a10*/  IMAD.WIDE R34, R21, 0x4, R248 ;  /* 0x0000000415227825 */ /* 0x000fc600078e02f8 */
[----:B------:R4:W-:Y:S01]  /*18a20*/  STL.64 [R1+0x1bf0], R28 ;  /* 0x001bf01c01007387 */ /* 0x0009e20000100a00 */
[----:B------:R-:W-:-:S04]  /*18a30*/  IMAD.WIDE R36, R21, 0x4, R250 ;  /* 0x0000000415247825 */ /* 0x000fc800078e02fa */
[----:B-1----:R-:W-:Y:S02]  /*18a40*/  IMAD.WIDE R30, R21, 0x4, R240 ;  /* 0x00000004151e7825 */ /* 0x002fe400078e02f0 */
[----:B------:R-:W4:Y:S04]  /*18a50*/  LDL.LU.64 R240, [R1+0xe88] ;  /* 0x000e880001f07983 */ /* 0x000f280000300a00 */
[----:B------:R-:W4:Y:S04]  /*18a60*/  LDL.LU.64 R242, [R1+0xe80] ;  /* 0x000e800001f27983 */ /* 0x000f280000300a00 */
[----:B------:R-:W4:Y:S04]  /*18a70*/  LDL.LU.64 R248, [R1+0xb28] ;  /* 0x000b280001f87983 */ /* 0x000f280000300a00 */
[----:B------:R-:W4:Y:S01]  /*18a80*/  LDL.LU.64 R250, [R1+0xb20] ;  /* 0x000b200001fa7983 */ /* 0x000f220000300a00 */
[C---:B------:R-:W-:Y:S01]  /*18a90*/  IADD3 R39, R2.reuse, 0x100000, RZ ;  /* 0x0010000002277810 */ /* 0x040fe20007ffe0ff */
[----:B------:R-:W-:-:S02]  /*18aa0*/  VIADD R38, R2, 0x100000 ;  /* 0x0010000002267836 */ /* 0x000fc40000000000 */
[----:B------:R1:W-:Y:S04]  /*18ab0*/  LDGSTS.E [R41+-0x5bff8], desc[UR8][R30.64], !P1 ;  /* 0xa40080001e297fae */ /* 0x0003e8000c921848 */
[----:B------:R-:W-:Y:S04]  /*18ac0*/  STL.64 [R1+0x1bf8], R30 ;  /* 0x001bf81e01007387 */ /* 0x000fe80000100a00 */
[----:B------:R-:W-:Y:S01]  /*18ad0*/  LDGSTS.E [R40+-0x57ff8], desc[UR8][R32.64], !P1 ;  /* 0xa800800020287fae */ /* 0x000fe2000c921848 */
[----:B-1----:R-:W-:-:S03]  /*18ae0*/  IADD3 R41, R42, -0x161, RZ ;  /* 0xfffffe9f2a297810 */ /* 0x002fc60007ffe0ff */
[----:B------:R-:W-:Y:S04]  /*18af0*/  STL.64 [R1+0x1c00], R32 ;  /* 0x001c002001007387 */ /* 0x000fe80000100a00 */
[----:B------:R-:W-:Y:S01]  /*18b00*/  LDGSTS.E [R39+-0x53ff8], desc[UR8][R34.64], !P1 ;  /* 0xac00800022277fae */ /* 0x000fe2000c921848 */
[----:B------:R-:W-:-:S03]  /*18b10*/  ISETP.GE.U32.AND P1, PT, R41, 0x7ffffe20, PT ;  /* 0x7ffffe202900780c */ /* 0x000fc60003f26070 */
[----:B------:R-:W-:Y:S04]  /*18b20*/  STL.64 [R1+0x1c08], R34 ;  /* 0x001c082201007387 */ /* 0x000fe80000100a00 */
[----:B------:R2:W-:Y:S04]  /*18b30*/  LDGSTS.E [R38+-0x5fff4], desc[UR8][R36.64], !P0 ;  /* 0xa000c00024267fae */ /* 0x0005e8000c121848 */
[----:B------:R-:W-:Y:S01]  /*18b40*/  STL.64 [R1+0x1c10], R36 ;  /* 0x001c102401007387 */ /* 0x000fe20000100a00 */
[C---:B------:R-:W-:Y:S01]  /*18b50*/  VIADD R49, R2.reuse, 0x100000 ;  /* 0x0010000002317836 */ /* 0x040fe20000000000 */
[----:B------:R-:W-:Y:S01]  /*18b60*/  IADD3 R48, R2, 0x100000, RZ ;  /* 0x0010000002307810 */ /* 0x000fe20007ffe0ff */
[----:B--2---:R-:W-:-:S02]  /*18b70*/  IMAD.WIDE R38, R21, 0x4, R246 ;  /* 0x0000000415267825 */ /* 0x004fc400078e02f6 */
[----:B------:R-:W2:Y:S02]  /*18b80*/  LDL.LU.64 R246, [R1+0xb18] ;  /* 0x000b180001f67983 */ /* 0x000ea40000300a00 */
[C---:B---3--:R-:W-:Y:S02]  /*18b90*/  IMAD.WIDE R40, R21.reuse, 0x4, R166 ;  /* 0x0000000415287825 */ /* 0x048fe400078e02a6 */
[----:B------:R-:W3:Y:S02]  /*18ba0*/  LDL.LU.64 R166, [R1+0xb10] ;  /* 0x000b100001a67983 */ /* 0x000ee40000300a00 */
[C---:B----4-:R-:W-:Y:S02]  /*18bb0*/  IMAD.WIDE R42, R21.reuse, 0x4, R164 ;  /* 0x00000004152a7825 */ /* 0x050fe400078e02a4 */
[----:B------:R-:W4:Y:S02]  /*18bc0*/  LDL.LU.64 R164, [R1+0x148] ;  /* 0x0001480001a47983 */ /* 0x000f240000300a00 */
[----:B------:R-:W-:-:S02]  /*18bd0*/  IMAD.WIDE R44, R21, 0x4, R244 ;  /* 0x00000004152c7825 */ /* 0x000fc400078e02f4 */
[----:B------:R-:W4:Y:S04]  /*18be0*/  LDL.LU.64 R244, [R1+0x140] ;  /* 0x0001400001f47983 */ /* 0x000f280000300a00 */
[----:B------:R1:W-:Y:S04]  /*18bf0*/  LDGSTS.E [R49+-0x5bff4], desc[UR8][R38.64], !P0 ;  /* 0xa400c00026317fae */ /* 0x0003e8000c121848 */
[----:B------:R-:W-:Y:S04]  /*18c00*/  STL.64 [R1+0x1c18], R38 ;  /* 0x001c182601007387 */ /* 0x000fe80000100a00 */
[----:B------:R-:W-:Y:S01]  /*18c10*/  LDGSTS.E [R48+-0x57ff4], desc[UR8][R40.64], !P0 ;  /* 0xa800c00028307fae */ /* 0x000fe2000c121848 */
[----:B-1----:R-:W-:-:S03]  /*18c20*/  VIADD R49, R50, 0xfffffe9e ;  /* 0xfffffe9e32317836 */ /* 0x002fc60000000000 */
[----:B------:R-:W-:Y:S04]  /*18c30*/  STL.64 [R1+0x1c20], R40 ;  /* 0x001c202801007387 */ /* 0x000fe80000100a00 */
[----:B------:R-:W-:Y:S01]  /*18c40*/  LDGSTS.E [R47+-0x53ff4], desc[UR8][R42.64], !P0 ;  /* 0xac00c0002a2f7fae */ /* 0x000fe2000c121848 */
[----:B------:R-:W-:-:S03]  /*18c50*/  ISETP.GE.U32.AND P0, PT, R49, 0x7ffffe1f, PT ;  /* 0x7ffffe1f3100780c */ /* 0x000fc60003f06070 */
[----:B------:R-:W-:Y:S04]  /*18c60*/  STL.64 [R1+0x1c28], R42 ;  /* 0x001c282a01007387 */ /* 0x000fe80000100a00 */
[----:B------:R1:W-:Y:S04]  /*18c70*/  LDGSTS.E [R46+-0x50000], desc[UR8][R44.64], !P1 ;  /* 0xb00000002c2e7fae */ /* 0x0003e8000c921848 */
[----:B------:R-:W-:Y:S01]  /*18c80*/  STL.64 [R1+0x1c30], R44 ;  /* 0x001c302c01007387 */ /* 0x000fe20000100a00 */
[----:B-1----:R-:W-:-:S03]  /*18c90*/  IMAD.WIDE R46, R21, 0x4, R240 ;  /* 0x00000004152e7825 */ /* 0x002fc600078e02f0 */
[----:B------:R-:W4:Y:S01]  /*18ca0*/  LDL.LU.64 R240, [R1+0x138] ;  /* 0x0001380001f07983 */ /* 0x000f220000300a00 */
[----:B------:R-:W-:-:S03]  /*18cb0*/  IMAD.WIDE R48, R21, 0x4, R242 ;  /* 0x0000000415307825 */ /* 0x000fc600078e02f2 */
[----:B------:R-:W4:Y:S01]  /*18cc0*/  LDL.LU.64 R242, [R1+0x130] ;  /* 0x0001300001f27983 */ /* 0x000f220000300a00 */
[----:B------:R-:W-:-:S03]  /*18cd0*/  IMAD.WIDE R50, R21, 0x4, R248 ;  /* 0x0000000415327825 */ /* 0x000fc600078e02f8 */
[----:B------:R-:W4:Y:S01]  /*18ce0*/  LDL.LU.64 R248, [R1+0x128] ;  /* 0x0001280001f87983 */ /* 0x000f220000300a00 */
[----:B------:R-:W-:-:S03]  /*18cf0*/  IMAD.WIDE R52, R21, 0x4, R250 ;  /* 0x0000000415347825 */ /* 0x000fc600078e02fa */
[----:B------:R-:W4:Y:S01]  /*18d00*/  LDL.LU.64 R250, [R1+0x120] ;  /* 0x0001200001fa7983 */ /* 0x000f220000300a00 */
[C---:B------:R-:W-:Y:S01]  /*18d10*/  IADD3 R55, R2.reuse, 0x100000, RZ ;  /* 0x0010000002377810 */ /* 0x040fe20007ffe0ff */
[----:B------:R-:W-:Y:S02]  /*18d20*/  VIADD R54, R2, 0x100000 ;  /* 0x0010000002367836 */ /* 0x000fe40000000000 */
        /* <DEDUP_REMOVED lines=37> */
[----:B------:R-:W4:Y:S04]  /*18f80*/  LDL.LU.64 R250, [R1+0x1778] ;  /* 0x0017780001fa7983 */ /* 0x000f280000300a00 */
        /* <DEDUP_REMOVED lines=11> */
[C---:B------:R-:W-:Y:S01]  /*19040*/  IADD3 R78, R2.reuse, 0x100000, RZ ;  /* 0x00100000024e7810 */ /* 0x040fe20007ffe0ff */
[----:B------:R-:W-:Y:S01]  /*19050*/  VIADD R77, R2, 0x100000 ;  /* 0x00100000024d7836 */ /* 0x000fe20000000000 */
        /* <DEDUP_REMOVED lines=8> */
[----:B------:R-:W-:Y:S04]  /*190e0*/  LDGSTS.E [R79+-0x4bff4], desc[UR8][R70.64], !P2 ;  /* 0xb400c000464f7fae */ /* 0x000fe8000d121848 */
[----:B------:R1:W-:Y:S04]  /*190f0*/  STL.64 [R1+0x348], R22 ;  /* 0x0003481601007387 */ /* 0x0003e80000100a00 */
[----:B------:R-:W4:Y:S04]  /*19100*/  LDL.LU.64 R244, [R1+0x1758] ;  /* 0x0017580001f47983 */ /* 0x000f280000300a00 */
[----:B------:R-:W-:Y:S04]  /*19110*/  LDGSTS.E [R78+-0x47ff4], desc[UR8][R72.64], !P2 ;  /* 0xb800c000484e7fae */ /* 0x000fe8000d121848 */
[----:B------:R-:W-:Y:S04]  /*19120*/  STL.64 [R1+0x1c98], R70 ;  /* 0x001c984601007387 */ /* 0x000fe80000100a00 */
[----:B------:R-:W-:Y:S04]  /*19130*/  LDGSTS.E [R77+-0x43ff4], desc[UR8][R74.64], !P2 ;  /* 0xbc00c0004a4d7fae */ /* 0x000fe8000d121848 */
[----:B------:R-:W-:Y:S04]  /*19140*/  STL.64 [R1+0x1ca0], R72 ;  /* 0x001ca04801007387 */ /* 0x000fe80000100a00 */
[----:B------:R1:W-:Y:S04]  /*19150*/  LDGSTS.E [R76+-0x80000], desc[UR8][R22.64], !P0 ;  /* 0x80000000164c7fae */ /* 0x0003e8000c121848 */
[----:B------:R-:W-:Y:S01]  /*19160*/  STL.64 [R1+0x1ca8], R74 ;  /* 0x001ca84a01007387 */ /* 0x000fe20000100a00 */
[----:B------:R-:W-:-:S04]  /*19170*/  IMAD.WIDE R28, R21, 0x4, R240 ;  /* 0x00000004151c7825 */ /* 0x000fc800078e02f0 */
[C---:B------:R-:W-:Y:S01]  /*19180*/  IMAD.WIDE R26, R21.reuse, 0x4, R242 ;  /* 0x00000004151a7825 */ /* 0x040fe200078e02f2 */
[----:B------:R2:W-:Y:S03]  /*19190*/  STL.64 [R1+0x340], R28 ;  /* 0x0003401c01007387 */ /* 0x0005e60000100a00 */
[C---:B------:R-:W-:Y:S01]  /*191a0*/  IMAD.WIDE R24, R21.reuse, 0x4, R248 ;  /* 0x0000000415187825 */ /* 0x040fe200078e02f8 */
[----:B------:R3:W-:Y:S03]  /*191b0*/  STL.64 [R1+0x338], R26 ;  /* 0x0003381a01007387 */ /* 0x0007e60000100a00 */
[----:B-1----:R-:W-:Y:S01]  /*191c0*/  IMAD.WIDE R22, R21, 0x4, R250 ;  /* 0x0000000415167825 */ /* 0x002fe200078e02fa */
[----:B------:R-:W4:Y:S04]  /*191d0*/  LDL.LU.64 R240, [R1+0x1750] ;  /* 0x0017500001f07983 */ /* 0x000f280000300a00 */
[----:B------:R4:W-:Y:S04]  /*191e0*/  STL.64 [R1+0x330], R24 ;  /* 0x0003301801007387 */ /* 0x0009e80000100a00 */
[----:B------:R1:W-:Y:S04]  /*191f0*/  STL.64 [R1+0x328], R22 ;  /* 0x0003281601007387 */ /* 0x0003e80000100a00 */
[----:B------:R-:W4:Y:S04]  /*19200*/  LDL.LU.64 R242, [R1+0x1748] ;  /* 0x0017480001f27983 */ /* 0x000f280000300a00 */
[----:B------:R-:W4:Y:S04]  /*19210*/  LDL.LU.64 R248, [R1+0x1740] ;  /* 0x0017400001f87983 */ /* 0x000f280000300a00 */
[----:B------:R-:W4:Y:S01]  /*19220*/  LDL.LU.64 R250, [R1+0x1738] ;  /* 0x0017380001fa7983 */ /* 0x000f220000300a00 */
[----:B------:R-:W-:-:S02]  /*19230*/  VIADD R79, R80, 0xfffffefa ;  /* 0xfffffefa504f7836 */ /* 0x000fc40000000000 */
[C---:B------:R-:W-:Y:S01]  /*19240*/  VIADD R78, R3.reuse, 0x100000 ;  /* 0x00100000034e7836 */ /* 0x040fe20000000000 */
[----:B------:R-:W-:Y:S01]  /*19250*/  IADD3 R77, R3, 0x100000, RZ ;  /* 0x00100000034d7810 */ /* 0x000fe20007ffe0ff */
[----:B------:R-:W1:Y:S01]  /*19260*/  LDC R80, c[0x0][0x230] ;  /* 0x00008c00ff507b82 */ /* 0x000e620000000800 */
[----:B------:R-:W-:Y:S02]  /*19270*/  ISETP.GE.U32.AND P1, PT, R79, 0x7ffffe7b, PT ;  /* 0x7ffffe7b4f00780c */ /* 0x000fe40003f26070 */
[----:B------:R-:W-:-:S05]  /*19280*/  IADD3 R79, R3, 0x100000, RZ ;  /* 0x00100000034f7810 */ /* 0x000fca0007ffe0ff */
[----:B------:R1:W-:Y:S04]  /*19290*/  LDGSTS.E [R79+-0x7c000], desc[UR8][R28.64], !P0 ;  /* 0x840000001c4f7fae */ /* 0x0003e8000c121848 */
[----:B------:R3:W-:Y:S04]  /*192a0*/  LDGSTS.E [R78+-0x78000], desc[UR8][R26.64], !P0 ;  /* 0x880000001a4e7fae */ /* 0x0007e8000c121848 */
[----:B------:R4:W-:Y:S04]  /*192b0*/  LDGSTS.E [R77+-0x74000], desc[UR8][R24.64], !P0 ;  /* 0x8c000000184d7fae */ /* 0x0009e8000c121848 */
[----:B------:R4:W-:Y:S01]  /*192c0*/  LDGSTS.E [R76+-0x7fffc], desc[UR8][R22.64], !P1 ;  /* 0x80004000164c7fae */ /* 0x0009e2000c921848 */
[----:B-1----:R-:W-:-:S02]  /*192d0*/  VIADD R79, R81, 0xfffffef9 ;  /* 0xfffffef9514f7836 */ /* 0x002fc40000000000 */
[----:B------:R-:W1:Y:S03]  /*192e0*/  LDC R81, c[0x0][0x230] ;  /* 0x00008c00ff517b82 */ /* 0x000e660000000800 */
[----:B------:R-:W-:Y:S02]  /*192f0*/  ISETP.GE.U32.AND P0, PT, R79, 0x7ffffe7a, PT ;  /* 0x7ffffe7a4f00780c */ /* 0x000fe40003f06070 */
[----:B------:R-:W-:Y:S01]  /*19300*/  IADD3 R79, R3, 0x100000, RZ ;  /* 0x00100000034f7810 */ /* 0x000fe20007ffe0ff */
[----:B--2---:R-:W-:-:S04]  /*19310*/  IMAD.WIDE R28, R21, 0x4, R246 ;  /* 0x00000004151c7825 */ /* 0x004fc800078e02f6 */
[C---:B---3--:R-:W-:Y:S01]  /*19320*/  IMAD.WIDE R26, R21.reuse, 0x4, R166 ;  /* 0x00000004151a7825 */ /* 0x048fe200078e02a6 */
[----:B------:R2:W-:Y:S03]  /*19330*/  STL.64 [R1+0x320], R28 ;  /* 0x0003201c01007387 */ /* 0x0005e60000100a00 */
[C---:B----4-:R-:W-:Y:S01]  /*19340*/  IMAD.WIDE R24, R21.reuse, 0x4, R164 ;  /* 0x0000000415187825 */ /* 0x050fe200078e02a4 */
[----:B------:R3:W-:Y:S04]  /*19350*/  STL.64 [R1+0x318], R26 ;  /* 0x0003181a01007387 */ /* 0x0007e80000100a00 */
[----:B------:R-:W4:Y:S01]  /*19360*/  LDL.LU.64 R246, [R1+0x1730] ;  /* 0x0017300001f67983 */ /* 0x000f220000300a00 */
[----:B------:R-:W-:-:S03]  /*19370*/  IMAD.WIDE R22, R21, 0x4, R244 ;  /* 0x0000000415167825 */ /* 0x000fc600078e02f4 */
[----:B------:R1:W-:Y:S04]  /*19380*/  STL.64 [R1+0x310], R24 ;  /* 0x0003101801007387 */ /* 0x0003e80000100a00 */
[----:B------:R1:W-:Y:S04]  /*19390*/  STL.64 [R1+0x308], R22 ;  /* 0x0003081601007387 */ /* 0x0003e80000100a00 */
[----:B------:R-:W4:Y:S04]  /*193a0*/  LDL.LU.64 R166, [R1+0x1728] ;  /* 0x0017280001a67983 */ /* 0x000f280000300a00 */
[----:B------:R-:W4:Y:S04]  /*193b0*/  LDL.LU.64 R164, [R1+0x1720] ;  /* 0x0017200001a47983 */ /* 0x000f280000300a00 */
[----:B------:R-:W4:Y:S04]  /*193c0*/  LDL.LU.64 R244, [R1+0x13d8] ;  /* 0x0013d80001f47983 */ /* 0x000f280000300a00 */
[----:B------:R2:W-:Y:S04]  /*193d0*/  LDGSTS.E [R79+-0x7bffc], desc[UR8][R28.64], !P1 ;  /* 0x840040001c4f7fae */ /* 0x0005e8000c921848 */
[----:B------:R3:W-:Y:S04]  /*193e0*/  LDGSTS.E [R78+-0x77ffc], desc[UR8][R26.64], !P1 ;  /* 0x880040001a4e7fae */ /* 0x0007e8000c921848 */
[----:B------:R1:W-:Y:S04]  /*193f0*/  LDGSTS.E [R77+-0x73ffc], desc[UR8][R24.64], !P1 ;  /* 0x8c004000184d7fae */ /* 0x0003e8000c921848 */
[----:B------:R1:W-:Y:S01]  /*19400*/  LDGSTS.E [R76+-0x7fff8], desc[UR8][R22.64], !P0 ;  /* 0x80008000164c7fae */ /* 0x0003e2000c121848 */
[----:B--2---:R-:W-:-:S05]  /*19410*/  IMAD.WIDE R28, R21, 0x4, R240 ;  /* 0x00000004151c7825 */ /* 0x004fca00078e02f0 */
[----:B------:R4:W-:Y:S01]  /*19420*/  STL.64 [R1+0x300], R28 ;  /* 0x0003001c01007387 */ /* 0x0009e20000100a00 */
[----:B---3--:R-:W-:-:S04]  /*19430*/  IMAD.WIDE R26, R21, 0x4, R242 ;  /* 0x00000004151a7825 */ /* 0x008fc800078e02f2 */
[C---:B-1----:R-:W-:Y:S01]  /*19440*/  IMAD.WIDE R24, R21.reuse, 0x4, R248 ;  /* 0x0000000415187825 */ /* 0x042fe200078e02f8 */
[----:B------:R1:W-:Y:S03]  /*19450*/  STL.64 [R1+0x2f8], R26 ;  /* 0x0002f81a01007387 */ /* 0x0003e60000100a00 */
[----:B------:R-:W-:Y:S01]  /*19460*/  IMAD.WIDE R22, R21, 0x4, R250 ;  /* 0x0000000415167825 */ /* 0x000fe200078e02fa */
[----:B------:R-:W2:Y:S04]  /*19470*/  LDL.LU.64 R240, [R1+0x13d0] ;  /* 0x0013d00001f07983 */ /* 0x000ea80000300a00 */
[----:B------:R3:W-:Y:S04]  /*19480*/  STL.64 [R1+0x2f0], R24 ;  /* 0x0002f01801007387 */ /* 0x0007e80000100a00 */
[----:B------:R3:W-:Y:S04]  /*19490*/  STL.64 [R1+0x2e8], R22 ;  /* 0x0002e81601007387 */ /* 0x0007e80000100a00 */
[----:B------:R-:W2:Y:S04]  /*194a0*/  LDL.LU.64 R242, [R1+0x13c8] ;  /* 0x0013c80001f27983 */ /* 0x000ea80000300a00 */
[----:B------:R-:W2:Y:S04]  /*194b0*/  LDL.LU.64 R248, [R1+0x13c0] ;  /* 0x0013c00001f87983 */ /* 0x000ea80000300a00 */
[----:B------:R-:W2:Y:S01]  /*194c0*/  LDL.LU.64 R250, [R1+0x13b8] ;  /* 0x0013b80001fa7983 */ /* 0x000ea20000300a00 */
[----:B------:R-:W-:-:S02]  /*194d0*/  VIADD R79, R80, 0xfffffef8 ;  /* 0xfffffef8504f7836 */ /* 0x000fc40000000000 */
[----:B------:R-:W2:Y:S03]  /*194e0*/  LDC R80, c[0x0][0x230] ;  /* 0x00008c00ff507b82 */ /* 0x000ea60000000800 */
        /* <DEDUP_REMOVED lines=67> */
[----:B------:R-:W-:Y:S01]  /*19920*/  STL.64 [R1+0x100], R28 ;  /* 0x0001001c01007387 */ /* 0x000fe20000100a00 */
[----:B---3--:R-:W-:-:S04]  /*19930*/  IMAD.WIDE R26, R21, 0x4, R242 ;  /* 0x00000004151a7825 */ /* 0x008fc800078e02f2 */
[C---:B-1----:R-:W-:Y:S01]  /*19940*/  IMAD.WIDE R24, R21.reuse, 0x4, R248 ;  /* 0x0000000415187825 */ /* 0x042fe200078e02f8 */
[----:B------:R4:W-:Y:S03]  /*19950*/  STL.64 [R1+0xf8], R26 ;  /* 0x0000f81a01007387 */ /* 0x0009e60000100a00 */
[----:B------:R-:W-:Y:S01]  /*19960*/  IMAD.WIDE R22, R21, 0x4, R250 ;  /* 0x0000000415167825 */ /* 0x000fe200078e02fa */
[----:B------:R1:W-:Y:S04]  /*19970*/  STL.64 [R1+0xf0], R24 ;  /* 0x0000f01801007387 */ /* 0x0003e80000100a00 */
[----:B------:R2:W-:Y:S04]  /*19980*/  STL.64 [R1+0xe8], R22 ;  /* 0x0000e81601007387 */ /* 0x0005e80000100a00 */
[----:B------:R-:W3:Y:S04]  /*19990*/  LDL.LU.64 R240, [R1+0x1098] ;  /* 0x0010980001f07983 */ /* 0x000ee80000300a00 */
[----:B------:R-:W3:Y:S04]  /*199a0*/  LDL.LU.64 R242, [R1+0x1090] ;  /* 0x0010900001f27983 */ /* 0x000ee80000300a00 */
[----:B------:R-:W3:Y:S04]  /*199b0*/  LDL.LU.64 R248, [R1+0x1088] ;  /* 0x0010880001f87983 */ /* 0x000ee80000300a00 */
[----:B------:R-:W3:Y:S01]  /*199c0*/  LDL.LU.64 R250, [R1+0x1080] ;  /* 0x0010800001fa7983 */ /* 0x000ee20000300a00 */
[----:B------:R-:W-:-:S05]  /*199d0*/  VIADD R79, R80, 0xfffffed8 ;  /* 0xfffffed8504f7836 */ /* 0x000fca0000000000 */
[----:B------:R-:W-:Y:S02]  /*199e0*/  ISETP.GE.U32.AND P1, PT, R79, 0x7ffffe59, PT ;  /* 0x7ffffe594f00780c */ /* 0x000fe40003f26070 */
[----:B------:R-:W-:-:S05]  /*199f0*/  IADD3 R79, R3, 0x100000, RZ ;  /* 0x00100000034f7810 */ /* 0x000fca0007ffe0ff */
[----:B------:R1:W-:Y:S04]  /*19a00*/  LDGSTS.E [R79+-0x6bff8], desc[UR8][R28.64], !P0 ;  /* 0x940080001c4f7fae */ /* 0x0003e8000c121848 */
[----:B------:R4:W-:Y:S04]  /*19a10*/  LDGSTS.E [R78+-0x67ff8], desc[UR8][R26.64], !P0 ;  /* 0x980080001a4e7fae */ /* 0x0009e8000c121848 */
[----:B------:R2:W-:Y:S04]  /*19a20*/  LDGSTS.E [R77+-0x63ff8], desc[UR8][R24.64], !P0 ;  /* 0x9c008000184d7fae */ /* 0x0005e8000c121848 */
[----:B------:R2:W-:Y:S01]  /*19a30*/  LDGSTS.E [R76+-0x6fff4], desc[UR8][R22.64], !P1 ;  /* 0x9000c000164c7fae */ /* 0x0005e2000c921848 */
[----:B-1----:R-:W-:Y:S01]  /*19a40*/  VIADD R79, R81, 0xfffffebb ;  /* 0xfffffebb514f7836 */ /* 0x002fe20000000000 */
[----:B------:R-:W-:-:S04]  /*19a50*/  IADD3 R81, R3, 0x100000, RZ ;  /* 0x0010000003517810 */ /* 0x000fc80007ffe0ff */
[----:B------:R-:W-:Y:S01]  /*19a60*/  ISETP.GE.U32.AND P0, PT, R79, 0x7ffffe3c, PT ;  /* 0x7ffffe3c4f00780c */ /* 0x000fe20003f06070 */
[C---:B------:R-:W-:Y:S01]  /*19a70*/  VIADD R80, R3.reuse, 0x100000 ;  /* 0x0010000003507836 */ /* 0x040fe20000000000 */
[----:B------:R-:W-:Y:S01]  /*19a80*/  IADD3 R79, R3, 0x100000, RZ ;  /* 0x00100000034f7810 */ /* 0x000fe20007ffe0ff */
[----:B----4-:R-:W-:-:S05]  /*19a90*/  IMAD.WIDE R26, R21, 0x4, R246 ;  /* 0x00000004151a7825 */ /* 0x010fca00078e02f6 */
[----:B------:R-:W-:Y:S04]  /*19aa0*/  STL.64 [R1+0xe0], R26 ;  /* 0x0000e01a01007387 */ /* 0x000fe80000100a00 */
[----:B------:R1:W-:Y:S01]  /*19ab0*/  LDGSTS.E [R81+-0x6bff4], desc[UR8][R26.64], !P1 ;  /* 0x9400c0001a517fae */ /* 0x0003e2000c921848 */
[----:B--2---:R-:W-:-:S04]  /*19ac0*/  IMAD.WIDE R24, R21, 0x4, R166 ;  /* 0x0000000415187825 */ /* 0x004fc800078e02a6 */
[C---:B------:R-:W-:Y:S01]  /*19ad0*/  IMAD.WIDE R22, R21.reuse, 0x4, R164 ;  /* 0x0000000415167825 */ /* 0x040fe200078e02a4 */
[----:B------:R-:W-:Y:S04]  /*19ae0*/  STL.64 [R1+0xd8], R24 ;  /* 0x0000d81801007387 */ /* 0x000fe80000100a00 */
[----:B------:R2:W-:Y:S01]  /*19af0*/  STL.64 [R1+0xd0], R22 ;  /* 0x0000d01601007387 */ /* 0x0005e20000100a00 */
[----:B------:R-:W-:-:S03]  /*19b00*/  IMAD.WIDE R76, R21, 0x4, R244 ;  /* 0x00000004154c7825 */ /* 0x000fc600078e02f4 */
[----:B------:R-:W4:Y:S04]  /*19b10*/  LDL.LU.64 R246, [R1+0x1078] ;  /* 0x0010780001f67983 */ /* 0x000f280000300a00 */
[----:B------:R-:W2:Y:S04]  /*19b20*/  LDL.LU.64 R166, [R1+0x1070] ;  /* 0x0010700001a67983 */ /* 0x000ea80000300a00 */
[----:B------:R-:W2:Y:S04]  /*19b30*/  LDL.LU.64 R164, [R1+0x1068] ;  /* 0x0010680001a47983 */ /* 0x000ea80000300a00 */
[----:B------:R-:W2:Y:S01]  /*19b40*/  LDL.LU.64 R244, [R1+0x1060] ;  /* 0x0010600001f47983 */ /* 0x000ea20000300a00 */
[----:B-1----:R-:W-:-:S03]  /*19b50*/  VIADD R81, R82, 0xfffffeba ;  /* 0xfffffeba52517836 */ /* 0x002fc60000000000 */
[----:B------:R-:W-:Y:S04]  /*19b60*/  LDGSTS.E [R80+-0x67ff4], desc[UR8][R24.64], !P1 ;  /* 0x9800c00018507fae */ /* 0x000fe8000c921848 */
[----:B------:R-:W-:Y:S01]  /*19b70*/  LDGSTS.E [R79+-0x63ff4], desc[UR8][R22.64], !P1 ;  /* 0x9c00c000164f7fae */ /* 0x000fe2000c921848 */
[----:B------:R-:W-:-:S03]  /*19b80*/  ISETP.GE.U32.AND P1, PT, R81, 0x7ffffe3b, PT ;  /* 0x7ffffe3b5100780c */ /* 0x000fc60003f26070 */
[----:B------:R3:W-:Y:S04]  /*19b90*/  LDGSTS.E [R78+-0x60000], desc[UR8][R76.64], !P0 ;  /* 0xa00000004c4e7fae */ /* 0x0007e8000c121848 */
[----:B------:R-:W-:Y:S01]  /*19ba0*/  STL.64 [R1+0x1cb0], R76 ;  /* 0x001cb04c01007387 */ /* 0x000fe20000100a00 */
[----:B---3--:R-:W-:-:S03]  /*19bb0*/  IMAD.WIDE R78, R21, 0x4, R240 ;  /* 0x00000004154e7825 */ /* 0x008fc600078e02f0 */
[----:B------:R-:W3:Y:S01]  /*19bc0*/  LDL.LU.64 R240, [R1+0x1058] ;  /* 0x0010580001f07983 */ /* 0x000ee20000300a00 */
[----:B------:R-:W-:-:S03]  /*19bd0*/  IMAD.WIDE R80, R21, 0x4, R242 ;  /* 0x0000000415507825 */ /* 0x000fc600078e02f2 */
[----:B------:R-:W3:Y:S01]  /*19be0*/  LDL.LU.64 R242, [R1+0x1050] ;  /* 0x0010500001f27983 */ /* 0x000ee20000300a00 */
[----:B------:R-:W-:-:S03]  /*19bf0*/  IMAD.WIDE R82, R21, 0x4, R248 ;  /* 0x0000000415527825 */ /* 0x000fc600078e02f8 */
[----:B------:R-:W3:Y:S01]  /*19c00*/  LDL.LU.64 R248, [R1+0x1048] ;  /* 0x0010480001f87983 */ /* 0x000ee20000300a00 */
[----:B------:R-:W-:-:S03]  /*19c10*/  IMAD.WIDE R84, R21, 0x4, R250 ;  /* 0x0000000415547825 */ /* 0x000fc600078e02fa */
[----:B------:R-:W3:Y:S01]  /*19c20*/  LDL.LU.64 R250, [R1+0x1040] ;  /* 0x0010400001fa7983 */ /* 0x000ee20000300a00 */
[C---:B------:R-:W-:Y:S01]  /*19c30*/  IADD3 R89, R3.reuse, 0x100000, RZ ;  /* 0x0010000003597810 */ /* 0x040fe20007ffe0ff */
[----:B------:R-:W-:Y:S02]  /*19c40*/  VIADD R88, R3, 0x100000 ;  /* 0x0010000003587836 */ /* 0x000fe40000000000 */
[----:B------:R-:W-:Y:S04]  /*19c50*/  STL.64 [R1+0x1cc0], R78 ;  /* 0x001cc04e01007387 */ /* 0x000fe80000100a00 */
[----:B------:R1:W-:Y:S04]  /*19c60*/  LDGSTS.E [R89+-0x5c000], desc[UR8][R78.64], !P0 ;  /* 0xa40000004e597fae */ /* 0x0003e8000c121848 */
[----:B------:R-:W-:Y:S04]  /*19c70*/  LDGSTS.E [R88+-0x58000], desc[UR8][R80.64], !P0 ;  /* 0xa800000050587fae */ /* 0x000fe8000c121848 */
[----:B------:R-:W-:Y:S01]  /*19c80*/  STL.64 [R1+0x1cc8], R80 ;  /* 0x001cc85001007387 */ /* 0x000fe20000100a00 */
[----:B-1----:R-:W-:-:S03]  /*19c90*/  IADD3 R89, R90, -0x147, RZ ;  /* 0xfffffeb95a597810 */ /* 0x002fc60007ffe0ff */
[----:B------:R-:W-:Y:S01]  /*19ca0*/  LDGSTS.E [R87+-0x54000], desc[UR8][R82.64], !P0 ;  /* 0xac00000052577fae */ /* 0x000fe2000c121848 */
[----:B------:R-:W-:-:S03]  /*19cb0*/  ISETP.GE.U32.AND P0, PT, R89, 0x7ffffe3a, PT ;  /* 0x7ffffe3a5900780c */ /* 0x000fc60003f06070 */
[----:B------:R-:W-:Y:S04]  /*19cc0*/  STL.64 [R1+0x1cd0], R82 ;  /* 0x001cd05201007387 */ /* 0x000fe80000100a00 */
[----:B------:R4:W-:Y:S04]  /*19cd0*/  LDGSTS.E [R86+-0x5fffc], desc[UR8][R84.64], !P1 ;  /* 0xa000400054567fae */ /* 0x0009e8000c921848 */
[----:B------:R-:W-:Y:S01]  /*19ce0*/  STL.64 [R1+0x1cd8], R84 ;  /* 0x001cd85401007387 */ /* 0x000fe20000100a00 */
[----:B----4-:R-:W-:-:S03]  /*19cf0*/  IMAD.WIDE R86, R21, 0x4, R246 ;  /* 0x0000000415567825 */ /* 0x010fc600078e02f6 */
[----:B------:R-:W4:Y:S01]  /*19d00*/  LDL.LU.64 R246, [R1+0x1038] ;  /* 0x0010380001f67983 */ /* 0x000f220000300a00 */
[----:B--2---:R-:W-:-:S03]  /*19d10*/  IMAD.WIDE R88, R21, 0x4, R166 ;  /* 0x0000000415587825 */ /* 0x004fc600078e02a6 */
[----:B------:R-:W2:Y:S01]  /*19d20*/  LDL.LU.64 R166, [R1+0x1030] ;  /* 0x0010300001a67983 */ /* 0x000ea20000300a00 */
[----:B------:R-:W-:-:S03]  /*19d30*/  IMAD.WIDE R90, R21, 0x4, R164 ;  /* 0x00000004155a7825 */ /* 0x000fc600078e02a4 */
[----:B------:R-:W2:Y:S01]  /*19d40*/  LDL.LU.64 R164, [R1+0x1028] ;  /* 0x0010280001a47983 */ /* 0x000ea20000300a00 */
[----:B------:R-:W-:-:S03]  /*19d50*/  IMAD.WIDE R92, R21, 0x4, R244 ;  /* 0x00000004155c7825 */ /* 0x000fc600078e02f4 */
[----:B------:R-:W2:Y:S04]  /*19d60*/  LDL.LU.64 R244, [R1+0xac8] ;  /* 0x000ac80001f47983 */ /* 0x000ea80000300a00 */
        /* <DEDUP_REMOVED lines=55> */
[----:B------:R-:W3:Y:S04]  /*1a0e0*/  LDL.LU.64 R250, [R1+0xa0] ;  /* 0x0000a00001fa7983 */ /* 0x000ee80000300a00 */
[----:B------:R-:W-:Y:S04]  /*1a0f0*/  STL.64 [R1+0x1d48], R110 ;  /* 0x001d486e01007387 */ /* 0x000fe80000100a00 */
[----:B------:R1:W-:Y:S04]  /*1a100*/  LDGSTS.E [R121+-0x4c000], desc[UR8][R110.64], !P0 ;  /* 0xb40000006e797fae */ /* 0x0003e8000c121848 */
[----:B------:R-:W-:Y:S04]  /*1a110*/  STL.64 [R1+0x1d50], R112 ;  /* 0x001d507001007387 */ /* 0x000fe80000100a00 */
[----:B------:R-:W-:Y:S01]  /*1a120*/  STL.64 [R1+0x1d58], R114 ;  /* 0x001d587201007387 */ /* 0x000fe20000100a00 */
[----:B-1----:R-:W-:-:S03]  /*1a130*/  IADD3 R121, R122, -0x167, RZ ;  /* 0xfffffe997a797810 */ /* 0x002fc60007ffe0ff */
[----:B------:R-:W-:Y:S04]  /*1a140*/  LDGSTS.E [R120+-0x48000], desc[UR8][R112.64], !P0 ;  /* 0xb800000070787fae */ /* 0x000fe8000c121848 */
[----:B------:R-:W-:Y:S04]  /*1a150*/  STL.64 [R1+0x1d60], R116 ;  /* 0x001d607401007387 */ /* 0x000fe80000100a00 */
[----:B------:R-:W-:Y:S01]  /*1a160*/  LDGSTS.E [R119+-0x44000], desc[UR8][R114.64], !P0 ;  /* 0xbc00000072777fae */ /* 0x000fe2000c121848 */
[----:B------:R-:W-:-:S03]  /*1a170*/  ISETP.GE.U32.AND P0, PT, R121, 0x7ffffe1a, PT ;  /* 0x7ffffe1a7900780c */ /* 0x000fc60003f06070 */
[----:B------:R4:W-:Y:S02]  /*1a180*/  LDGSTS.E [R118+-0x4fffc], desc[UR8][R116.64], !P1 ;  /* 0xb000400074767fae */ /* 0x0009e4000c921848 */
[----:B----4-:R-:W-:-:S04]  /*1a190*/  IMAD.WIDE R118, R21, 0x4, R246 ;  /* 0x0000000415767825 */ /* 0x010fc800078e02f6 */
[C---:B--2---:R-:W-:Y:S01]  /*1a1a0*/  IMAD.WIDE R120, R21.reuse, 0x4, R166 ;  /* 0x0000000415787825 */ /* 0x044fe200078e02a6 */
[----:B------:R1:W-:Y:S03]  /*1a1b0*/  LDGSTS.E [R129+-0x4bffc], desc[UR8][R118.64], !P1 ;  /* 0xb400400076817fae */ /* 0x0003e6000c921848 */
[C---:B------:R-:W-:Y:S01]  /*1a1c0*/  IMAD.WIDE R124, R21.reuse, 0x4, R244 ;  /* 0x00000004157c7825 */ /* 0x040fe200078e02f4 */
[----:B------:R-:W-:Y:S04]  /*1a1d0*/  LDGSTS.E [R128+-0x47ffc], desc[UR8][R120.64], !P1 ;  /* 0xb800400078807fae */ /* 0x000fe8000c921848 */
[----:B------:R-:W2:Y:S01]  /*1a1e0*/  LDL.LU.64 R244, [R1+0x1718] ;  /* 0x0017180001f47983 */ /* 0x000ea20000300a00 */
[----:B------:R-:W-:-:S03]  /*1a1f0*/  IMAD.WIDE R122, R21, 0x4, R164 ;  /* 0x00000004157a7825 */ /* 0x000fc600078e02a4 */
[----:B------:R-:W-:Y:S04]  /*1a200*/  STL.64 [R1+0x1d68], R118 ;  /* 0x001d687601007387 */ /* 0x000fe80000100a00 */
[----:B------:R-:W-:Y:S01]  /*1a210*/  STL.64 [R1+0x1d70], R120 ;  /* 0x001d707801007387 */ /* 0x000fe20000100a00 */
[----:B-1----:R-:W-:-:S03]  /*1a220*/  VIADD R129, R130, 0xfffffe98 ;  /* 0xfffffe9882817836 */ /* 0x002fc60000000000 */
[----:B------:R-:W-:Y:S04]  /*1a230*/  STL.64 [R1+0x1d78], R122 ;  /* 0x001d787a01007387 */ /* 0x000fe80000100a00 */
[----:B------:R-:W-:Y:S04]  /*1a240*/  STL.64 [R1+0x1d80], R124 ;  /* 0x001d807c01007387 */ /* 0x000fe80000100a00 */
[----:B------:R-:W4:Y:S04]  /*1a250*/  LDL.LU.64 R246, [R1+0x1710] ;  /* 0x0017100001f67983 */ /* 0x000f280000300a00 */
[----:B------:R-:W4:Y:S04]  /*1a260*/  LDL.LU.64 R164, [R1+0x1708] ;  /* 0x0017080001a47983 */ /* 0x000f280000300a00 */
[----:B------:R-:W-:Y:S01]  /*1a270*/  LDGSTS.E [R127+-0x43ffc], desc[UR8][R122.64], !P1 ;  /* 0xbc0040007a7f7fae */ /* 0x000fe2000c921848 */
[----:B---3--:R-:W-:-:S03]  /*1a280*/  IMAD.WIDE R130, R21, 0x4, R248 ;  /* 0x0000000415827825 */ /* 0x008fc600078e02f8 */
[----:B------:R1:W-:Y:S01]  /*1a290*/  LDGSTS.E [R126+-0x4fff8], desc[UR8][R124.64], !P0 ;  /* 0xb00080007c7e7fae */ /* 0x0003e2000c121848 */
[----:B------:R-:W-:-:S03]  /*1a2a0*/  IMAD.WIDE R132, R21, 0x4, R250 ;  /* 0x0000000415847825 */ /* 0x000fc600078e02fa */
[----:B------:R-:W3:Y:S04]  /*1a2b0*/  LDL.LU.64 R248, [R1+0x1700] ;  /* 0x0017000001f87983 */ /* 0x000ee80000300a00 */
[----:B------:R-:W3:Y:S01]  /*1a2c0*/  LDL.LU.64 R250, [R1+0x16f8] ;  /* 0x0016f80001fa7983 */ /* 0x000ee20000300a00 */
[----:B------:R-:W-:Y:S01]  /*1a2d0*/  ISETP.GE.U32.AND P1, PT, R129, 0x7ffffe19, PT ;  /* 0x7ffffe198100780c */ /* 0x000fe20003f26070 */
[----:B-1----:R-:W-:Y:S01]  /*1a2e0*/  IMAD.WIDE R126, R21, 0x4, R240 ;  /* 0x00000004157e7825 */ /* 0x002fe200078e02f0 */
[----:B------:R-:W-:-:S03]  /*1a2f0*/  IADD3 R135, R3, 0x100000, RZ ;  /* 0x0010000003877810 */ /* 0x000fc60007ffe0ff */
[----:B------:R-:W-:Y:S01]  /*1a300*/  IMAD.WIDE R128, R21, 0x4, R242 ;  /* 0x0000000415807825 */ /* 0x000fe200078e02f2 */
[----:B------:R1:W-:Y:S04]  /*1a310*/  LDGSTS.E [R137+-0x4bff8], desc[UR8][R126.64], !P0 ;  /* 0xb40080007e897fae */ /* 0x0003e8000c121848 */
[----:B------:R-:W-:Y:S01]  /*1a320*/  STL.64 [R1+0x1d88], R126 ;  /* 0x001d887e01007387 */ /* 0x000fe20000100a00 */
[----:B------:R-:W-:-:S03]  /*1a330*/  VIADD R134, R3, 0x100000 ;  /* 0x0010000003867836 */ /* 0x000fc60000000000 */
[----:B------:R1:W-:Y:S02]  /*1a340*/  LDGSTS.E [R136+-0x47ff8], desc[UR8][R128.64], !P0 ;  /* 0xb800800080887fae */ /* 0x0003e4000c121848 */
[----:B-1----:R-:W-:Y:S02]  /*1a350*/  IADD3 R137, R138, -0x109, RZ ;  /* 0xfffffef78a897810 */ /* 0x002fe40007ffe0ff */
[----:B------:R-:W-:Y:S04]  /*1a360*/  STL.64 [R1+0x1d90], R128 ;  /* 0x001d908001007387 */ /* 0x000fe80000100a00 */
[----:B------:R-:W-:Y:S01]  /*1a370*/  LDGSTS.E [R135+-0x43ff8], desc[UR8][R130.64], !P0 ;  /* 0xbc00800082877fae */ /* 0x000fe2000c121848 */
[----:B------:R-:W-:-:S03]  /*1a380*/  ISETP.GE.U32.AND P0, PT, R137, 0x7ffffe78, PT ;  /* 0x7ffffe788900780c */ /* 0x000fc60003f06070 */
[----:B------:R-:W-:Y:S04]  /*1a390*/  STL.64 [R1+0x1d98], R130 ;  /* 0x001d988201007387 */ /* 0x000fe80000100a00 */
[----:B------:R-:W-:Y:S04]  /*1a3a0*/  STL.64 [R1+0x1da0], R132 ;  /* 0x001da08401007387 */ /* 0x000fe80000100a00 */
[----:B------:R-:W3:Y:S04]  /*1a3b0*/  LDL.LU.64 R166, [R1+0x16f0] ;  /* 0x0016f00001a67983 */ /* 0x000ee80000300a00 */
[----:B------:R-:W3:Y:S01]  /*1a3c0*/  LDL.LU.64 R240, [R1+0x16e8] ;  /* 0x0016e80001f07983 */ /* 0x000ee20000300a00 */
[----:B------:R-:W-:-:S03]  /*1a3d0*/  IMAD.WIDE R136, R21, 0x4, R152 ;  /* 0x0000000415887825 */ /* 0x000fc600078e0298 */
[----:B------:R-:W3:Y:S01]  /*1a3e0*/  LDL.LU.64 R242, [R1+0x16e0] ;  /* 0x0016e00001f27983 */ /* 0x000ee20000300a00 */
[----:B------:R-:W-:-:S03]  /*1a3f0*/  IMAD.WIDE R138, R21, 0x4, R150 ;  /* 0x00000004158a7825 */ /* 0x000fc600078e0296 */
[----:B------:R1:W-:Y:S02]  /*1a400*/  LDGSTS.E [R134+-0x4fff4], desc[UR8][R132.64], !P1 ;  /* 0xb000c00084867fae */ /* 0x0003e4000c921848 */
[----:B-1----:R-:W-:-:S05]  /*1a410*/  IMAD.WIDE R134, R21, 0x4, R156 ;  /* 0x0000000415867825 */ /* 0x002fca00078e029c */
[----:B------:R-:W-:Y:S04]  /*1a420*/  LDGSTS.E [R143+-0x4bff4], desc[UR8][R134.64], !P1 ;  /* 0xb400c000868f7fae */ /* 0x000fe8000c921848 */
[----:B------:R-:W-:Y:S04]  /*1a430*/  LDGSTS.E [R142+-0x47ff4], desc[UR8][R136.64], !P1 ;  /* 0xb800c000888e7fae */ /* 0x000fe8000c921848 */
[----:B------:R-:W-:Y:S01]  /*1a440*/  LDGSTS.E [R141+-0x43ff4], desc[UR8][R138.64], !P1 ;  /* 0xbc00c0008a8d7fae */ /* 0x000fe2000c921848 */
[----:B--2---:R-:W-:-:S05]  /*1a450*/  IMAD.WIDE R22, R21, 0x4, R244 ;  /* 0x0000000415167825 */ /* 0x004fca00078e02f4 */
[----:B------:R1:W-:Y:S04]  /*1a460*/  STL.64 [R1+0x2c8], R22 ;  /* 0x0002c81601007387 */ /* 0x0003e80000100a00 */
[----:B------:R-:W2:Y:S04]  /*1a470*/  LDL.LU.64 R244, [R1+0x16d8] ;  /* 0x0016d80001f47983 */ /* 0x000ea80000300a00 */
[----:B------:R-:W-:Y:S04]  /*1a480*/  STL.64 [R1+0x1da8], R134 ;  /* 0x001da88601007387 */ /* 0x000fe80000100a00 */
[----:B------:R1:W-:Y:S01]  /*1a490*/  LDGSTS.E [R140+-0x80000], desc[UR8][R22.64], !P0 ;  /* 0x80000000168c7fae */ /* 0x0003e2000c121848 */
[----:B----4-:R-:W-:-:S03]  /*1a4a0*/  IMAD.WIDE R28, R21, 0x4, R246 ;  /* 0x00000004151c7825 */ /* 0x010fc600078e02f6 */
[----:B------:R-:W-:Y:S01]  /*1a4b0*/  STL.64 [R1+0x1db0], R136 ;  /* 0x001db08801007387 */ /* 0x000fe20000100a00 */
[----:B------:R-:W-:-:S03]  /*1a4c0*/  IMAD.WIDE R26, R21, 0x4, R164 ;  /* 0x00000004151a7825 */ /* 0x000fc600078e02a4 */
[----:B------:R4:W-:Y:S04]  /*1a4d0*/  STL.64 [R1+0x2c0], R28 ;  /* 0x0002c01c01007387 */ /* 0x0009e80000100a00 */
[----:B------:R4:W-:Y:S04]  /*1a4e0*/  STL.64 [R1+0x2b8], R26 ;  /* 0x0002b81a01007387 */ /* 0x0009e80000100a00 */
[----:B------:R-:W2:Y:S01]  /*1a4f0*/  LDL.LU.64 R246, [R1+0x16d0] ;  /* 0x0016d00001f67983 */ /* 0x000ea20000300a00 */
[----:B---3--:R-:W-:-:S04]  /*1a500*/  IMAD.WIDE R24, R21, 0x4, R248 ;  /* 0x0000000415187825 */ /* 0x008fc800078e02f8 */
[----:B-1----:R-:W-:Y:S01]  /*1a510*/  IMAD.WIDE R22, R21, 0x4, R250 ;  /* 0x0000000415167825 */ /* 0x002fe200078e02fa */
[----:B------:R1:W-:Y:S04]  /*1a520*/  STL.64 [R1+0x2b0], R24 ;  /* 0x0002b01801007387 */ /* 0x0003e80000100a00 */
[----:B------:R2:W-:Y:S04]  /*1a530*/  STL.64 [R1+0x2a8], R22 ;  /* 0x0002a81601007387 */ /* 0x0005e80000100a00 */
[----:B------:R-:W3:Y:S04]  /*1a540*/  LDL.LU.64 R164, [R1+0x16c8] ;  /* 0x0016c80001a47983 */ /* 0x000ee80000300a00 */
[----:B------:R-:W3:Y:S04]  /*1a550*/  LDL.LU.64 R248, [R1+0x16c0] ;  /* 0x0016c00001f87983 */ /* 0x000ee80000300a00 */
[----:B------:R-:W3:Y:S01]  /*1a560*/  LDL.LU.64 R250, [R1+0x16b8] ;  /* 0x0016b80001fa7983 */ /* 0x000ee20000300a00 */
[----:B------:R-:W-:-:S02]  /*1a570*/  VIADD R143, R144, 0xfffffef6 ;  /* 0xfffffef6908f7836 */ /* 0x000fc40000000000 */
[C---:B------:R-:W-:Y:S01]  /*1a580*/  VIADD R142, R4.reuse, 0x100000 ;  /* 0x00100000048e7836 */ /* 0x040fe20000000000 */
[C---:B------:R-:W-:Y:S01]  /*1a590*/  IADD3 R141, R4.reuse, 0x100000, RZ ;  /* 0x00100000048d7810 */ /* 0x040fe20007ffe0ff */
[----:B------:R-:W3:Y:S01]  /*1a5a0*/  LDC R144, c[0x0][0x230] ;  /* 0x00008c00ff907b82 */ /* 0x000ee20000000800 */
[----:B------:R-:W-:Y:S02]  /*1a5b0*/  ISETP.GE.U32.AND P1, PT, R143, 0x7ffffe77, PT ;  /* 0x7ffffe778f00780c */ /* 0x000fe40003f26070 */
[----:B------:R-:W-:-:S05]  /*1a5c0*/  IADD3 R143, R4, 0x100000, RZ ;  /* 0x00100000048f7810 */ /* 0x000fca0007ffe0ff */
[----:B------:R4:W-:Y:S04]  /*1a5d0*/  LDGSTS.E [R143+-0x7c000], desc[UR8][R28.64], !P0 ;  /* 0x840000001c8f7fae */ /* 0x0009e8000c121848 */
[----:B------:R1:W-:Y:S04]  /*1a5e0*/  LDGSTS.E [R142+-0x78000], desc[UR8][R26.64], !P0 ;  /* 0x880000001a8e7fae */ /* 0x0003e8000c121848 */
[----:B------:R1:W-:Y:S01]  /*1a5f0*/  LDGSTS.E [R141+-0x74000], desc[UR8][R24.64], !P0 ;  /* 0x8c000000188d7fae */ /* 0x0003e2000c121848 */
[----:B----4-:R-:W-:-:S03]  /*1a600*/  IMAD.WIDE R28, R21, 0x4, R166 ;  /* 0x00000004151c7825 */ /* 0x010fc600078e02a6 */
[----:B------:R2:W-:Y:S01]  /*1a610*/  LDGSTS.E [R140+-0x7fffc], desc[UR8][R22.64], !P1 ;  /* 0x80004000168c7fae */ /* 0x0005e2000c921848 */
[----:B-1----:R-:W-:-:S03]  /*1a620*/  IMAD.WIDE R26, R21, 0x4, R240 ;  /* 0x00000004151a7825 */ /* 0x002fc600078e02f0 */
[----:B------:R1:W-:Y:S01]  /*1a630*/  STL.64 [R1+0x2a0], R28 ;  /* 0x0002a01c01007387 */ /* 0x0003e20000100a00 */
[----:B------:R-:W-:Y:S02]  /*1a640*/  VIADD R143, R145, 0xfffffef5 ;  /* 0xfffffef5918f7836 */ /* 0x000fe40000000000 */
[----:B------:R-:W-:Y:S01]  /*1a650*/  IMAD.WIDE R24, R21, 0x4, R242 ;  /* 0x0000000415187825 */ /* 0x000fe200078e02f2 */
[----:B------:R3:W-:Y:S01]  /*1a660*/  STL.64 [R1+0x298], R26 ;  /* 0x0002981a01007387 */ /* 0x0007e20000100a00 */
[----:B------:R-:W4:Y:S01]  /*1a670*/  LDC R145, c[0x0][0x230] ;  /* 0x00008c00ff917b82 */ /* 0x000f220000000800 */
[----:B------:R-:W-:Y:S02]  /*1a680*/  ISETP.GE.U32.AND P0, PT, R143, 0x7ffffe76, PT ;  /* 0x7ffffe768f00780c */ /* 0x000fe40003f06070 */
[----:B------:R-:W4:Y:S04]  /*1a690*/  LDL.LU.64 R166, [R1+0x16b0] ;  /* 0x0016b00001a67983 */ /* 0x000f280000300a00 */
[----:B------:R3:W-:Y:S01]  /*1a6a0*/  STL.64 [R1+0x290], R24 ;  /* 0x0002901801007387 */ /* 0x0007e20000100a00 */
[----:B------:R-:W-:-:S05]  /*1a6b0*/  IADD3 R143, R4, 0x100000, RZ ;  /* 0x00100000048f7810 */ /* 0x000fca0007ffe0ff */
[----:B------:R1:W-:Y:S04]  /*1a6c0*/  LDGSTS.E [R143+-0x7bffc], desc[UR8][R28.64], !P1 ;  /* 0x840040001c8f7fae */ /* 0x0003e8000c921848 */
[----:B------:R3:W-:Y:S04]  /*1a6d0*/  LDGSTS.E [R142+-0x77ffc], desc[UR8][R26.64], !P1 ;  /* 0x880040001a8e7fae */ /* 0x0007e8000c921848 */
[----:B------:R3:W-:Y:S01]  /*1a6e0*/  LDGSTS.E [R141+-0x73ffc], desc[UR8][R24.64], !P1 ;  /* 0x8c004000188d7fae */ /* 0x0007e2000c921848 */
[----:B--2---:R-:W-:-:S05]  /*1a6f0*/  IMAD.WIDE R22, R21, 0x4, R244 ;  /* 0x0000000415167825 */ /* 0x004fca00078e02f4 */
[----:B------:R2:W-:Y:S04]  /*1a700*/  STL.64 [R1+0x288], R22 ;  /* 0x0002881601007387 */ /* 0x0005e80000100a00 */
[----:B------:R-:W4:Y:S04]  /*1a710*/  LDL.LU.64 R240, [R1+0x16a8] ;  /* 0x0016a80001f07983 */ /* 0x000f280000300a00 */
[----:B------:R-:W4:Y:S04]  /*1a720*/  LDL.LU.64 R242, [R1+0x16a0] ;  /* 0x0016a00001f27983 */ /* 0x000f280000300a00 */
[----:B------:R-:W4:Y:S04]  /*1a730*/  LDL.LU.64 R244, [R1+0x1358] ;  /* 0x0013580001f47983 */ /* 0x000f280000300a00 */
[----:B------:R2:W-:Y:S01]  /*1a740*/  LDGSTS.E [R140+-0x7fff8], desc[UR8][R22.64], !P0 ;  /* 0x80008000168c7fae */ /* 0x0005e2000c121848 */
[----:B-1----:R-:W-:-:S05]  /*1a750*/  IMAD.WIDE R28, R21, 0x4, R246 ;  /* 0x00000004151c7825 */ /* 0x002fca00078e02f6 */
[----:B------:R4:W-:Y:S01]  /*1a760*/  STL.64 [R1+0x280], R28 ;  /* 0x0002801c01007387 */ /* 0x0009e20000100a00 */
[----:B---3--:R-:W-:-:S04]  /*1a770*/  IMAD.WIDE R26, R21, 0x4, R164 ;  /* 0x00000004151a7825 */ /* 0x008fc800078e02a4 */
[C---:B------:R-:W-:Y:S01]  /*1a780*/  IMAD.WIDE R24, R21.reuse, 0x4, R248 ;  /* 0x0000000415187825 */ /* 0x040fe200078e02f8 */
        /* <DEDUP_REMOVED lines=14> */
[----:B------:R3:W-:Y:S01]  /*1a870*/  LDGSTS.E [R141+-0x73ff8], desc[UR8][R24.64], !P0 ;  /* 0x8c008000188d7fae */ /* 0x0007e2000c121848 */
[----:B----4-:R-:W-:-:S03]  /*1a880*/  IMAD.WIDE R28, R21, 0x4, R166 ;  /* 0x00000004151c7825 */ /* 0x010fc600078e02a6 */
[----:B------:R4:W-:Y:S01]  /*1a890*/  LDGSTS.E [R140+-0x7fff4], desc[UR8][R22.64], !P1 ;  /* 0x8000c000168c7fae */ /* 0x0009e2000c921848 */
[----:B------:R-:W-:-:S03]  /*1a8a0*/  VIADD R143, R145, 0xfffffed7 ;  /* 0xfffffed7918f7836 */ /* 0x000fc60000000000 */
[----:B------:R2:W-:Y:S01]  /*1a8b0*/  STL.64 [R1+0x260], R28 ;  /* 0x0002601c01007387 */ /* 0x0005e20000100a00 */
[----:B------:R-:W2:Y:S01]  /*1a8c0*/  LDC R145, c[0x0][0x230] ;  /* 0x00008c00ff917b82 */ /* 0x000ea20000000800 */
[----:B------:R-:W-:Y:S02]  /*1a8d0*/  ISETP.GE.U32.AND P0, PT, R143, 0x7ffffe58, PT ;  /* 0x7ffffe588f00780c */ /* 0x000fe40003f06070 */
[----:B------:R-:W-:-:S05]  /*1a8e0*/  IADD3 R143, R4, 0x100000, RZ ;  /* 0x00100000048f7810 */ /* 0x000fca0007ffe0ff */
[----:B------:R2:W-:Y:S01]  /*1a8f0*/  LDGSTS.E [R143+-0x7bff4], desc[UR8][R28.64], !P1 ;  /* 0x8400c0001c8f7fae */ /* 0x0005e2000c921848 */
[----:B-1----:R-:W-:-:S04]  /*1a900*/  IMAD.WIDE R26, R21, 0x4, R240 ;  /* 0x00000004151a7825 */ /* 0x002fc800078e02f0 */
[C---:B---3--:R-:W-:Y:S01]  /*1a910*/  IMAD.WIDE R24, R21.reuse, 0x4, R242 ;  /* 0x0000000415187825 */ /* 0x048fe200078e02f2 */
[----:B------:R1:W-:Y:S03]  /*1a920*/  STL.64 [R1+0x258], R26 ;  /* 0x0002581a01007387 */ /* 0x0003e60000100a00 */
[C---:B----4-:R-:W-:Y:S01]  /*1a930*/  IMAD.WIDE R22, R21.reuse, 0x4, R244 ;  /* 0x0000000415167825 */ /* 0x050fe200078e02f4 */
[----:B------:R-:W3:Y:S04]  /*1a940*/  LDL.LU.64 R166, [R1+0x1330] ;  /* 0x0013300001a67983 */ /* 0x000ee80000300a00 */
[----:B------:R4:W-:Y:S04]  /*1a950*/  STL.64 [R1+0x250], R24 ;  /* 0x0002501801007387 */ /* 0x0009e80000100a00 */
[----:B------:R4:W-:Y:S04]  /*1a960*/  STL.64 [R1+0xc8], R22 ;  /* 0x0000c81601007387 */ /* 0x0009e80000100a00 */
[----:B------:R-:W3:Y:S04]  /*1a970*/  LDL.LU.64 R240, [R1+0x98] ;  /* 0x0000980001f07983 */ /* 0x000ee80000300a00 */
[----:B------:R-:W3:Y:S04]  /*1a980*/  LDL.LU.64 R242, [R1+0x90] ;  /* 0x0000900001f27983 */ /* 0x000ee80000300a00 */
[----:B------:R-:W3:Y:S04]  /*1a990*/  LDL.LU.64 R244, [R1+0x88] ;  /* 0x0000880001f47983 */ /* 0x000ee80000300a00 */
[----:B------:R1:W-:Y:S04]  /*1a9a0*/  LDGSTS.E [R142+-0x77ff4], desc[UR8][R26.64], !P1 ;  /* 0x8800c0001a8e7fae */ /* 0x0003e8000c921848 */
[----:B------:R4:W-:Y:S04]  /*1a9b0*/  LDGSTS.E [R141+-0x73ff4], desc[UR8][R24.64], !P1 ;  /* 0x8c00c000188d7fae */ /* 0x0009e8000c921848 */
[----:B------:R4:W-:Y:S01]  /*1a9c0*/  LDGSTS.E [R140+-0x70000], desc[UR8][R22.64], !P0 ;  /* 0x90000000168c7fae */ /* 0x0009e2000c121848 */
[----:B--2---:R-:W-:-:S05]  /*1a9d0*/  IMAD.WIDE R28, R21, 0x4, R246 ;  /* 0x00000004151c7825 */ /* 0x004fca00078e02f6 */
[----:B------:R3:W-:Y:S01]  /*1a9e0*/  STL.64 [R1+0xc0], R28 ;  /* 0x0000c01c01007387 */ /* 0x0007e20000100a00 */
[----:B-1----:R-:W-:-:S04]  /*1a9f0*/  IMAD.WIDE R26, R21, 0x4, R164 ;  /* 0x00000004151a7825 */ /* 0x002fc800078e02a4 */
[C---:B----4-:R-:W-:Y:S01]  /*1aa00*/  IMAD.WIDE R24, R21.reuse, 0x4, R248 ;  /* 0x0000000415187825 */ /* 0x050fe200078e02f8 */
        /* <DEDUP_REMOVED lines=15> */
[----:B-1----:R-:W-:-:S03]  /*1ab00*/  VIADD R143, R145, 0xfffffed5 ;  /* 0xfffffed5918f7836 */ /* 0x002fc60000000000 */
[----:B------:R1:W-:Y:S01]  /*1ab10*/  LDGSTS.E [R140+-0x6fffc], desc[UR8][R22.64], !P1 ;  /* 0x90004000168c7fae */ /* 0x0003e2000c921848 */
[----:B------:R-:W2:Y:S01]  /*1ab20*/  LDC R145, c[0x0][0x230] ;  /* 0x00008c00ff917b82 */ /* 0x000ea20000000800 */
[----:B------:R-:W-:Y:S02]  /*1ab30*/  ISETP.GE.U32.AND P0, PT, R143, 0x7ffffe56, PT ;  /* 0x7ffffe568f00780c */ /* 0x000fe40003f06070 */
[----:B------:R-:W-:Y:S01]  /*1ab40*/  IADD3 R143, R4, 0x100000, RZ ;  /* 0x00100000048f7810 */ /* 0x000fe20007ffe0ff */
[----:B---3--:R-:W-:-:S05]  /*1ab50*/  IMAD.WIDE R28, R21, 0x4, R166 ;  /* 0x00000004151c7825 */ /* 0x008fca00078e02a6 */
[----:B------:R2:W-:Y:S04]  /*1ab60*/  STL.64 [R1+0xa0], R28 ;  /* 0x0000a01c01007387 */ /* 0x0005e80000100a00 */
[----:B------:R2:W-:Y:S01]  /*1ab70*/  LDGSTS.E [R143+-0x6bffc], desc[UR8][R28.64], !P1 ;  /* 0x940040001c8f7fae */ /* 0x0005e2000c921848 */
[----:B----4-:R-:W-:-:S04]  /*1ab80*/  IMAD.WIDE R26, R21, 0x4, R240 ;  /* 0x00000004151a7825 */ /* 0x010fc800078e02f0 */
[C---:B------:R-:W-:Y:S01]  /*1ab90*/  IMAD.WIDE R24, R21.reuse, 0x4, R242 ;  /* 0x0000000415187825 */ /* 0x040fe200078e02f2 */
[----:B------:R3:W-:Y:S03]  /*1aba0*/  STL.64 [R1+0x98], R26 ;  /* 0x0000981a01007387 */ /* 0x0007e60000100a00 */
[C---:B-1----:R-:W-:Y:S01]  /*1abb0*/  IMAD.WIDE R22, R21.reuse, 0x4, R244 ;  /* 0x0000000415167825 */ /* 0x042fe200078e02f4 */
[----:B------:R-:W4:Y:S04]  /*1abc0*/  LDL.LU.64 R166, [R1+0x1308] ;  /* 0x0013080001a67983 */ /* 0x000f280000300a00 */
[----:B------:R1:W-:Y:S04]  /*1abd0*/  STL.64 [R1+0x90], R24 ;  /* 0x0000901801007387 */ /* 0x0003e80000100a00 */
[----:B------:R1:W-:Y:S04]  /*1abe0*/  STL.64 [R1+0x88], R22 ;  /* 0x0000881601007387 */ /* 0x0003e80000100a00 */
[----:B------:R-:W4:Y:S04]  /*1abf0*/  LDL.LU.64 R240, [R1+0x1300] ;  /* 0x0013000001f07983 */ /* 0x000f280000300a00 */
[----:B------:R-:W4:Y:S04]  /*1ac00*/  LDL.LU.64 R242, [R1+0x12f8] ;  /* 0x0012f80001f27983 */ /* 0x000f280000300a00 */
[----:B------:R3:W-:Y:S04]  /*1ac10*/  LDGSTS.E [R142+-0x67ffc], desc[UR8][R26.64], !P1 ;  /* 0x980040001a8e7fae */ /* 0x0007e8000c921848 */
[----:B------:R-:W4:Y:S04]  /*1ac20*/  LDL.LU.64 R244, [R1+0x1020] ;  /* 0x0010200001f47983 */ /* 0x000f280000300a00 */
        /* <DEDUP_REMOVED lines=14> */
[----:B------:R-:W-:-:S05]  /*1ad10*/  VIADD R143, R144, 0xfffffed4 ;  /* 0xfffffed4908f7836 */ /* 0x000fca0000000000 */
[----:B------:R-:W-:Y:S02]  /*1ad20*/  ISETP.GE.U32.AND P1, PT, R143, 0x7ffffe55, PT ;  /* 0x7ffffe558f00780c */ /* 0x000fe40003f26070 */
[----:B------:R-:W-:-:S05]  /*1ad30*/  IADD3 R143, R4, 0x100000, RZ ;  /* 0x00100000048f7810 */ /* 0x000fca0007ffe0ff */
[----:B------:R1:W-:Y:S04]  /*1ad40*/  LDGSTS.E [R143+-0x6bff8], desc[UR8][R28.64], !P0 ;  /* 0x940080001c8f7fae */ /* 0x0003e8000c121848 */
[----:B------:R4:W-:Y:S04]  /*1ad50*/  LDGSTS.E [R142+-0x67ff8], desc[UR8][R26.64], !P0 ;  /* 0x980080001a8e7fae */ /* 0x0009e8000c121848 */
[----:B------:R3:W-:Y:S01]  /*1ad60*/  LDGSTS.E [R141+-0x63ff8], desc[UR8][R24.64], !P0 ;  /* 0x9c008000188d7fae */ /* 0x0007e2000c121848 */
[----:B-1----:R-:W-:-:S03]  /*1ad70*/  VIADD R143, R145, 0xfffffeb7 ;  /* 0xfffffeb7918f7836 */ /* 0x002fc60000000000 */
[----:B------:R1:W-:Y:S01]  /*1ad80*/  LDGSTS.E [R140+-0x6fff4], desc[UR8][R22.64], !P1 ;  /* 0x9000c000168c7fae */ /* 0x0003e2000c921848 */
[C---:B------:R-:W-:Y:S02]  /*1ad90*/  IADD3 R145, R4.reuse, 0x100000, RZ ;  /* 0x0010000004917810 */ /* 0x040fe40007ffe0ff */
[----:B------:R-:W-:Y:S01]  /*1ada0*/  ISETP.GE.U32.AND P0, PT, R143, 0x7ffffe38, PT ;  /* 0x7ffffe388f00780c */ /* 0x000fe20003f06070 */
[C---:B------:R-:W-:Y:S01]  /*1adb0*/  VIADD R144, R4.reuse, 0x100000 ;  /* 0x0010000004907836 */ /* 0x040fe20000000000 */
[----:B------:R-:W-:Y:S01]  /*1adc0*/  IADD3 R143, R4, 0x100000, RZ ;  /* 0x00100000048f7810 */ /* 0x000fe20007ffe0ff */
[----:B----4-:R-:W-:-:S05]  /*1add0*/  IMAD.WIDE R26, R21, 0x4, R166 ;  /* 0x00000004151a7825 */ /* 0x010fca00078e02a6 */
[----:B------:R-:W-:Y:S04]  /*1ade0*/  STL.64 [R1+0x60], R26 ;  /* 0x0000601a01007387 */ /* 0x000fe80000100a00 */
[----:B------:R4:W-:Y:S01]  /*1adf0*/  LDGSTS.E [R145+-0x6bff4], desc[UR8][R26.64], !P1 ;  /* 0x9400c0001a917fae */ /* 0x0009e2000c921848 */
[----:B---3--:R-:W-:-:S04]  /*1ae00*/  IMAD.WIDE R24, R21, 0x4, R240 ;  /* 0x0000000415187825 */ /* 0x008fc800078e02f0 */
[C---:B-1----:R-:W-:Y:S01]  /*1ae10*/  IMAD.WIDE R22, R21.reuse, 0x4, R242 ;  /* 0x0000000415167825 */ /* 0x042fe200078e02f2 */
[----:B------:R-:W-:Y:S04]  /*1ae20*/  STL.64 [R1+0x58], R24 ;  /* 0x0000581801007387 */ /* 0x000fe80000100a00 */
[----:B------:R-:W3:Y:S04]  /*1ae30*/  LDL.LU.64 R166, [R1+0xff8] ;  /* 0x000ff80001a67983 */ /* 0x000ee80000300a00 */
[----:B------:R1:W-:Y:S01]  /*1ae40*/  STL.64 [R1+0x50], R22 ;  /* 0x0000501601007387 */ /* 0x0003e20000100a00 */
[----:B------:R-:W-:-:S03]  /*1ae50*/  IMAD.WIDE R140, R21, 0x4, R244 ;  /* 0x00000004158c7825 */ /* 0x000fc600078e02f4 */
[----:B------:R-:W3:Y:S01]  /*1ae60*/  LDL.LU.64 R240, [R1+0xff0] ;  /* 0x000ff00001f07983 */ /* 0x000ee20000300a00 */
[----:B----4-:R-:W-:-:S03]  /*1ae70*/  VIADD R145, R146, 0xfffffeb6 ;  /* 0xfffffeb692917836 */ /* 0x010fc60000000000 */
[----:B------:R-:W4:Y:S04]  /*1ae80*/  LDL.LU.64 R242, [R1+0xfe8] ;  /* 0x000fe80001f27983 */ /* 0x000f280000300a00 */
[----:B------:R-:W4:Y:S04]  /*1ae90*/  LDL.LU.64 R244, [R1+0xfe0] ;  /* 0x000fe00001f47983 */ /* 0x000f280000300a00 */
[----:B------:R-:W-:Y:S04]  /*1aea0*/  LDGSTS.E [R144+-0x67ff4], desc[UR8][R24.64], !P1 ;  /* 0x9800c00018907fae */ /* 0x000fe8000c921848 */
[----:B------:R-:W-:Y:S01]  /*1aeb0*/  LDGSTS.E [R143+-0x63ff4], desc[UR8][R22.64], !P1 ;  /* 0x9c00c000168f7fae */ /* 0x000fe2000c921848 */
[----:B------:R-:W-:-:S03]  /*1aec0*/  ISETP.GE.U32.AND P1, PT, R145, 0x7ffffe37, PT ;  /* 0x7ffffe379100780c */ /* 0x000fc60003f26070 */
[----:B------:R2:W-:Y:S02]  /*1aed0*/  LDGSTS.E [R142+-0x60000], desc[UR8][R140.64], !P0 ;  /* 0xa00000008c8e7fae */ /* 0x0005e4000c121848 */
[C---:B--2---:R-:W-:Y:S02]  /*1aee0*/  IMAD.WIDE R142, R21.reuse, 0x4, R246 ;  /* 0x00000004158e7825 */ /* 0x044fe400078e02f6 */
[----:B------:R-:W2:Y:S02]  /*1aef0*/  LDL.LU.64 R246, [R1+0xfd8] ;  /* 0x000fd80001f67983 */ /* 0x000ea40000300a00 */
[C---:B------:R-:W-:Y:S02]  /*1af00*/  IMAD.WIDE R144, R21.reuse, 0x4, R164 ;  /* 0x0000000415907825 */ /* 0x040fe400078e02a4 */
[----:B------:R-:W2:Y:S02]  /*1af10*/  LDL.LU.64 R164, [R1+0xfd0] ;  /* 0x000fd00001a47983 */ /* 0x000ea40000300a00 */
[----:B------:R-:W-:-:S02]  /*1af20*/  IMAD.WIDE R146, R21, 0x4, R248 ;  /* 0x0000000415927825 */ /* 0x000fc400078e02f8 */
[----:B------:R-:W2:Y:S02]  /*1af30*/  LDL.LU.64 R248, [R1+0xfc8] ;  /* 0x000fc80001f87983 */ /* 0x000ea40000300a00 */
[----:B------:R-:W-:Y:S02]  /*1af40*/  IMAD.WIDE R148, R21, 0x4, R250 ;  /* 0x0000000415947825 */ /* 0x000fe400078e02fa */
[----:B------:R-:W2:Y:S01]  /*1af50*/  LDL.LU.64 R250, [R1+0xfc0] ;  /* 0x000fc00001fa7983 */ /* 0x000ea20000300a00 */
[C---:B------:R-:W-:Y:S01]  /*1af60*/  IADD3 R153, R4.reuse, 0x100000, RZ ;  /* 0x0010000004997810 */ /* 0x040fe20007ffe0ff */
[C---:B------:R-:W-:Y:S01]  /*1af70*/  VIADD R152, R4.reuse, 0x100000 ;  /* 0x0010000004987836 */ /* 0x040fe20000000000 */
[C---:B------:R-:W-:Y:S01]  /*1af80*/  IADD3 R151, R4.reuse, 0x100000, RZ ;  /* 0x0010000004977810 */ /* 0x040fe20007ffe0ff */
[----:B------:R-:W-:Y:S01]  /*1af90*/  VIADD R150, R4, 0x100000 ;  /* 0x0010000004967836 */ /* 0x000fe20000000000 */
[----:B------:R-:W2:Y:S04]  /*1afa0*/  LDL.LU.64 R172, [R1+0xfb8] ;  /* 0x000fb80001ac7983 */ /* 0x000ea80000300a00 */
[----:B------:R1:W-:Y:S04]  /*1afb0*/  LDGSTS.E [R153+-0x5c000], desc[UR8][R142.64], !P0 ;  /* 0xa40000008e997fae */ /* 0x0003e8000c121848 */
[----:B------:R-:W-:Y:S04]  /*1afc0*/  LDGSTS.E [R152+-0x58000], desc[UR8][R144.64], !P0 ;  /* 0xa800000090987fae */ /* 0x000fe8000c121848 */
[----:B------:R-:W-:Y:S01]  /*1afd0*/  LDGSTS.E [R151+-0x54000], desc[UR8][R146.64], !P0 ;  /* 0xac00000092977fae */ /* 0x000fe2000c121848 */
[----:B-1----:R-:W-:-:S03]  /*1afe0*/  IADD3 R153, R154, -0x14b, RZ ;  /* 0xfffffeb59a997810 */ /* 0x002fc60007ffe0ff */
[----:B------:R3:W-:Y:S01]  /*1aff0*/  LDGSTS.E [R150+-0x5fffc], desc[UR8][R148.64], !P1 ;  /* 0xa000400094967fae */ /* 0x0007e2000c921848 */
[----:B------:R-:W-:Y:S01]  /*1b000*/  ISETP.GE.U32.AND P0, PT, R153, 0x7ffffe36, PT ;  /* 0x7ffffe369900780c */ /* 0x000fe20003f06070 */
[C---:B------:R-:W-:Y:S01]  /*1b010*/  VIADD R159, R4.reuse, 0x100000 ;  /* 0x00100000049f7836 */ /* 0x040fe20000000000 */
[C---:B------:R-:W-:Y:S02]  /*1b020*/  IADD3 R160, R4.reuse, 0x100000, RZ ;  /* 0x0010000004a07810 */ /* 0x040fe40007ffe0ff */
[----:B------:R-:W-:Y:S01]  /*1b030*/  IADD3 R158, R4, 0x100000, RZ ;  /* 0x00100000049e7810 */ /* 0x000fe20007ffe0ff */
[----:B---3--:R-:W-:-:S05]  /*1b040*/  IMAD.WIDE R150, R21, 0x4, R166 ;  /* 0x0000000415967825 */ /* 0x008fca00078e02a6 */
[----:B------:R1:W-:Y:S01]  /*1b050*/  LDGSTS.E [R161+-0x5bffc], desc[UR8][R150.64], !P1 ;  /* 0xa400400096a17fae */ /* 0x0003e2000c921848 */
[----:B------:R-:W-:-:S03]  /*1b060*/  IMAD.WIDE R152, R21, 0x4, R240 ;  /* 0x0000000415987825 */ /* 0x000fc600078e02f0 */
[----:B------:R-:W3:Y:S01]  /*1b070*/  LDL.LU.64 R240, [R1+0xfb0] ;  /* 0x000fb00001f07983 */ /* 0x000ee20000300a00 */
[----:B----4-:R-:W-:-:S03]  /*1b080*/  IMAD.WIDE R154, R21, 0x4, R242 ;  /* 0x00000004159a7825 */ /* 0x010fc600078e02f2 */
[----:B------:R-:W4:Y:S01]  /*1b090*/  LDL.LU.64 R242, [R1+0xfa8] ;  /* 0x000fa80001f27983 */ /* 0x000f220000300a00 */
[----:B------:R-:W-:-:S03]  /*1b0a0*/  IMAD.WIDE R156, R21, 0x4, R244 ;  /* 0x00000004159c7825 */ /* 0x000fc600078e02f4 */
[----:B------:R-:W4:Y:S01]  /*1b0b0*/  LDL.LU.64 R244, [R1+0xa90] ;  /* 0x000a900001f47983 */ /* 0x000f220000300a00 */
[----:B-1----:R-:W-:-:S03]  /*1b0c0*/  VIADD R161, R162, 0xfffffeb4 ;  /* 0xfffffeb4a2a17836 */ /* 0x002fc60000000000 */
[----:B------:R-:W-:Y:S04]  /*1b0d0*/  LDGSTS.E [R160+-0x57ffc], desc[UR8][R152.64], !P1 ;  /* 0xa800400098a07fae */ /* 0x000fe8000c921848 */
[----:B------:R-:W-:Y:S01]  /*1b0e0*/  LDGSTS.E [R159+-0x53ffc], desc[UR8][R154.64], !P1 ;  /* 0xac0040009a9f7fae */ /* 0x000fe2000c921848 */
[----:B------:R-:W-:-:S03]  /*1b0f0*/  ISETP.GE.U32.AND P1, PT, R161, 0x7ffffe35, PT ;  /* 0x7ffffe35a100780c */ /* 0x000fc60003f26070 */
[----:B------:R2:W-:Y:S04]  /*1b100*/  LDGSTS.E [R158+-0x5fff8], desc[UR8][R156.64], !P0 ;  /* 0xa00080009c9e7fae */ /* 0x0005e8000c121848 */
[----:B------:R-:W4:Y:S01]  /*1b110*/  LDL.LU.64 R180, [R1+0xa88] ;  /* 0x000a880001b47983 */ /* 0x000f220000300a00 */
[----:B--2---:R-:W-:-:S03]  /*1b120*/  IMAD.WIDE R158, R21, 0x4, R246 ;  /* 0x00000004159e7825 */ /* 0x004fc600078e02f6 */
[----:B------:R-:W2:Y:S01]  /*1b130*/  LDL.LU.64 R246, [R1+0xa80] ;  /* 0x000a800001f67983 */ /* 0x000ea20000300a00 */
[----:B------:R-:W-:-:S04]  /*1b140*/  IMAD.WIDE R160, R21, 0x4, R164 ;  /* 0x0000000415a07825 */ /* 0x000fc800078e02a4 */
[C---:B------:R-:W-:Y:S02]  /*1b150*/  IMAD.WIDE R162, R21.reuse, 0x4, R248 ;  /* 0x0000000415a27825 */ /* 0x040fe400078e02f8 */
[----:B------:R-:W2:Y:S02]  /*1b160*/  LDL.LU.64 R248, [R1+0xa78] ;  /* 0x000a780001f87983 */ /* 0x000ea40000300a00 */
[----:B------:R-:W-:Y:S02]  /*1b170*/  IMAD.WIDE R164, R21, 0x4, R250 ;  /* 0x0000000415a47825 */ /* 0x000fe400078e02fa */
[----:B------:R-:W2:Y:S01]  /*1b180*/  LDL.LU.64 R250, [R1+0x470] ;  /* 0x0004700001fa7983 */ /* 0x000ea20000300a00 */
[C---:B------:R-:W-:Y:S01]  /*1b190*/  IADD3 R169, R4.reuse, 0x100000, RZ ;  /* 0x0010000004a97810 */ /* 0x040fe20007ffe0ff */
[C---:B------:R-:W-:Y:S01]  /*1b1a0*/  VIADD R168, R4.reuse, 0x100000 ;  /* 0x0010000004a87836 */ /* 0x040fe20000000000 */
[C---:B------:R-:W-:Y:S01]  /*1b1b0*/  IADD3 R167, R4.reuse, 0x100000, RZ ;  /* 0x0010000004a77810 */ /* 0x040fe20007ffe0ff */
[C---:B------:R-:W-:Y:S01]  /*1b1c0*/  VIADD R166, R4.reuse, 0x100000 ;  /* 0x0010000004a67836 */ /* 0x040fe20000000000 */
[----:B------:R-:W2:Y:S04]  /*1b1d0*/  LDL.LU.64 R188, [R1+0x468] ;  /* 0x0004680001bc7983 */ /* 0x000ea80000300a00 */
[----:B------:R1:W-:Y:S01]  /*1b1e0*/  LDGSTS.E [R169+-0x5bff8], desc[UR8][R158.64], !P0 ;  /* 0xa40080009ea97fae */ /* 0x0003e2000c121848 */
[----:B------:R-:W-:-:S03]  /*1b1f0*/  VIADD R177, R4, 0x100000 ;  /* 0x0010000004b17836 */ /* 0x000fc60000000000 */
[----:B------:R-:W-:Y:S04]  /*1b200*/  LDGSTS.E [R168+-0x57ff8], desc[UR8][R160.64], !P0 ;  /* 0xa8008000a0a87fae */ /* 0x000fe8000c121848 */
[----:B------:R-:W-:Y:S01]  /*1b210*/  LDGSTS.E [R167+-0x53ff8], desc[UR8][R162.64], !P0 ;  /* 0xac008000a2a77fae */ /* 0x000fe2000c121848 */
[----:B-1----:R-:W-:-:S03]  /*1b220*/  IADD3 R169, R170, -0x169, RZ ;  /* 0xfffffe97aaa97810 */ /* 0x002fc60007ffe0ff */
[----:B------:R1:W-:Y:S01]  /*1b230*/  LDGSTS.E [R166+-0x5fff4], desc[UR8][R164.64], !P1 ;  /* 0xa000c000a4a67fae */ /* 0x0003e2000c921848 */
[----:B------:R-:W-:Y:S01]  /*1b240*/  ISETP.GE.U32.AND P0, PT, R169, 0x7ffffe18, PT ;  /* 0x7ffffe18a900780c */ /* 0x000fe20003f06070 */
[C---:B------:R-:W-:Y:S01]  /*1b250*/  VIADD R175, R4.reuse, 0x100000 ;  /* 0x0010000004af7836 */ /* 0x040fe20000000000 */
[C---:B------:R-:W-:Y:S01]  /*1b260*/  IADD3 R176, R4.reuse, 0x100000, RZ ;  /* 0x0010000004b07810 */ /* 0x040fe20007ffe0ff */
[----:B-1----:R-:W-:Y:S01]  /*1b270*/  IMAD.WIDE R166, R21, 0x4, R172 ;  /* 0x0000000415a67825 */ /* 0x002fe200078e02ac */
[----:B------:R-:W-:-:S04]  /*1b280*/  IADD3 R174, R4, 0x100000, RZ ;  /* 0x0010000004ae7810 */ /* 0x000fc80007ffe0ff */
[----:B------:R1:W-:Y:S02]  /*1b290*/  LDGSTS.E [R177+-0x5bff4], desc[UR8][R166.64], !P1 ;  /* 0xa400c000a6b17fae */ /* 0x0003e4000c921848 */
[----:B-1----:R-:W-:Y:S02]  /*1b2a0*/  VIADD R177, R178, 0xfffffe96 ;  /* 0xfffffe96b2b17836 */ /* 0x002fe40000000000 */
[C---:B---3--:R-:W-:Y:S02]  /*1b2b0*/  IMAD.WIDE R168, R21.reuse, 0x4, R240 ;  /* 0x0000000415a87825 */ /* 0x048fe400078e02f0 */
[----:B------:R-:W3:Y:S02]  /*1b2c0*/  LDL.LU.64 R240, [R1+0x460] ;  /* 0x0004600001f07983 */ /* 0x000ee40000300a00 */
[C---:B----4-:R-:W-:Y:S02]  /*1b2d0*/  IMAD.WIDE R170, R21.reuse, 0x4, R242 ;  /* 0x0000000415aa7825 */ /* 0x050fe400078e02f2 */
[----:B------:R-:W4:Y:S02]  /*1b2e0*/  LDL.LU.64 R242, [R1+0x48] ;  /* 0x0000480001f27983 */ /* 0x000f240000300a00 */
[----:B------:R-:W-:-:S02]  /*1b2f0*/  IMAD.WIDE R172, R21, 0x4, R244 ;  /* 0x0000000415ac7825 */ /* 0x000fc400078e02f4 */
[----:B------:R-:W4:Y:S04]  /*1b300*/  LDL.LU.64 R244, [R1+0x40] ;  /* 0x0000400001f47983 */ /* 0x000f280000300a00 */
[----:B------:R-:W-:Y:S04]  /*1b310*/  LDGSTS.E [R176+-0x57ff4], desc[UR8][R168.64], !P1 ;  /* 0xa800c000a8b07fae */ /* 0x000fe8000c921848 */
[----:B------:R-:W-:Y:S01]  /*1b320*/  LDGSTS.E [R175+-0x53ff4], desc[UR8][R170.64], !P1 ;  /* 0xac00c000aaaf7fae */ /* 0x000fe2000c921848 */
[----:B------:R-:W-:-:S03]  /*1b330*/  ISETP.GE.U32.AND P1, PT, R177, 0x7ffffe17, PT ;  /* 0x7ffffe17b100780c */ /* 0x000fc60003f26070 */
[----:B------:R-:W4:Y:S04]  /*1b340*/  LDL.LU.64 R196, [R1+0x38] ;  /* 0x0000380001c47983 */ /* 0x000f280000300a00 */
[----:B------:R1:W-:Y:S02]  /*1b350*/  LDGSTS.E [R174+-0x50000], desc[UR8][R172.64], !P0 ;  /* 0xb0000000acae7fae */ /* 0x0003e4000c121848 */
[----:B-1----:R-:W-:-:S04]  /*1b360*/  IMAD.WIDE R174, R21, 0x4, R180 ;  /* 0x0000000415ae7825 */ /* 0x002fc800078e02b4 */
[C---:B--2---:R-:W-:Y:S02]  /*1b370*/  IMAD.WIDE R176, R21.reuse, 0x4, R246 ;  /* 0x0000000415b07825 */ /* 0x044fe400078e02f6 */
[----:B------:R-:W2:Y:S02]  /*1b380*/  LDL.LU.64 R246, [R1+0x30] ;  /* 0x0000300001f67983 */ /* 0x000ea40000300a00 */
[C---:B------:R-:W-:Y:S02]  /*1b390*/  IMAD.WIDE R178, R21.reuse, 0x4, R248 ;  /* 0x0000000415b27825 */ /* 0x040fe400078e02f8 */
        /* <DEDUP_REMOVED lines=14> */
[----:B-1----:R-:W-:-:S05]  /*1b480*/  IMAD.WIDE R182, R21, 0x4, R188 ;  /* 0x0000000415b67825 */ /* 0x002fca00078e02bc */
        /* <DEDUP_REMOVED lines=13> */
[----:B-1----:R-:W-:-:S05]  /*1b560*/  IMAD.WIDE R190, R21, 0x4, R196 ;  /* 0x0000000415be7825 */ /* 0x002fca00078e02c4 */
[----:B------:R1:W-:Y:S01]  /*1b570*/  LDGSTS.E [R201+-0x4bff8], desc[UR8][R190.64], !P0 ;  /* 0xb4008000bec97fae */ /* 0x0003e2000c121848 */
[----:B--2---:R-:W-:-:S03]  /*1b580*/  IMAD.WIDE R192, R21, 0x4, R246 ;  /* 0x0000000415c07825 */ /* 0x004fc600078e02f6 */
[----:B------:R-:W2:Y:S04]  /*1b590*/  LDL.LU.64 R246, [R1+0x1688] ;  /* 0x0016880001f67983 */ /* 0x000ea80000300a00 */
[----:B------:R-:W-:Y:S01]  /*1b5a0*/  LDGSTS.E [R200+-0x47ff8], desc[UR8][R192.64], !P0 ;  /* 0xb8008000c0c87fae */ /* 0x000fe2000c121848 */
[----:B------:R-:W-:-:S03]  /*1b5b0*/  IMAD.WIDE R194, R21, 0x4, R248 ;  /* 0x0000000415c27825 */ /* 0x000fc600078e02f8 */
[----:B------:R-:W2:Y:S01]  /*1b5c0*/  LDL.LU.64 R248, [R1+0x1680] ;  /* 0x0016800001f87983 */ /* 0x000ea20000300a00 */
[----:B------:R-:W-:-:S03]  /*1b5d0*/  IMAD.WIDE R196, R21, 0x4, R250 ;  /* 0x0000000415c47825 */ /* 0x000fc600078e02fa */
[----:B------:R-:W2:Y:S01]  /*1b5e0*/  LDL.LU.64 R250, [R1+0x1678] ;  /* 0x0016780001fa7983 */ /* 0x000ea20000300a00 */
[----:B-1----:R-:W-:-:S03]  /*1b5f0*/  IADD3 R201, R202, -0x10d, RZ ;  /* 0xfffffef3cac97810 */ /* 0x002fc60007ffe0ff */
[----:B------:R-:W-:Y:S01]  /*1b600*/  LDGSTS.E [R199+-0x43ff8], desc[UR8][R194.64], !P0 ;  /* 0xbc008000c2c77fae */ /* 0x000fe2000c121848 */
[----:B------:R-:W-:-:S03]  /*1b610*/  ISETP.GE.U32.AND P0, PT, R201, 0x7ffffe74, PT ;  /* 0x7ffffe74c900780c */ /* 0x000fc60003f06070 */
[----:B------:R1:W-:Y:S02]  /*1b620*/  LDGSTS.E [R198+-0x4fff4], desc[UR8][R196.64], !P1 ;  /* 0xb000c000c4c67fae */ /* 0x0003e4000c921848 */
[C---:B-1----:R-:W-:Y:S02]  /*1b630*/  IMAD.WIDE R198, R21.reuse, 0x4, R210 ;  /* 0x0000000415c67825 */ /* 0x042fe400078e02d2 */
[----:B------:R-:W2:Y:S04]  /*1b640*/  LDL.LU.64 R210, [R1+0x1670] ;  /* 0x0016700001d27983 */ /* 0x000ea80000300a00 */
[----:B------:R-:W-:Y:S01]  /*1b650*/  LDGSTS.E [R207+-0x4bff4], desc[UR8][R198.64], !P1 ;  /* 0xb400c000c6cf7fae */ /* 0x000fe2000c921848 */
[----:B---3--:R-:W-:-:S03]  /*1b660*/  IMAD.WIDE R200, R21, 0x4, R240 ;  /* 0x0000000415c87825 */ /* 0x008fc600078e02f0 */
[----:B------:R-:W3:Y:S01]  /*1b670*/  LDL.LU.64 R240, [R1+0x1668] ;  /* 0x0016680001f07983 */ /* 0x000ee20000300a00 */
[----:B----4-:R-:W-:-:S03]  /*1b680*/  IMAD.WIDE R202, R21, 0x4, R242 ;  /* 0x0000000415ca7825 */ /* 0x010fc600078e02f2 */
[----:B------:R-:W4:Y:S01]  /*1b690*/  LDL.LU.64 R242, [R1+0x1660] ;  /* 0x0016600001f27983 */ /* 0x000f220000300a00 */
[----:B------:R-:W-:-:S03]  /*1b6a0*/  IMAD.WIDE R22, R21, 0x4, R244 ;  /* 0x0000000415167825 */ /* 0x000fc600078e02f4 */
[----:B------:R-:W-:Y:S04]  /*1b6b0*/  LDGSTS.E [R206+-0x47ff4], desc[UR8][R200.64], !P1 ;  /* 0xb800c000c8ce7fae */ /* 0x000fe8000c921848 */
[----:B------:R1:W-:Y:S04]  /*1b6c0*/  STL.64 [R1+0x248], R22 ;  /* 0x0002481601007387 */ /* 0x0003e80000100a00 */
[----:B------:R-:W4:Y:S01]  /*1b6d0*/  LDL.LU.64 R244, [R1+0x1658] ;  /* 0x0016580001f47983 */ /* 0x000f220000300a00 */
[----:B------:R-:W-:-:S03]  /*1b6e0*/  IMAD.WIDE R28, R21, 0x4, R212 ;  /* 0x00000004151c7825 */ /* 0x000fc600078e02d4 */
[----:B------:R-:W-:Y:S04]  /*1b6f0*/  LDGSTS.E [R205+-0x43ff4], desc[UR8][R202.64], !P1 ;  /* 0xbc00c000cacd7fae */ /* 0x000fe8000c921848 */
[----:B------:R1:W-:Y:S04]  /*1b700*/  LDGSTS.E [R204+-0x80000], desc[UR8][R22.64], !P0 ;  /* 0x8000000016cc7fae */ /* 0x0003e8000c121848 */
[----:B------:R1:W-:Y:S01]  /*1b710*/  STL.64 [R1+0x240], R28 ;  /* 0x0002401c01007387 */ /* 0x0003e20000100a00 */
[----:B--2---:R-:W-:-:S05]  /*1b720*/  IMAD.WIDE R26, R21, 0x4, R246 ;  /* 0x00000004151a7825 */ /* 0x004fca00078e02f6 */
[----:B------:R3:W-:Y:S04]  /*1b730*/  STL.64 [R1+0x238], R26 ;  /* 0x0002381a01007387 */ /* 0x0007e80000100a00 */
[----:B------:R-:W2:Y:S01]  /*1b740*/  LDL.LU.64 R212, [R1+0x1650] ;  /* 0x0016500001d47983 */ /* 0x000ea20000300a00 */
[----:B------:R-:W-:-:S04]  /*1b750*/  IMAD.WIDE R24, R21, 0x4, R248 ;  /* 0x0000000415187825 */ /* 0x000fc800078e02f8 */
[----:B-1----:R-:W-:Y:S01]  /*1b760*/  IMAD.WIDE R22, R21, 0x4, R250 ;  /* 0x0000000415167825 */ /* 0x002fe200078e02fa */
[----:B------:R4:W-:Y:S04]  /*1b770*/  STL.64 [R1+0x230], R24 ;  /* 0x0002301801007387 */ /* 0x0009e80000100a00 */
[----:B------:R1:W-:Y:S04]  /*1b780*/  STL.64 [R1+0x228], R22 ;  /* 0x0002281601007387 */ /* 0x0003e80000100a00 */
[----:B------:R-:W2:Y:S04]  /*1b790*/  LDL.LU.64 R246, [R1+0x1648] ;  /* 0x0016480001f67983 */ /* 0x000ea80000300a00 */
[----:B------:R-:W2:Y:S04]  /*1b7a0*/  LDL.LU.64 R248, [R1+0x1640] ;  /* 0x0016400001f87983 */ /* 0x000ea80000300a00 */
[----:B------:R-:W2:Y:S01]  /*1b7b0*/  LDL.LU.64 R250, [R1+0x1638] ;  /* 0x0016380001fa7983 */ /* 0x000ea20000300a00 */
[----:B------:R-:W-:-:S02]  /*1b7c0*/  VIADD R207, R208, 0xfffffef2 ;  /* 0xfffffef2d0cf7836 */ /* 0x000fc40000000000 */
[C---:B------:R-:W-:Y:S01]  /*1b7d0*/  VIADD R206, R5.reuse, 0x100000 ;  /* 0x0010000005ce7836 */ /* 0x040fe20000000000 */
[----:B------:R-:W-:Y:S01]  /*1b7e0*/  IADD3 R205, R5, 0x100000, RZ ;  /* 0x0010000005cd7810 */ /* 0x000fe20007ffe0ff */
[----:B------:R-:W2:Y:S01]  /*1b7f0*/  LDC R208, c[0x0][0x230] ;  /* 0x00008c00ffd07b82 */ /* 0x000ea20000000800 */
[----:B------:R-:W-:Y:S02]  /*1b800*/  ISETP.GE.U32.AND P1, PT, R207, 0x7ffffe73, PT ;  /* 0x7ffffe73cf00780c */ /* 0x000fe40003f26070 */
[----:B------:R-:W-:-:S05]  /*1b810*/  IADD3 R207, R5, 0x100000, RZ ;  /* 0x0010000005cf7810 */ /* 0x000fca0007ffe0ff */
[----:B------:R1:W-:Y:S04]  /*1b820*/  LDGSTS.E [R207+-0x7c000], desc[UR8][R28.64], !P0 ;  /* 0x840000001ccf7fae */ /* 0x0003e8000c121848 */
[----:B------:R3:W-:Y:S04]  /*1b830*/  LDGSTS.E [R206+-0x78000], desc[UR8][R26.64], !P0 ;  /* 0x880000001ace7fae */ /* 0x0007e8000c121848 */
[----:B------:R4:W-:Y:S01]  /*1b840*/  LDGSTS.E [R205+-0x74000], desc[UR8][R24.64], !P0 ;  /* 0x8c00000018cd7fae */ /* 0x0009e2000c121848 */
[----:B-1----:R-:W-:-:S03]  /*1b850*/  VIADD R207, R209, 0xfffffef1 ;  /* 0xfffffef1d1cf7836 */ /* 0x002fc60000000000 */
[----:B------:R1:W-:Y:S01]  /*1b860*/  LDGSTS.E [R204+-0x7fffc], desc[UR8][R22.64], !P1 ;  /* 0x8000400016cc7fae */ /* 0x0003e2000c921848 */
[----:B------:R-:W-:Y:S01]  /*1b870*/  IMAD.WIDE R28, R21, 0x4, R210 ;  /* 0x00000004151c7825 */ /* 0x000fe200078e02d2 */
[----:B------:R-:W2:Y:S01]  /*1b880*/  LDC R209, c[0x0][0x230] ;  /* 0x00008c00ffd17b82 */ /* 0x000ea20000000800 */
[----:B------:R-:W-:-:S03]  /*1b890*/  ISETP.GE.U32.AND P0, PT, R207, 0x7ffffe72, PT ;  /* 0x7ffffe72cf00780c */ /* 0x000fc60003f06070 */
[----:B------:R2:W-:Y:S01]  /*1b8a0*/  STL.64 [R1+0x220], R28 ;  /* 0x0002201c01007387 */ /* 0x0005e20000100a00 */
[----:B------:R-:W-:-:S05]  /*1b8b0*/  IADD3 R207, R5, 0x100000, RZ ;  /* 0x0010000005cf7810 */ /* 0x000fca0007ffe0ff */
[----:B------:R2:W-:Y:S01]  /*1b8c0*/  LDGSTS.E [R207+-0x7bffc], desc[UR8][R28.64], !P1 ;  /* 0x840040001ccf7fae */ /* 0x0005e2000c921848 */
[----:B---3--:R-:W-:-:S04]  /*1b8d0*/  IMAD.WIDE R26, R21, 0x4, R240 ;  /* 0x00000004151a7825 */ /* 0x008fc800078e02f0 */
[C---:B----4-:R-:W-:Y:S01]  /*1b8e0*/  IMAD.WIDE R24, R21.reuse, 0x4, R242 ;  /* 0x0000000415187825 */ /* 0x050fe200078e02f2 */
[----:B------:R3:W-:Y:S04]  /*1b8f0*/  STL.64 [R1+0x218], R26 ;  /* 0x0002181a01007387 */ /* 0x0007e80000100a00 */
[----:B------:R-:W4:Y:S01]  /*1b900*/  LDL.LU.64 R210, [R1+0x1630] ;  /* 0x0016300001d27983 */ /* 0x000f220000300a00 */
[----:B-1----:R-:W-:-:S03]  /*1b910*/  IMAD.WIDE R22, R21, 0x4, R244 ;  /* 0x0000000415167825 */ /* 0x002fc600078e02f4 */
        /* <DEDUP_REMOVED lines=17> */
[----:B------:R-:W2:Y:S01]  /*1ba30*/  LDL.LU.64 R246, [R1+0x12e0] ;  /* 0x0012e00001f67983 */ /* 0x000ea20000300a00 */
[----:B------:R-:W-:-:S02]  /*1ba40*/  VIADD R207, R208, 0xfffffef0 ;  /* 0xfffffef0d0cf7836 */ /* 0x000fc40000000000 */
[----:B------:R-:W3:Y:S01]  /*1ba50*/  LDC R208, c[0x0][0x230] ;  /* 0x00008c00ffd07b82 */ /* 0x000ee20000000800 */
[----:B------:R-:W2:Y:S02]  /*1ba60*/  LDL.LU.64 R248, [R1+0x12d8] ;  /* 0x0012d80001f87983 */ /* 0x000ea40000300a00 */
[----:B------:R-:W-:Y:S02]  /*1ba70*/  ISETP.GE.U32.AND P1, PT, R207, 0x7ffffe71, PT ;  /* 0x7ffffe71cf00780c */ /* 0x000fe40003f26070 */
[----:B------:R-:W-:Y:S01]  /*1ba80*/  IADD3 R207, R5, 0x100000, RZ ;  /* 0x0010000005cf7810 */ /* 0x000fe20007ffe0ff */
[----:B------:R-:W2:Y:S04]  /*1ba90*/  LDL.LU.64 R250, [R1+0x12d0] ;  /* 0x0012d00001fa7983 */ /* 0x000ea80000300a00 */
        /* <DEDUP_REMOVED lines=8> */
[----:B----4-:R-:W-:-:S05]  /*1bb20*/  IMAD.WIDE R28, R21, 0x4, R210 ;  /* 0x00000004151c7825 */ /* 0x010fca00078e02d2 */
[----:B------:R2:W-:Y:S04]  /*1bb30*/  STL.64 [R1+0x1e0], R28 ;  /* 0x0001e01c01007387 */ /* 0x0005e80000100a00 */
[----:B------:R4:W-:Y:S01]  /*1bb40*/  LDGSTS.E [R207+-0x7bff4], desc[UR8][R28.64], !P1 ;  /* 0x8400c0001ccf7fae */ /* 0x0009e2000c921848 */
[----:B------:R-:W-:-:S04]  /*1bb50*/  IMAD.WIDE R26, R21, 0x4, R240 ;  /* 0x00000004151a7825 */ /* 0x000fc800078e02f0 */
[C---:B---3--:R-:W-:Y:S01]  /*1bb60*/  IMAD.WIDE R24, R21.reuse, 0x4, R242 ;  /* 0x0000000415187825 */ /* 0x048fe200078e02f2 */
[----:B------:R3:W-:Y:S03]  /*1bb70*/  STL.64 [R1+0x1d8], R26 ;  /* 0x0001d81a01007387 */ /* 0x0007e60000100a00 */
[----:B-1----:R-:W-:Y:S01]  /*1bb80*/  IMAD.WIDE R22, R21, 0x4, R244 ;  /* 0x0000000415167825 */ /* 0x002fe200078e02f4 */
[----:B------:R-:W3:Y:S04]  /*1bb90*/  LDL.LU.64 R210, [R1+0x12c8] ;  /* 0x0012c80001d27983 */ /* 0x000ee80000300a00 */
[----:B------:R1:W-:Y:S04]  /*1bba0*/  STL.64 [R1+0x1d0], R24 ;  /* 0x0001d01801007387 */ /* 0x0003e80000100a00 */
[----:B------:R1:W-:Y:S04]  /*1bbb0*/  STL.64 [R1+0x48], R22 ;  /* 0x0000481601007387 */ /* 0x0003e80000100a00 */
[----:B------:R-:W3:Y:S04]  /*1bbc0*/  LDL.LU.64 R240, [R1+0x12c0] ;  /* 0x0012c00001f07983 */ /* 0x000ee80000300a00 */
[----:B------:R-:W3:Y:S04]  /*1bbd0*/  LDL.LU.64 R242, [R1+0x12b8] ;  /* 0x0012b80001f27983 */ /* 0x000ee80000300a00 */
[----:B------:R-:W3:Y:S04]  /*1bbe0*/  LDL.LU.64 R244, [R1+0x12b0] ;  /* 0x0012b00001f47983 */ /* 0x000ee80000300a00 */
[----:B------:R3:W-:Y:S01]  /*1bbf0*/  LDGSTS.E [R206+-0x77ff4], desc[UR8][R26.64], !P1 ;  /* 0x8800c0001ace7fae */ /* 0x0007e2000c921848 */
[----:B----4-:R-:W-:-:S02]  /*1bc00*/  VIADD R207, R208, 0xfffffed2 ;  /* 0xfffffed2d0cf7836 */ /* 0x010fc40000000000 */
[----:B------:R-:W4:Y:S01]  /*1bc10*/  LDC R208, c[0x0][0x230] ;  /* 0x00008c00ffd07b82 */ /* 0x000f220000000800 */
[----:B------:R1:W-:Y:S01]  /*1bc20*/  LDGSTS.E [R205+-0x73ff4], desc[UR8][R24.64], !P1 ;  /* 0x8c00c00018cd7fae */ /* 0x0003e2000c921848 */
[----:B--2---:R-:W-:-:S04]  /*1bc30*/  IMAD.WIDE R28, R21, 0x4, R212 ;  /* 0x00000004151c7825 */ /* 0x004fc800078e02d4 */
[----:B---3--:R-:W-:Y:S01]  /*1bc40*/  IMAD.WIDE R26, R21, 0x4, R246 ;  /* 0x00000004151a7825 */ /* 0x008fe200078e02f6 */
[----:B------:R2:W-:Y:S04]  /*1bc50*/  STL.64 [R1+0x40], R28 ;  /* 0x0000401c01007387 */ /* 0x0005e80000100a00 */
[----:B------:R3:W-:Y:S04]  /*1bc60*/  STL.64 [R1+0x38], R26 ;  /* 0x0000381a01007387 */ /* 0x0007e80000100a00 */
[----:B------:R-:W4:Y:S01]  /*1bc70*/  LDL.LU.64 R212, [R1+0x12a8] ;  /* 0x0012a80001d47983 */ /* 0x000f220000300a00 */
[----:B------:R-:W-:-:S02]  /*1bc80*/  ISETP.GE.U32.AND P1, PT, R207, 0x7ffffe53, PT ;  /* 0x7ffffe53cf00780c */ /* 0x000fc40003f26070 */
[----:B------:R-:W-:Y:S01]  /*1bc90*/  IADD3 R207, R5, 0x100000, RZ ;  /* 0x0010000005cf7810 */ /* 0x000fe20007ffe0ff */
[----:B------:R2:W-:Y:S01]  /*1bca0*/  LDGSTS.E [R204+-0x70000], desc[UR8][R22.64], !P0 ;  /* 0x9000000016cc7fae */ /* 0x0005e2000c121848 */
[----:B-1----:R-:W-:-:S03]  /*1bcb0*/  IMAD.WIDE R24, R21, 0x4, R248 ;  /* 0x0000000415187825 */ /* 0x002fc600078e02f8 */
[----:B------:R1:W-:Y:S04]  /*1bcc0*/  LDGSTS.E [R207+-0x6c000], desc[UR8][R28.64], !P0 ;  /* 0x940000001ccf7fae */ /* 0x0003e8000c121848 */
[----:B------:R3:W-:Y:S01]  /*1bcd0*/  STL.64 [R1+0x30], R24 ;  /* 0x0000301801007387 */ /* 0x0007e20000100a00 */
[----:B--2---:R-:W-:-:S03]  /*1bce0*/  IMAD.WIDE R22, R21, 0x4, R250 ;  /* 0x0000000415167825 */ /* 0x004fc600078e02fa */
[----:B------:R3:W-:Y:S01]  /*1bcf0*/  LDGSTS.E [R206+-0x68000], desc[UR8][R26.64], !P0 ;  /* 0x980000001ace7fae */ /* 0x0007e2000c121848 */
[----:B-1----:R-:W-:-:S03]  /*1bd00*/  VIADD R207, R209, 0xfffffed1 ;  /* 0xfffffed1d1cf7836 */ /* 0x002fc60000000000 */
[----:B------:R1:W-:Y:S01]  /*1bd10*/  STL.64 [R1+0x28], R22 ;  /* 0x0000281601007387 */ /* 0x0003e20000100a00 */
[----:B------:R-:W2:Y:S03]  /*1bd20*/  LDC R209, c[0x0][0x230] ;  /* 0x00008c00ffd17b82 */ /* 0x000ea60000000800 */
[----:B------:R-:W2:Y:S04]  /*1bd30*/  LDL.LU.64 R250, [R1+0x12a0] ;  /* 0x0012a00001fa7983 */ /* 0x000ea80000300a00 */
[----:B------:R1:W-:Y:S01]  /*1bd40*/  LDGSTS.E [R205+-0x64000], desc[UR8][R24.64], !P0 ;  /* 0x9c00000018cd7fae */ /* 0x0003e2000c121848 */
[----:B------:R-:W-:-:S03]  /*1bd50*/  ISETP.GE.U32.AND P0, PT, R207, 0x7ffffe52, PT ;  /* 0x7ffffe52cf00780c */ /* 0x000fc60003f06070 */
[----:B------:R-:W2:Y:S01]  /*1bd60*/  LDL.LU.64 R248, [R1+0x1298] ;  /* 0x0012980001f87983 */ /* 0x000ea20000300a00 */
[----:B------:R-:W-:-:S03]  /*1bd70*/  IADD3 R207, R5, 0x100000, RZ ;  /* 0x0010000005cf7810 */ /* 0x000fc60007ffe0ff */
[----:B------:R1:W-:Y:S04]  /*1bd80*/  LDGSTS.E [R204+-0x6fffc], desc[UR8][R22.64], !P1 ;  /* 0x9000400016cc7fae */ /* 0x0003e8000c921848 */
[----:B------:R-:W2:Y:S01]  /*1bd90*/  LDL.LU.64 R246, [R1+0x1290] ;  /* 0x0012900001f67983 */ /* 0x000ea20000300a00 */
[C---:B------:R-:W-:Y:S02]  /*1bda0*/  IMAD.WIDE R28, R21.reuse, 0x4, R210 ;  /* 0x00000004151c7825 */ /* 0x040fe400078e02d2 */
[----:B------:R-:W2:Y:S03]  /*1bdb0*/  LDC R210, c[0x0][0x230] ;  /* 0x00008c00ffd27b82 */ /* 0x000ea60000000800 */
[----:B------:R-:W-:Y:S04]  /*1bdc0*/  STL.64 [R1+0x20], R28 ;  /* 0x0000201c01007387 */ /* 0x000fe80000100a00 */
[----:B------:R4:W-:Y:S01]  /*1bdd0*/  LDGSTS.E [R207+-0x6bffc], desc[UR8][R28.64], !P1 ;  /* 0x940040001ccf7fae */ /* 0x0009e2000c921848 */
[----:B---3--:R-:W-:-:S04]  /*1bde0*/  IMAD.WIDE R26, R21, 0x4, R240 ;  /* 0x00000004151a7825 */ /* 0x008fc800078e02f0 */
[C---:B-1----:R-:W-:Y:S01]  /*1bdf0*/  IMAD.WIDE R24, R21.reuse, 0x4, R242 ;  /* 0x0000000415187825 */ /* 0x042fe200078e02f2 */
[----:B------:R-:W-:Y:S03]  /*1be00*/  STL.64 [R1+0x18], R26 ;  /* 0x0000181a01007387 */ /* 0x000fe60000100a00 */
[----:B------:R-:W-:Y:S01]  /*1be10*/  IMAD.WIDE R22, R21, 0x4, R244 ;  /* 0x0000000415167825 */ /* 0x000fe200078e02f4 */
[----:B------:R-:W-:Y:S04]  /*1be20*/  LDGSTS.E [R206+-0x67ffc], desc[UR8][R26.64], !P1 ;  /* 0x980040001ace7fae */ /* 0x000fe8000c921848 */
[----:B------:R-:W3:Y:S04]  /*1be30*/  LDL.LU.64 R244, [R1+0x1288] ;  /* 0x0012880001f47983 */ /* 0x000ee80000300a00 */
[----:B------:R-:W-:Y:S04]  /*1be40*/  STL.64 [R1+0x10], R24 ;  /* 0x0000101801007387 */ /* 0x000fe80000100a00 */
[----:B------:R1:W-:Y:S04]  /*1be50*/  STL.64 [R1+0x8], R22 ;  /* 0x0000081601007387 */ /* 0x0003e80000100a00 */
[----:B------:R-:W3:Y:S04]  /*1be60*/  LDL.LU.64 R242, [R1+0x1280] ;  /* 0x0012800001f27983 */ /* 0x000ee80000300a00 */
[----:B------:R-:W-:Y:S04]  /*1be70*/  LDGSTS.E [R205+-0x63ffc], desc[UR8][R24.64], !P1 ;  /* 0x9c00400018cd7fae */ /* 0x000fe8000c921848 */
[----:B------:R-:W3:Y:S04]  /*1be80*/  LDL.LU.64 R240, [R1+0x1278] ;  /* 0x0012780001f07983 */ /* 0x000ee80000300a00 */
[----:B------:R1:W-:Y:S04]  /*1be90*/  LDGSTS.E [R204+-0x6fff8], desc[UR8][R22.64], !P0 ;  /* 0x9000800016cc7fae */ /* 0x0003e8000c121848 */
[----:B------:R-:W3:Y:S01]  /*1bea0*/  LDL.LU.64 R214, [R1+0xfa0] ;  /* 0x000fa00001d67983 */ /* 0x000ee20000300a00 */
[----:B----4-:R-:W-:-:S02]  /*1beb0*/  VIADD R207, R208, 0xfffffed0 ;  /* 0xfffffed0d0cf7836 */ /* 0x010fc40000000000 */
[----:B-1----:R-:W-:-:S03]  /*1bec0*/  IMAD.WIDE R22, R21, 0x4, R212 ;  /* 0x0000000415167825 */ /* 0x002fc600078e02d4 */
[----:B------:R-:W-:Y:S02]  /*1bed0*/  ISETP.GE.U32.AND P1, PT, R207, 0x7ffffe51, PT ;  /* 0x7ffffe51cf00780c */ /* 0x000fe40003f26070 */
[----:B------:R1:W-:Y:S04]  /*1bee0*/  STL.64 [R1], R22 ;  /* 0x0000001601007387 */ /* 0x0003e80000100a00 */
[----:B------:R-:W4:Y:S01]  /*1bef0*/  LDL.LU.64 R228, [R1+0xf98] ;  /* 0x000f980001e47983 */ /* 0x000f220000300a00 */
[----:B------:R-:W-:-:S03]  /*1bf00*/  IADD3 R207, R5, 0x100000, RZ ;  /* 0x0010000005cf7810 */ /* 0x000fc60007ffe0ff */
[----:B------:R-:W4:Y:S04]  /*1bf10*/  LDL.LU.64 R224, [R1+0xf90] ;  /* 0x000f900001e07983 */ /* 0x000f280000300a00 */
[----:B------:R-:W4:Y:S04]  /*1bf20*/  LDL.LU.64 R222, [R1+0xf88] ;  /* 0x000f880001de7983 */ /* 0x000f280000300a00 */
[----:B------:R2:W-:Y:S04]  /*1bf30*/  LDGSTS.E [R207+-0x6bff8], desc[UR8][R22.64], !P0 ;  /* 0x9400800016cf7fae */ /* 0x0005e8000c121848 */
[----:B------:R-:W4:Y:S04]  /*1bf40*/  LDL.LU.64 R212, [R1+0xf80] ;  /* 0x000f800001d47983 */ /* 0x000f280000300a00 */
[----:B-1----:R-:W4:Y:S04]  /*1bf50*/  LDL.LU.64 R22, [R1+0xf78] ;  /* 0x000f780001167983 */ /* 0x002f280000300a00 */
[----:B------:R-:W4:Y:S04]  /*1bf60*/  LDL.LU.64 R230, [R1+0xf70] ;  /* 0x000f700001e67983 */ /* 0x000f280000300a00 */
[----:B------:R-:W4:Y:S01]  /*1bf70*/  LDL.LU.64 R236, [R1+0xf68] ;  /* 0x000f680001ec7983 */ /* 0x000f220000300a00 */
[----:B--2---:R-:W-:-:S03]  /*1bf80*/  IMAD.WIDE R250, R21, 0x4, R250 ;  /* 0x0000000415fa7825 */ /* 0x004fc600078e02fa */
[----:B------:R-:W2:Y:S01]  /*1bf90*/  LDL.LU.64 R220, [R1+0xf60] ;  /* 0x000f600001dc7983 */ /* 0x000ea20000300a00 */
[----:B------:R-:W-:-:S03]  /*1bfa0*/  IMAD.WIDE R248, R21, 0x4, R248 ;  /* 0x0000000415f87825 */ /* 0x000fc600078e02f8 */
[----:B------:R-:W-:Y:S01]  /*1bfb0*/  LDGSTS.E [R206+-0x67ff8], desc[UR8][R250.64], !P0 ;  /* 0x98008000face7fae */ /* 0x000fe2000c121848 */
[----:B------:R-:W-:-:S03]  /*1bfc0*/  VIADD R207, R209, 0xfffffeb3 ;  /* 0xfffffeb3d1cf7836 */ /* 0x000fc60000000000 */
[----:B------:R-:W-:Y:S02]  /*1bfd0*/  LDGSTS.E [R205+-0x63ff8], desc[UR8][R248.64], !P0 ;  /* 0x9c008000f8cd7fae */ /* 0x000fe4000c121848 */
[----:B------:R-:W-:Y:S01]  /*1bfe0*/  ISETP.GE.U32.AND P0, PT, R207, 0x7ffffe34, PT ;  /* 0x7ffffe34cf00780c */ /* 0x000fe20003f06070 */
[----:B------:R-:W-:Y:S01]  /*1bff0*/  IMAD.WIDE R246, R21, 0x4, R246 ;  /* 0x0000000415f67825 */ /* 0x000fe200078e02f6 */
[C---:B------:R-:W-:Y:S01]  /*1c000*/  IADD3 R209, R5.reuse, 0x100000, RZ ;  /* 0x0010000005d17810 */ /* 0x040fe20007ffe0ff */
[----:B------:R-:W2:Y:S01]  /*1c010*/  LDL.LU.64 R232, [R1+0xf58] ;  /* 0x000f580001e87983 */ /* 0x000ea20000300a00 */
[C---:B------:R-:W-:Y:S01]  /*1c020*/  IADD3 R207, R5.reuse, 0x100000, RZ ;  /* 0x0010000005cf7810 */ /* 0x040fe20007ffe0ff */
[----:B------:R-:W-:Y:S02]  /*1c030*/  VIADD R208, R5, 0x100000 ;  /* 0x0010000005d07836 */ /* 0x000fe40000000000 */
[----:B------:R-:W-:Y:S04]  /*1c040*/  LDGSTS.E [R204+-0x6fff4], desc[UR8][R246.64], !P1 ;  /* 0x9000c000f6cc7fae */ /* 0x000fe8000c921848 */
[----:B------:R-:W2:Y:S04]  /*1c050*/  LDL.LU.64 R234, [R1+0xf50] ;  /* 0x000f500001ea7983 */ /* 0x000ea80000300a00 */
[----:B------:R-:W2:Y:S01]  /*1c060*/  LDL.LU.64 R238, [R1+0xf48] ;  /* 0x000f480001ee7983 */ /* 0x000ea20000300a00 */
[----:B---3--:R-:W-:-:S05]  /*1c070*/  IMAD.WIDE R244, R21, 0x4, R244 ;  /* 0x0000000415f47825 */ /* 0x008fca00078e02f4 */
[----:B------:R1:W-:Y:S01]  /*1c080*/  LDGSTS.E [R209+-0x6bff4], desc[UR8][R244.64], !P1 ;  /* 0x9400c000f4d17fae */ /* 0x0003e2000c921848 */
[----:B------:R-:W-:-:S04]  /*1c090*/  IMAD.WIDE R242, R21, 0x4, R242 ;  /* 0x0000000415f27825 */ /* 0x000fc800078e02f2 */
[C---:B------:R-:W-:Y:S01]  /*1c0a0*/  IMAD.WIDE R240, R21.reuse, 0x4, R240 ;  /* 0x0000000415f07825 */ /* 0x040fe200078e02f0 */
[----:B------:R-:W-:Y:S03]  /*1c0b0*/  LDGSTS.E [R208+-0x67ff4], desc[UR8][R242.64], !P1 ;  /* 0x9800c000f2d07fae */ /* 0x000fe6000c921848 */
[----:B-1----:R-:W-:Y:S01]  /*1c0c0*/  VIADD R209, R210, 0xfffffeb2 ;  /* 0xfffffeb2d2d17836 */ /* 0x002fe20000000000 */
[----:B------:R-:W-:Y:S01]  /*1c0d0*/  LDGSTS.E [R207+-0x63ff4], desc[UR8][R240.64], !P1 ;  /* 0x9c00c000f0cf7fae */ /* 0x000fe2000c921848 */
[----:B------:R-:W-:-:S03]  /*1c0e0*/  IMAD.WIDE R204, R21, 0x4, R214 ;  /* 0x0000000415cc7825 */ /* 0x000fc600078e02d6 */
[----:B------:R-:W-:Y:S02]  /*1c0f0*/  ISETP.GE.U32.AND P1, PT, R209, 0x7ffffe33, PT ;  /* 0x7ffffe33d100780c */ /* 0x000fe40003f26070 */
[----:B------:R4:W-:Y:S01]  /*1c100*/  LDGSTS.E [R206+-0x60000], desc[UR8][R204.64], !P0 ;  /* 0xa0000000ccce7fae */ /* 0x0009e2000c121848 */
[----:B------:R-:W-:Y:S01]  /*1c110*/  IADD3 R215, R5, 0x100000, RZ ;  /* 0x0010000005d77810 */ /* 0x000fe20007ffe0ff */
[C---:B----4-:R-:W-:Y:S02]  /*1c120*/  IMAD.WIDE R206, R21.reuse, 0x4, R228 ;  /* 0x0000000415ce7825 */ /* 0x050fe400078e02e4 */
[----:B------:R-:W3:Y:S02]  /*1c130*/  LDL.LU.64 R228, [R1+0xf40] ;  /* 0x000f400001e47983 */ /* 0x000ee40000300a00 */
[C---:B------:R-:W-:Y:S02]  /*1c140*/  IMAD.WIDE R208, R21.reuse, 0x4, R224 ;  /* 0x0000000415d07825 */ /* 0x040fe400078e02e0 */
[----:B------:R1:W-:Y:S02]  /*1c150*/  LDGSTS.E [R217+-0x5c000], desc[UR8][R206.64], !P0 ;  /* 0xa4000000ced97fae */ /* 0x0003e4000c121848 */
[----:B------:R-:W-:-:S02]  /*1c160*/  IMAD.WIDE R210, R21, 0x4, R222 ;  /* 0x0000000415d27825 */ /* 0x000fc400078e02de */
[----:B------:R4:W-:Y:S04]  /*1c170*/  LDGSTS.E [R216+-0x58000], desc[UR8][R208.64], !P0 ;  /* 0xa8000000d0d87fae */ /* 0x0009e8000c121848 */
[----:B------:R-:W-:Y:S01]  /*1c180*/  LDGSTS.E [R215+-0x54000], desc[UR8][R210.64], !P0 ;  /* 0xac000000d2d77fae */ /* 0x000fe2000c121848 */
[----:B-1----:R-:W-:-:S03]  /*1c190*/  IADD3 R217, R218, -0x14f, RZ ;  /* 0xfffffeb1dad97810 */ /* 0x002fc60007ffe0ff */
[----:B------:R-:W3:Y:S01]  /*1c1a0*/  LDL.LU.64 R30, [R1+0xf38] ;  /* 0x000f3800011e7983 */ /* 0x000ee20000300a00 */
[----:B------:R-:W-:-:S03]  /*1c1b0*/  ISETP.GE.U32.AND P0, PT, R217, 0x7ffffe32, PT ;  /* 0x7ffffe32d900780c */ /* 0x000fc60003f06070 */
[----:B------:R-:W3:Y:S01]  /*1c1c0*/  LDL.LU.64 R26, [R1+0xf30] ;  /* 0x000f3000011a7983 */ /* 0x000ee20000300a00 */
[----:B----4-:R-:W-:-:S03]  /*1c1d0*/  IMAD.WIDE R216, R21, 0x4, R230 ;  /* 0x0000000415d87825 */ /* 0x010fc600078e02e6 */
[----:B------:R-:W4:Y:S01]  /*1c1e0*/  LDL.LU.64 R230, [R1+0xf28] ;  /* 0x000f280001e67983 */ /* 0x000f220000300a00 */
[----:B------:R-:W-:-:S03]  /*1c1f0*/  IMAD.WIDE R218, R21, 0x4, R236 ;  /* 0x0000000415da7825 */ /* 0x000fc600078e02ec */
[----:B------:R-:W4:Y:S01]  /*1c200*/  LDL.LU.64 R236, [R1+0x458] ;  /* 0x0004580001ec7983 */ /* 0x000f220000300a00 */
[----:B------:R-:W-:Y:S02]  /*1c210*/  VIADD R214, R5, 0x100000 ;  /* 0x0010000005d67836 */ /* 0x000fe40000000000 */
[----:B------:R-:W-:Y:S01]  /*1c220*/  IMAD.WIDE R212, R21, 0x4, R212 ;  /* 0x0000000415d47825 */ /* 0x000fe200078e02d4 */
[C---:B------:R-:W-:Y:S01]  /*1c230*/  IADD3 R224, R5.reuse, 0x100000, RZ ;  /* 0x0010000005e07810 */ /* 0x040fe20007ffe0ff */
[----:B------:R-:W4:Y:S02]  /*1c240*/  LDL.LU.64 R28, [R1+0xa70] ;  /* 0x000a7000011c7983 */ /* 0x000f240000300a00 */
[C---:B------:R-:W-:Y:S02]  /*1c250*/  VIADD R225, R5.reuse, 0x100000 ;  /* 0x0010000005e17836 */ /* 0x040fe40000000000 */
[----:B------:R1:W-:Y:S01]  /*1c260*/  LDGSTS.E [R214+-0x5fffc], desc[UR8][R212.64], !P1 ;  /* 0xa0004000d4d67fae */ /* 0x0003e2000c921848 */
[C---:B------:R-:W-:Y:S01]  /*1c270*/  VIADD R223, R5.reuse, 0x100000 ;  /* 0x0010000005df7836 */ /* 0x040fe20000000000 */
[----:B------:R-:W-:Y:S01]  /*1c280*/  IADD3 R222, R5, 0x100000, RZ ;  /* 0x0010000005de7810 */ /* 0x000fe20007ffe0ff */
[----:B--2---:R-:W-:-:S04]  /*1c290*/  IMAD.WIDE R220, R21, 0x4, R220 ;  /* 0x0000000415dc7825 */ /* 0x004fc800078e02dc */
[----:B-1----:R-:W-:Y:S01]  /*1c2a0*/  IMAD.WIDE R214, R21, 0x4, R22 ;  /* 0x0000000415d67825 */ /* 0x002fe200078e0216 */
[----:B------:R-:W-:Y:S01]  /*1c2b0*/  IADD3 R25, R5, 0x100000, RZ ;  /* 0x0010000005197810 */ /* 0x000fe20007ffe0ff */
[----:B------:R-:W1:Y:S03]  /*1c2c0*/  LDC R22, c[0x0][0x230] ;  /* 0x00008c00ff167b82 */ /* 0x000e660000000800 */
[----:B------:R2:W-:Y:S04]  /*1c2d0*/  LDGSTS.E [R225+-0x5bffc], desc[UR8][R214.64], !P1 ;  /* 0xa4004000d6e17fae */ /* 0x0005e8000c921848 */
[----:B------:R2:W-:Y:S04]  /*1c2e0*/  LDGSTS.E [R224+-0x57ffc], desc[UR8][R216.64], !P1 ;  /* 0xa8004000d8e07fae */ /* 0x0005e8000c921848 */
[----:B------:R-:W-:Y:S01]  /*1c2f0*/  LDGSTS.E [R223+-0x53ffc], desc[UR8][R218.64], !P1 ;  /* 0xac004000dadf7fae */ /* 0x000fe2000c921848 */
[----:B--2---:R-:W-:-:S03]  /*1c300*/  VIADD R225, R226, 0xfffffeb0 ;  /* 0xfffffeb0e2e17836 */ /* 0x004fc60000000000 */
[----:B------:R2:W-:Y:S01]  /*1c310*/  LDGSTS.E [R222+-0x5fff8], desc[UR8][R220.64], !P0 ;  /* 0xa0008000dcde7fae */ /* 0x0005e2000c121848 */
[----:B------:R-:W-:Y:S01]  /*1c320*/  IMAD.WIDE R226, R21, 0x4, R238 ;  /* 0x0000000415e27825 */ /* 0x000fe200078e02ee */
[----:B------:R-:W-:-:S03]  /*1c330*/  ISETP.GE.U32.AND P1, PT, R225, 0x7ffffe31, PT ;  /* 0x7ffffe31e100780c */ /* 0x000fc60003f26070 */
[----:B------:R-:W-:-:S04]  /*1c340*/  IMAD.WIDE R224, R21, 0x4, R234 ;  /* 0x0000000415e07825 */ /* 0x000fc800078e02ea */
[----:B--2---:R-:W-:Y:S02]  /*1c350*/  IMAD.WIDE R222, R21, 0x4, R232 ;  /* 0x0000000415de7825 */ /* 0x004fe400078e02e8 */
[----:B------:R-:W2:Y:S04]  /*1c360*/  LDL.LU.64 R232, [R1+0xa68] ;  /* 0x000a680001e87983 */ /* 0x000ea80000300a00 */
[----:B------:R-:W2:Y:S01]  /*1c370*/  LDL.LU.64 R234, [R1+0x488] ;  /* 0x0004880001ea7983 */ /* 0x000ea20000300a00 */
[----:B------:R-:W-:-:S03]  /*1c380*/  VIADD R24, R5, 0x100000 ;  /* 0x0010000005187836 */ /* 0x000fc60000000000 */
[----:B------:R-:W2:Y:S01]  /*1c390*/  LDL.LU.64 R238, [R1+0x480] ;  /* 0x0004800001ee7983 */ /* 0x000ea20000300a00 */
[----:B------:R-:W-:-:S03]  /*1c3a0*/  IADD3 R23, R5, 0x100000, RZ ;  /* 0x0010000005177810 */ /* 0x000fc60007ffe0ff */
[----:B------:R-:W-:Y:S04]  /*1c3b0*/  LDGSTS.E [R25+-0x5bff8], desc[UR8][R222.64], !P0 ;  /* 0xa4008000de197fae */ /* 0x000fe8000c121848 */
[----:B------:R-:W-:Y:S04]  /*1c3c0*/  LDGSTS.E [R24+-0x57ff8], desc[UR8][R224.64], !P0 ;  /* 0xa8008000e0187fae */ /* 0x000fe8000c121848 */
[----:B------:R-:W-:Y:S01]  /*1c3d0*/  LDGSTS.E [R23+-0x53ff8], desc[UR8][R226.64], !P0 ;  /* 0xac008000e2177fae */ /* 0x000fe2000c121848 */
[----:B---3--:R-:W-:-:S05]  /*1c3e0*/  IMAD.WIDE R228, R21, 0x4, R228 ;  /* 0x0000000415e47825 */ /* 0x008fca00078e02e4 */
[----:B------:R-:W-:Y:S01]  /*1c3f0*/  LDGSTS.E [R252+-0x5fff4], desc[UR8][R228.64], !P1 ;  /* 0xa000c000e4fc7fae */ /* 0x000fe2000c921848 */
[----:B------:R-:W-:-:S04]  /*1c400*/  IMAD.WIDE R30, R21, 0x4, R30 ;  /* 0x00000004151e7825 */ /* 0x000fc800078e021e */
[C---:B------:R-:W-:Y:S01]  /*1c410*/  IMAD.WIDE R34, R21.reuse, 0x4, R26 ;  /* 0x0000000415227825 */ /* 0x040fe200078e021a */
[----:B------:R3:W-:Y:S03]  /*1c420*/  STL.64 [R1+0x470], R30 ;  /* 0x0004701e01007387 */ /* 0x0007e60000100a00 */
[C---:B----4-:R-:W-:Y:S01]  /*1c430*/  IMAD.WIDE R32, R21.reuse, 0x4, R230 ;  /* 0x0000000415207825 */ /* 0x050fe200078e02e6 */
[----:B------:R4:W-:Y:S03]  /*1c440*/  STL.64 [R1+0x468], R34 ;  /* 0x0004682201007387 */ /* 0x0009e60000100a00 */
[----:B------:R-:W-:Y:S01]  /*1c450*/  IMAD.WIDE R26, R21, 0x4, R236 ;  /* 0x00000004151a7825 */ /* 0x000fe200078e02ec */
[----:B------:R-:W-:Y:S04]  /*1c460*/  LDGSTS.E [R25+-0x5bff4], desc[UR8][R30.64], !P1 ;  /* 0xa400c0001e197fae */ /* 0x000fe8000c921848 */
[----:B------:R2:W-:Y:S04]  /*1c470*/  STL.64 [R1+0x460], R32 ;  /* 0x0004602001007387 */ /* 0x0005e80000100a00 */
[----:B------:R4:W-:Y:S04]  /*1c480*/  LDGSTS.E [R24+-0x57ff4], desc[UR8][R34.64], !P1 ;  /* 0xa800c00022187fae */ /* 0x0009e8000c921848 */
[----:B---3--:R-:W3:Y:S04]  /*1c490*/  LDL.LU.64 R30, [R1+0xa60] ;  /* 0x000a6000011e7983 */ /* 0x008ee80000300a00 */
[----:B------:R2:W-:Y:S04]  /*1c4a0*/  STL.64 [R1+0x458], R26 ;  /* 0x0004581a01007387 */ /* 0x0005e80000100a00 */
[----:B------:R-:W3:Y:S04]  /*1c4b0*/  LDL.LU.64 R24, [R1+0x9d8] ;  /* 0x0009d80001187983 */ /* 0x000ee80000300a00 */
[----:B------:R-:W3:Y:S04]  /*1c4c0*/  LDL.LU.64 R230, [R1+0x9d0] ;  /* 0x0009d00001e67983 */ /* 0x000ee80000300a00 */
[----:B------:R-:W3:Y:S01]  /*1c4d0*/  LDL.LU.64 R236, [R1+0x9c8] ;  /* 0x0009c80001ec7983 */ /* 0x000ee20000300a00 */
[----:B------:R-:W-:Y:S01]  /*1c4e0*/  IADD3 R8, R8, -0x16d, RZ ;  /* 0xfffffe9308087810 */ /* 0x000fe20007ffe0ff */
[----:B-1----:R-:W-:-:S02]  /*1c4f0*/  VIADD R22, R22, 0xfffffe92 ;  /* 0xfffffe9216167836 */ /* 0x002fc40000000000 */
[----:B------:R1:W-:Y:S01]  /*1c500*/  LDGSTS.E [R23+-0x53ff4], desc[UR8][R32.64], !P1 ;  /* 0xac00c00020177fae */ /* 0x0003e2000c921848 */
[----:B------:R-:W-:Y:S01]  /*1c510*/  ISETP.GE.U32.AND P0, PT, R8, 0x7ffffe14, PT ;  /* 0x7ffffe140800780c */ /* 0x000fe20003f06070 */
[----:B------:R-:W-:Y:S01]  /*1c520*/  IMAD.WIDE R38, R21, 0x4, R28 ;  /* 0x0000000415267825 */ /* 0x000fe200078e021c */
[----:B------:R-:W-:Y:S01]  /*1c530*/  ISETP.GE.U32.AND P1, PT, R22, 0x7ffffe13, PT ;  /* 0x7ffffe131600780c */ /* 0x000fe20003f26070 */
[----:B------:R-:W3:Y:S03]  /*1c540*/  LDC R8, c[0x0][0x230] ;  /* 0x00008c00ff087b82 */ /* 0x000ee60000000800 */
[----:B------:R-:W-:Y:S01]  /*1c550*/  STL.64 [R1+0x498], R38 ;  /* 0x0004982601007387 */ /* 0x000fe20000100a00 */
[----:B----4-:R-:W-:-:S04]  /*1c560*/  VIADD R34, R5, 0x100000 ;  /* 0x0010000005227836 */ /* 0x010fc80000000000 */
[----:B------:R-:W4:Y:S02]  /*1c570*/  LDC R22, c[0x0][0x230] ;  /* 0x00008c00ff167b82 */ /* 0x000f240000000800 */
[----:B------:R1:W-:Y:S01]  /*1c580*/  LDGSTS.E [R252+-0x50000], desc[UR8][R26.64], !P0 ;  /* 0xb00000001afc7fae */ /* 0x0003e2000c121848 */
[----:B--2---:R-:W-:-:S04]  /*1c590*/  IMAD.WIDE R36, R21, 0x4, R232 ;  /* 0x0000000415247825 */ /* 0x004fc800078e02e8 */
[----:B-1----:R-:W-:Y:S01]  /*1c5a0*/  IMAD.WIDE R32, R21, 0x4, R234 ;  /* 0x0000000415207825 */ /* 0x002fe200078e02ea */
[----:B------:R-:W-:Y:S01]  /*1c5b0*/  IADD3 R26, R5, 0x100000, RZ ;  /* 0x00100000051a7810 */ /* 0x000fe20007ffe0ff */
[----:B------:R-:W-:Y:S02]  /*1c5c0*/  STL.64 [R1+0x490], R36 ;  /* 0x0004902401007387 */ /* 0x000fe40000100a00 */
[----:B------:R-:W-:Y:S02]  /*1c5d0*/  IMAD.WIDE R28, R21, 0x4, R238 ;  /* 0x00000004151c7825 */ /* 0x000fe400078e02ee */
[----:B------:R-:W-:Y:S04]  /*1c5e0*/  LDGSTS.E [R26+-0x4c000], desc[UR8][R38.64], !P0 ;  /* 0xb4000000261a7fae */ /* 0x000fe8000c121848 */
[----:B------:R-:W-:Y:S04]  /*1c5f0*/  STL.64 [R1+0x488], R32 ;  /* 0x0004882001007387 */ /* 0x000fe80000100a00 */
[----:B------:R-:W-:Y:S04]  /*1c600*/  LDGSTS.E [R34+-0x48000], desc[UR8][R36.64], !P0 ;  /* 0xb800000024227fae */ /* 0x000fe8000c121848 */
[----:B------:R-:W2:Y:S04]  /*1c610*/  LDL.LU.64 R26, [R1+0x9c0] ;  /* 0x0009c000011a7983 */ /* 0x000ea80000300a00 */
[----:B------:R1:W-:Y:S04]  /*1c620*/  STL.64 [R1+0x480], R28 ;  /* 0x0004801c01007387 */ /* 0x0003e80000100a00 */
[----:B------:R-:W2:Y:S04]  /*1c630*/  LDL.LU.64 R232, [R1+0x9b8] ;  /* 0x0009b80001e87983 */ /* 0x000ea80000300a00 */
[----:B------:R-:W2:Y:S04]  /*1c640*/  LDL.LU.64 R234, [R1+0x9b0] ;  /* 0x0009b00001ea7983 */ /* 0x000ea80000300a00 */
[----:B------:R-:W2:Y:S04]  /*1c650*/  LDL.LU.64 R238, [R1+0x9a8] ;  /* 0x0009a80001ee7983 */ /* 0x000ea80000300a00 */
[----:B------:R-:W-:Y:S04]  /*1c660*/  LDGSTS.E [R23+-0x44000], desc[UR8][R32.64], !P0 ;  /* 0xbc00000020177fae */ /* 0x000fe8000c121848 */
[----:B------:R1:W-:Y:S02]  /*1c670*/  LDGSTS.E [R252+-0x4fffc], desc[UR8][R28.64], !P1 ;  /* 0xb00040001cfc7fae */ /* 0x0003e4000c921848 */
[C---:B-1----:R-:W-:Y:S01]  /*1c680*/  VIADD R29, R5.reuse, 0x100000 ;  /* 0x00100000051d7836 */ /* 0x042fe20000000000 */
[----:B------:R-:W-:Y:S01]  /*1c690*/  IADD3 R28, R5, 0x100000, RZ ;  /* 0x00100000051c7810 */ /* 0x000fe20007ffe0ff */
[----:B---3--:R-:W-:-:S04]  /*1c6a0*/  IMAD.WIDE R30, R21, 0x4, R30 ;  /* 0x00000004151e7825 */ /* 0x008fc800078e021e */
[C---:B------:R-:W-:Y:S01]  /*1c6b0*/  IMAD.WIDE R34, R21.reuse, 0x4, R24 ;  /* 0x0000000415227825 */ /* 0x040fe200078e0218 */
[----:B------:R1:W-:Y:S03]  /*1c6c0*/  STL.64 [R1+0x4c0], R30 ;  /* 0x0004c01e01007387 */ /* 0x0003e60000100a00 */
[C---:B------:R-:W-:Y:S01]  /*1c6d0*/  IMAD.WIDE R32, R21.reuse, 0x4, R230 ;  /* 0x0000000415207825 */ /* 0x040fe200078e02e6 */
[----:B------:R-:W-:Y:S03]  /*1c6e0*/  STL.64 [R1+0x4b8], R34 ;  /* 0x0004b82201007387 */ /* 0x000fe60000100a00 */
[----:B------:R-:W-:Y:S01]  /*1c6f0*/  IMAD.WIDE R24, R21, 0x4, R236 ;  /* 0x0000000415187825 */ /* 0x000fe200078e02ec */
[----:B------:R-:W-:Y:S04]  /*1c700*/  LDGSTS.E [R29+-0x4bffc], desc[UR8][R30.64], !P1 ;  /* 0xb40040001e1d7fae */ /* 0x000fe8000c921848 */
[----:B------:R3:W-:Y:S04]  /*1c710*/  STL.64 [R1+0x4b0], R32 ;  /* 0x0004b02001007387 */ /* 0x0007e80000100a00 */
[----:B------:R-:W-:Y:S04]  /*1c720*/  LDGSTS.E [R28+-0x47ffc], desc[UR8][R34.64], !P1 ;  /* 0xb8004000221c7fae */ /* 0x000fe8000c921848 */
[----:B-1----:R-:W3:Y:S04]  /*1c730*/  LDL.LU.64 R30, [R1+0x9a0] ;  /* 0x0009a000011e7983 */ /* 0x002ee80000300a00 */
[----:B------:R1:W-:Y:S04]  /*1c740*/  STL.64 [R1+0x4a8], R24 ;  /* 0x0004a81801007387 */ /* 0x0003e80000100a00 */
[----:B------:R-:W3:Y:S04]  /*1c750*/  LDL.LU.64 R28, [R1+0x998] ;  /* 0x00099800011c7983 */ /* 0x000ee80000300a00 */
[----:B------:R-:W3:Y:S04]  /*1c760*/  LDL.LU.64 R230, [R1+0x990] ;  /* 0x0009900001e67983 */ /* 0x000ee80000300a00 */
[----:B------:R-:W3:Y:S01]  /*1c770*/  LDL.LU.64 R236, [R1+0x1618] ;  /* 0x0016180001ec7983 */ /* 0x000ee20000300a00 */
[----:B------:R-:W-:Y:S01]  /*1c780*/  IADD3 R8, R8, -0x16f, RZ ;  /* 0xfffffe9108087810 */ /* 0x000fe20007ffe0ff */
[----:B----4-:R-:W-:-:S02]  /*1c790*/  VIADD R22, R22, 0xfffffe90 ;  /* 0xfffffe9016167836 */ /* 0x010fc40000000000 */
[----:B------:R3:W-:Y:S01]  /*1c7a0*/  LDGSTS.E [R23+-0x43ffc], desc[UR8][R32.64], !P1 ;  /* 0xbc00400020177fae */ /* 0x0007e2000c921848 */
[----:B------:R-:W-:Y:S02]  /*1c7b0*/  ISETP.GE.U32.AND P0, PT, R8, 0x7ffffe12, PT ;  /* 0x7ffffe120800780c */ /* 0x000fe40003f06070 */
[----:B------:R-:W-:Y:S01]  /*1c7c0*/  ISETP.GE.U32.AND P1, PT, R22, 0x7ffffe11, PT ;  /* 0x7ffffe111600780c */ /* 0x000fe20003f26070 */
[----:B--2---:R-:W-:-:S10]  /*1c7d0*/  IMAD.WIDE R38, R21, 0x4, R26 ;  /* 0x0000000415267825 */ /* 0x004fd400078e021a */
[----:B------:R1:W-:Y:S01]  /*1c7e0*/  LDGSTS.E [R252+-0x4fff8], desc[UR8][R24.64], !P0 ;  /* 0xb000800018fc7fae */ /* 0x0003e2000c121848 */
[----:B------:R-:W2:Y:S01]  /*1c7f0*/  LDC R8, c[0x0][0x230] ;  /* 0x00008c00ff087b82 */ /* 0x000ea20000000800 */
[C---:B------:R-:W-:Y:S02]  /*1c800*/  IMAD.WIDE R36, R21.reuse, 0x4, R232 ;  /* 0x0000000415247825 */ /* 0x040fe400078e02e8 */
[----:B------:R-:W-:Y:S05]  /*1c810*/  STL.64 [R1+0x4e8], R38 ;  /* 0x0004e82601007387 */ /* 0x000fea0000100a00 */
[----:B------:R-:W4:Y:S01]  /*1c820*/  LDC R22, c[0x0][0x230] ;  /* 0x00008c00ff167b82 */ /* 0x000f220000000800 */
[----:B---3--:R-:W-:Y:S01]  /*1c830*/  IMAD.WIDE R32, R21, 0x4, R234 ;  /* 0x0000000415207825 */ /* 0x008fe200078e02ea */
[----:B-1----:R-:W-:Y:S01]  /*1c840*/  IADD3 R24, R5, 0x100000, RZ ;  /* 0x0010000005187810 */ /* 0x002fe20007ffe0ff */
[----:B------:R-:W-:Y:S02]  /*1c850*/  STL.64 [R1+0x4e0], R36 ;  /* 0x0004e02401007387 */ /* 0x000fe40000100a00 */
[----:B------:R-:W-:-:S02]  /*1c860*/  IMAD.WIDE R26, R21, 0x4, R238 ;  /* 0x00000004151a7825 */ /* 0x000fc400078e02ee */
[----:B------:R-:W-:Y:S04]  /*1c870*/  LDGSTS.E [R24+-0x4bff8], desc[UR8][R38.64], !P0 ;  /* 0xb400800026187fae */ /* 0x000fe8000c121848 */
[----:B------:R-:W-:Y:S01]  /*1c880*/  STL.64 [R1+0x4d8], R32 ;  /* 0x0004d82001007387 */ /* 0x000fe20000100a00 */
[----:B------:R-:W-:-:S05]  /*1c890*/  VIADD R34, R5, 0x100000 ;  /* 0x0010000005227836 */ /* 0x000fca0000000000 */
[----:B------:R-:W-:Y:S04]  /*1c8a0*/  LDGSTS.E [R34+-0x47ff8], desc[UR8][R36.64], !P0 ;  /* 0xb800800024227fae */ /* 0x000fe8000c121848 */
[----:B------:R-:W3:Y:S04]  /*1c8b0*/  LDL.LU.64 R24, [R1+0x1610] ;  /* 0x0016100001187983 */ /* 0x000ee80000300a00 */
[----:B------:R1:W-:Y:S04]  /*1c8c0*/  STL.64 [R1+0x4d0], R26 ;  /* 0x0004d01a01007387 */ /* 0x0003e80000100a00 */
[----:B------:R-:W3:Y:S04]  /*1c8d0*/  LDL.LU.64 R232, [R1+0x1608] ;  /* 0x0016080001e87983 */ /* 0x000ee80000300a00 */
[----:B------:R-:W3:Y:S04]  /*1c8e0*/  LDL.LU.64 R234, [R1+0x1600] ;  /* 0x0016000001ea7983 */ /* 0x000ee80000300a00 */
[----:B------:R-:W3:Y:S04]  /*1c8f0*/  LDL.LU.64 R238, [R1+0x15f8] ;  /* 0x0015f80001ee7983 */ /* 0x000ee80000300a00 */
[----:B------:R-:W-:Y:S04]  /*1c900*/  LDGSTS.E [R23+-0x43ff8], desc[UR8][R32.64], !P0 ;  /* 0xbc00800020177fae */ /* 0x000fe8000c121848 */
[----:B------:R1:W-:Y:S02]  /*1c910*/  LDGSTS.E [R252+-0x4fff4], desc[UR8][R26.64], !P1 ;  /* 0xb000c0001afc7fae */ /* 0x0003e4000c921848 */
[C---:B-1----:R-:W-:Y:S01]  /*1c920*/  VIADD R27, R5.reuse, 0x100000 ;  /* 0x00100000051b7836 */ /* 0x042fe20000000000 */
[----:B------:R-:W-:Y:S01]  /*1c930*/  IADD3 R26, R5, 0x100000, RZ ;  /* 0x00100000051a7810 */ /* 0x000fe20007ffe0ff */
[----:B------:R-:W-:-:S04]  /*1c940*/  IMAD.WIDE R30, R21, 0x4, R30 ;  /* 0x00000004151e7825 */ /* 0x000fc800078e021e */
[C---:B------:R-:W-:Y:S01]  /*1c950*/  IMAD.WIDE R34, R21.reuse, 0x4, R28 ;  /* 0x0000000415227825 */ /* 0x040fe200078e021c */
[----:B------:R1:W-:Y:S03]  /*1c960*/  STL.64 [R1+0x508], R30 ;  /* 0x0005081e01007387 */ /* 0x0003e60000100a00 */
[C---:B------:R-:W-:Y:S01]  /*1c970*/  IMAD.WIDE R32, R21.reuse, 0x4, R230 ;  /* 0x0000000415207825 */ /* 0x040fe200078e02e6 */
[----:B------:R4:W-:Y:S03]  /*1c980*/  STL.64 [R1+0x500], R34 ;  /* 0x0005002201007387 */ /* 0x0009e60000100a00 */
[----:B------:R-:W-:Y:S01]  /*1c990*/  IMAD.WIDE R28, R21, 0x4, R236 ;  /* 0x00000004151c7825 */ /* 0x000fe200078e02ec */
[----:B------:R-:W-:Y:S04]  /*1c9a0*/  LDGSTS.E [R27+-0x4bff4], desc[UR8][R30.64], !P1 ;  /* 0xb400c0001e1b7fae */ /* 0x000fe8000c921848 */
[----:B------:R3:W-:Y:S04]  /*1c9b0*/  STL.64 [R1+0x4f8], R32 ;  /* 0x0004f82001007387 */ /* 0x0007e80000100a00 */
[----:B------:R4:W-:Y:S04]  /*1c9c0*/  LDGSTS.E [R26+-0x47ff4], desc[UR8][R34.64], !P1 ;  /* 0xb800c000221a7fae */ /* 0x0009e8000c921848 */
[----:B-1----:R-:W3:Y:S04]  /*1c9d0*/  LDL.LU.64 R30, [R1+0x15f0] ;  /* 0x0015f000011e7983 */ /* 0x002ee80000300a00 */
[----:B------:R1:W-:Y:S04]  /*1c9e0*/  STL.64 [R1+0x510], R28 ;  /* 0x0005101c01007387 */ /* 0x0003e80000100a00 */
[----:B------:R-:W3:Y:S04]  /*1c9f0*/  LDL.LU.64 R26, [R1+0x15e8] ;  /* 0x0015e800011a7983 */ /* 0x000ee80000300a00 */
[----:B------:R-:W3:Y:S04]  /*1ca00*/  LDL.LU.64 R230, [R1+0x15e0] ;  /* 0x0015e00001e67983 */ /* 0x000ee80000300a00 */
[----:B------:R-:W3:Y:S01]  /*1ca10*/  LDL.LU.64 R236, [R1+0x15d8] ;  /* 0x0015d80001ec7983 */ /* 0x000ee20000300a00 */
[----:B--2---:R-:W-:Y:S01]  /*1ca20*/  IADD3 R8, R8, -0x111, RZ ;  /* 0xfffffeef08087810 */ /* 0x004fe20007ffe0ff */
[----:B------:R-:W-:Y:S01]  /*1ca30*/  VIADD R252, R9, 0x100000 ;  /* 0x0010000009fc7836 */ /* 0x000fe20000000000 */
[----:B----4-:R-:W-:Y:S01]  /*1ca40*/  IADD3 R22, R22, -0x112, RZ ;  /* 0xfffffeee16167810 */ /* 0x010fe20007ffe0ff */
[----:B------:R2:W-:Y:S01]  /*1ca50*/  LDGSTS.E [R23+-0x43ff4], desc[UR8][R32.64], !P1 ;  /* 0xbc00c00020177fae */ /* 0x0005e2000c921848 */
[----:B------:R-:W-:-:S02]  /*1ca60*/  ISETP.GE.U32.AND P0, PT, R8, 0x7ffffe70, PT ;  /* 0x7ffffe700800780c */ /* 0x000fc40003f06070 */
[----:B------:R-:W-:Y:S01]  /*1ca70*/  ISETP.GE.U32.AND P1, PT, R22, 0x7ffffe6f, PT ;  /* 0x7ffffe6f1600780c */ /* 0x000fe20003f26070 */
[----:B------:R-:W4:Y:S01]  /*1ca80*/  LDC R8, c[0x0][0x230] ;  /* 0x00008c00ff087b82 */ /* 0x000f220000000800 */
[----:B------:R-:W-:Y:S01]  /*1ca90*/  IADD3 R34, R9, 0x100000, RZ ;  /* 0x0010000009227810 */ /* 0x000fe20007ffe0ff */
[----:B---3--:R-:W-:-:S08]  /*1caa0*/  IMAD.WIDE R38, R21, 0x4, R24 ;  /* 0x0000000415267825 */ /* 0x008fd000078e0218 */
[----:B------:R1:W-:Y:S01]  /*1cab0*/  LDGSTS.E [R252+-0x80000], desc[UR8][R28.64], !P0 ;  /* 0x800000001cfc7fae */ /* 0x0003e2000c121848 */
[----:B------:R-:W3:Y:S01]  /*1cac0*/  LDC R22, c[0x0][0x230] ;  /* 0x00008c00ff167b82 */ /* 0x000ee20000000800 */
[C---:B------:R-:W-:Y:S02]  /*1cad0*/  IMAD.WIDE R36, R21.reuse, 0x4, R232 ;  /* 0x0000000415247825 */ /* 0x040fe400078e02e8 */
[----:B------:R-:W-:Y:S02]  /*1cae0*/  STL.64 [R1+0x528], R38 ;  /* 0x0005282601007387 */ /* 0x000fe40000100a00 */
[----:B--2---:R-:W-:-:S04]  /*1caf0*/  IMAD.WIDE R32, R21, 0x4, R234 ;  /* 0x0000000415207825 */ /* 0x004fc800078e02ea */
[----:B-1----:R-:W-:Y:S02]  /*1cb00*/  VIADD R28, R9, 0x100000 ;  /* 0x00100000091c7836 */ /* 0x002fe40000000000 */
[----:B------:R-:W-:Y:S01]  /*1cb10*/  IMAD.WIDE R24, R21, 0x4, R238 ;  /* 0x0000000415187825 */ /* 0x000fe200078e02ee */
[----:B------:R-:W-:Y:S04]  /*1cb20*/  STL.64 [R1+0x540], R36 ;  /* 0x0005402401007387 */ /* 0x000fe80000100a00 */
[----:B------:R-:W-:Y:S04]  /*1cb30*/  LDGSTS.E [R28+-0x7c000], desc[UR8][R38.64], !P0 ;  /* 0x84000000261c7fae */ /* 0x000fe8000c121848 */
[----:B------:R-:W-:Y:S01]  /*1cb40*/  STL.64 [R1+0x550], R32 ;  /* 0x0005502001007387 */ /* 0x000fe20000100a00 */
[----:B------:R-:W-:-:S03]  /*1cb50*/  VIADD R23, R9, 0x100000 ;  /* 0x0010000009177836 */ /* 0x000fc60000000000 */
        /* <DEDUP_REMOVED lines=17> */
[----:B------:R-:W-:Y:S04]  /*1cc70*/  STL.64 [R1+0x5a0], R32 ;  /* 0x0005a02001007387 */ /* 0x000fe80000100a00 */
[----:B------:R3:W-:Y:S04]  /*1cc80*/  LDGSTS.E [R24+-0x77ffc], desc[UR8][R34.64], !P1 ;  /* 0x8800400022187fae */ /* 0x0007e8000c921848 */
[----:B-1----:R-:W2:Y:S04]  /*1cc90*/  LDL.LU.64 R30, [R1+0x15b0] ;  /* 0x0015b000011e7983 */ /* 0x002ea80000300a00 */
[----:B------:R1:W-:Y:S04]  /*1cca0*/  STL.64 [R1+0x5b0], R26 ;  /* 0x0005b01a01007387 */ /* 0x0003e80000100a00 */
[----:B------:R-:W2:Y:S04]  /*1ccb0*/  LDL.LU.64 R24, [R1+0x15a8] ;  /* 0x0015a80001187983 */ /* 0x000ea80000300a00 */
[----:B------:R-:W2:Y:S04]  /*1ccc0*/  LDL.LU.64 R230, [R1+0x15a0] ;  /* 0x0015a00001e67983 */ /* 0x000ea80000300a00 */
[----:B------:R-:W2:Y:S01]  /*1ccd0*/  LDL.LU.64 R236, [R1+0x1270] ;  /* 0x0012700001ec7983 */ /* 0x000ea20000300a00 */
[----:B----4-:R-:W-:Y:S01]  /*1cce0*/  IADD3 R8, R8, -0x113, RZ ;  /* 0xfffffeed08087810 */ /* 0x010fe20007ffe0ff */
[----:B---3--:R-:W-:-:S02]  /*1ccf0*/  VIADD R22, R22, 0xfffffeec ;  /* 0xfffffeec16167836 */ /* 0x008fc40000000000 */
[----:B------:R-:W-:Y:S01]  /*1cd00*/  LDGSTS.E [R23+-0x73ffc], desc[UR8][R32.64], !P1 ;  /* 0x8c00400020177fae */ /* 0x000fe2000c921848 */
[----:B------:R-:W-:Y:S02]  /*1cd10*/  ISETP.GE.U32.AND P0, PT, R8, 0x7ffffe6e, PT ;  /* 0x7ffffe6e0800780c */ /* 0x000fe40003f06070 */
[----:B------:R-:W-:Y:S01]  /*1cd20*/  ISETP.GE.U32.AND P1, PT, R22, 0x7ffffe6d, PT ;  /* 0x7ffffe6d1600780c */ /* 0x000fe20003f26070 */
[----:B------:R-:W-:Y:S01]  /*1cd30*/  VIADD R34, R9, 0x100000 ;  /* 0x0010000009227836 */ /* 0x000fe20000000000 */
[----:B------:R-:W3:Y:S08]  /*1cd40*/  LDC R8, c[0x0][0x230] ;  /* 0x00008c00ff087b82 */ /* 0x000ef00000000800 */
[----:B------:R-:W4:Y:S01]  /*1cd50*/  LDC R22, c[0x0][0x230] ;  /* 0x00008c00ff167b82 */ /* 0x000f220000000800 */
[----:B------:R1:W-:Y:S01]  /*1cd60*/  LDGSTS.E [R252+-0x7fff8], desc[UR8][R26.64], !P0 ;  /* 0x800080001afc7fae */ /* 0x0003e2000c121848 */
[----:B--2---:R-:W-:Y:S01]  /*1cd70*/  IMAD.WIDE R38, R21, 0x4, R28 ;  /* 0x0000000415267825 */ /* 0x004fe200078e021c */
[----:B-1----:R-:W-:-:S03]  /*1cd80*/  IADD3 R26, R9, 0x100000, RZ ;  /* 0x00100000091a7810 */ /* 0x002fc60007ffe0ff */
[C---:B------:R-:W-:Y:S01]  /*1cd90*/  IMAD.WIDE R36, R21.reuse, 0x4, R232 ;  /* 0x0000000415247825 */ /* 0x040fe200078e02e8 */
[----:B------:R-:W-:Y:S03]  /*1cda0*/  STL.64 [R1+0x8a8], R38 ;  /* 0x0008a82601007387 */ /* 0x000fe60000100a00 */
[C---:B------:R-:W-:Y:S01]  /*1cdb0*/  IMAD.WIDE R32, R21.reuse, 0x4, R234 ;  /* 0x0000000415207825 */ /* 0x040fe200078e02ea */
[----:B------:R-:W-:Y:S03]  /*1cdc0*/  STL.64 [R1+0x8b0], R36 ;  /* 0x0008b02401007387 */ /* 0x000fe60000100a00 */
[----:B------:R-:W-:Y:S01]  /*1cdd0*/  IMAD.WIDE R28, R21, 0x4, R238 ;  /* 0x00000004151c7825 */ /* 0x000fe200078e02ee */
        /* <DEDUP_REMOVED lines=26> */
[----:B---3--:R-:W-:Y:S01]  /*1cf80*/  IADD3 R8, R8, -0x131, RZ ;  /* 0xfffffecf08087810 */ /* 0x008fe20007ffe0ff */
[----:B----4-:R-:W-:-:S02]  /*1cf90*/  VIADD R22, R22, 0xfffffece ;  /* 0xfffffece16167836 */ /* 0x010fc40000000000 */
        /* <DEDUP_REMOVED lines=245> */
[----:B-1----:R-:W2:Y:S04]  /*1def0*/  LDL.LU.64 R30, [R1+0x1570] ;  /* 0x00157000011e7983 */ /* 0x002ea80000300a00 */
[----:B------:R1:W-:Y:S04]  /*1df00*/  STL.64 [R1+0xa60], R24 ;  /* 0x000a601801007387 */ /* 0x0003e80000100a00 */
[----:B------:R-:W2:Y:S04]  /*1df10*/  LDL.LU.64 R28, [R1+0x1568] ;  /* 0x00156800011c7983 */ /* 0x000ea80000300a00 */
[----:B------:R-:W2:Y:S04]  /*1df20*/  LDL.LU.64 R230, [R1+0x1560] ;  /* 0x0015600001e67983 */ /* 0x000ea80000300a00 */
[----:B------:R-:W2:Y:S01]  /*1df30*/  LDL.LU.64 R236, [R1+0x1558] ;  /* 0x0015580001ec7983 */ /* 0x000ea20000300a00 */
[----:B---3--:R-:W-:Y:S01]  /*1df40*/  IADD3 R8, R8, -0x115, RZ ;  /* 0xfffffeeb08087810 */ /* 0x008fe20007ffe0ff */
[----:B------:R-:W-:Y:S01]  /*1df50*/  VIADD R252, R10, 0x100000 ;  /* 0x001000000afc7836 */ /* 0x000fe20000000000 */
[----:B----4-:R-:W-:Y:S01]  /*1df60*/  IADD3 R22, R22, -0x116, RZ ;  /* 0xfffffeea16167810 */ /* 0x010fe20007ffe0ff */
[----:B------:R3:W-:Y:S01]  /*1df70*/  LDGSTS.E [R23+-0x43ff4], desc[UR8][R32.64], !P1 ;  /* 0xbc00c00020177fae */ /* 0x0007e2000c921848 */
[----:B------:R-:W-:-:S02]  /*1df80*/  ISETP.GE.U32.AND P0, PT, R8, 0x7ffffe6c, PT ;  /* 0x7ffffe6c0800780c */ /* 0x000fc40003f06070 */
[----:B------:R-:W-:Y:S01]  /*1df90*/  ISETP.GE.U32.AND P1, PT, R22, 0x7ffffe6b, PT ;  /* 0x7ffffe6b1600780c */ /* 0x000fe20003f26070 */
[----:B------:R-:W4:Y:S01]  /*1dfa0*/  LDC R8, c[0x0][0x230] ;  /* 0x00008c00ff087b82 */ /* 0x000f220000000800 */
[----:B------:R-:W-:Y:S01]  /*1dfb0*/  IADD3 R34, R10, 0x100000, RZ ;  /* 0x001000000a227810 */ /* 0x000fe20007ffe0ff */
[----:B--2---:R-:W-:-:S08]  /*1dfc0*/  IMAD.WIDE R38, R21, 0x4, R26 ;  /* 0x0000000415267825 */ /* 0x004fd000078e021a */
[----:B------:R1:W-:Y:S01]  /*1dfd0*/  LDGSTS.E [R252+-0x80000], desc[UR8][R24.64], !P0 ;  /* 0x8000000018fc7fae */ /* 0x0003e2000c121848 */
[----:B------:R-:W2:Y:S01]  /*1dfe0*/  LDC R22, c[0x0][0x230] ;  /* 0x00008c00ff167b82 */ /* 0x000ea20000000800 */
[C---:B------:R-:W-:Y:S02]  /*1dff0*/  IMAD.WIDE R36, R21.reuse, 0x4, R232 ;  /* 0x0000000415247825 */ /* 0x040fe400078e02e8 */
[----:B------:R-:W-:Y:S02]  /*1e000*/  STL.64 [R1+0xa68], R38 ;  /* 0x000a682601007387 */ /* 0x000fe40000100a00 */
[----:B---3--:R-:W-:-:S04]  /*1e010*/  IMAD.WIDE R32, R21, 0x4, R234 ;  /* 0x0000000415207825 */ /* 0x008fc800078e02ea */
[C---:B-1----:R-:W-:Y:S02]  /*1e020*/  VIADD R24, R10.reuse, 0x100000 ;  /* 0x001000000a187836 */ /* 0x042fe40000000000 */
[----:B------:R-:W-:Y:S01]  /*1e030*/  IMAD.WIDE R26, R21, 0x4, R238 ;  /* 0x00000004151a7825 */ /* 0x000fe200078e02ee */
[----:B------:R-:W-:Y:S04]  /*1e040*/  STL.64 [R1+0xa70], R36 ;  /* 0x000a702401007387 */ /* 0x000fe80000100a00 */
[----:B------:R-:W-:Y:S04]  /*1e050*/  LDGSTS.E [R24+-0x7c000], desc[UR8][R38.64], !P0 ;  /* 0x8400000026187fae */ /* 0x000fe8000c121848 */
[----:B------:R-:W-:Y:S01]  /*1e060*/  STL.64 [R1+0xa78], R32 ;  /* 0x000a782001007387 */ /* 0x000fe20000100a00 */
[----:B------:R-:W-:-:S03]  /*1e070*/  VIADD R23, R10, 0x100000 ;  /* 0x001000000a177836 */ /* 0x000fc60000000000 */
        /* <DEDUP_REMOVED lines=19> */
[----:B-1----:R-:W3:Y:S04]  /*1e1b0*/  LDL.LU.64 R30, [R1+0x1530] ;  /* 0x00153000011e7983 */ /* 0x002ee80000300a00 */
[----:B------:R1:W-:Y:S04]  /*1e1c0*/  STL.64 [R1+0xaa0], R28 ;  /* 0x000aa01c01007387 */ /* 0x0003e80000100a00 */
[----:B------:R-:W3:Y:S04]  /*1e1d0*/  LDL.LU.64 R26, [R1+0x1528] ;  /* 0x00152800011a7983 */ /* 0x000ee80000300a00 */
[----:B------:R-:W3:Y:S04]  /*1e1e0*/  LDL.LU.64 R230, [R1+0x1520] ;  /* 0x0015200001e67983 */ /* 0x000ee80000300a00 */
[----:B------:R-:W3:Y:S01]  /*1e1f0*/  LDL.LU.64 R236, [R1+0x1220] ;  /* 0x0012200001ec7983 */ /* 0x000ee20000300a00 */
[----:B----4-:R-:W-:Y:S01]  /*1e200*/  IADD3 R8, R8, -0x117, RZ ;  /* 0xfffffee908087810 */ /* 0x010fe20007ffe0ff */
[----:B--2---:R-:W-:-:S02]  /*1e210*/  VIADD R22, R22, 0xfffffee8 ;  /* 0xfffffee816167836 */ /* 0x004fc40000000000 */
[----:B------:R-:W-:Y:S01]  /*1e220*/  LDGSTS.E [R23+-0x73ffc], desc[UR8][R32.64], !P1 ;  /* 0x8c00400020177fae */ /* 0x000fe2000c921848 */
[----:B------:R-:W-:Y:S02]  /*1e230*/  ISETP.GE.U32.AND P0, PT, R8, 0x7ffffe6a, PT ;  /* 0x7ffffe6a0800780c */ /* 0x000fe40003f06070 */
[----:B------:R-:W-:Y:S01]  /*1e240*/  ISETP.GE.U32.AND P1, PT, R22, 0x7ffffe69, PT ;  /* 0x7ffffe691600780c */ /* 0x000fe20003f26070 */
[C---:B------:R-:W-:Y:S01]  /*1e250*/  VIADD R34, R10.reuse, 0x100000 ;  /* 0x001000000a227836 */ /* 0x040fe20000000000 */
[----:B------:R-:W2:Y:S08]  /*1e260*/  LDC R8, c[0x0][0x230] ;  /* 0x00008c00ff087b82 */ /* 0x000eb00000000800 */
[----:B------:R-:W4:Y:S01]  /*1e270*/  LDC R22, c[0x0][0x230] ;  /* 0x00008c00ff167b82 */ /* 0x000f220000000800 */
[----:B------:R1:W-:Y:S02]  /*1e280*/  LDGSTS.E [R252+-0x7fff8], desc[UR8][R28.64], !P0 ;  /* 0x800080001cfc7fae */ /* 0x0003e4000c121848 */
[----:B-1----:R-:W-:Y:S01]  /*1e290*/  IADD3 R28, R10, 0x100000, RZ ;  /* 0x001000000a1c7810 */ /* 0x002fe20007ffe0ff */
[----:B---3--:R-:W-:-:S04]  /*1e2a0*/  IMAD.WIDE R38, R21, 0x4, R24 ;  /* 0x0000000415267825 */ /* 0x008fc800078e0218 */
[C---:B------:R-:W-:Y:S01]  /*1e2b0*/  IMAD.WIDE R36, R21.reuse, 0x4, R232 ;  /* 0x0000000415247825 */ /* 0x040fe200078e02e8 */
[----:B------:R-:W-:Y:S03]  /*1e2c0*/  STL.64 [R1+0xaa8], R38 ;  /* 0x000aa82601007387 */ /* 0x000fe60000100a00 */
[C---:B------:R-:W-:Y:S01]  /*1e2d0*/  IMAD.WIDE R32, R21.reuse, 0x4, R234 ;  /* 0x0000000415207825 */ /* 0x040fe200078e02ea */
[----:B------:R-:W-:Y:S03]  /*1e2e0*/  STL.64 [R1+0xab0], R36 ;  /* 0x000ab02401007387 */ /* 0x000fe60000100a00 */
[C---:B------:R-:W-:Y:S01]  /*1e2f0*/  IMAD.WIDE R24, R21.reuse, 0x4, R238 ;  /* 0x0000000415187825 */ /* 0x040fe200078e02ee */
[----:B------:R-:W-:Y:S04]  /*1e300*/  LDGSTS.E [R28+-0x7bff8], desc[UR8][R38.64], !P0 ;  /* 0x84008000261c7fae */ /* 0x000fe8000c121848 */
[----:B------:R-:W-:Y:S04]  /*1e310*/  STL.64 [R1+0xab8], R32 ;  /* 0x000ab82001007387 */ /* 0x000fe80000100a00 */
        /* <DEDUP_REMOVED lines=24> */
[----:B--2---:R-:W-:Y:S01]  /*1e4a0*/  IADD3 R8, R8, -0x135, RZ ;  /* 0xfffffecb08087810 */ /* 0x004fe20007ffe0ff */
[----:B----4-:R-:W-:-:S02]  /*1e4b0*/  VIADD R22, R22, 0xfffffeca ;  /* 0xfffffeca16167836 */ /* 0x010fc40000000000 */
        /* <DEDUP_REMOVED lines=257> */
[C---:B------:R-:W-:Y:S01]  /*1f4d0*/  IADD3 R34, R11.reuse, 0x100000, RZ ;  /* 0x001000000b227810 */ /* 0x040fe20007ffe0ff */
[----:B--2---:R-:W-:-:S06]  /*1f4e0*/  VIADD R23, R11, 0x100000 ;  /* 0x001000000b177836 */ /* 0x004fcc0000000000 */
[----:B------:R-:W2:Y:S02]  /*1f4f0*/  LDC R22, c[0x0][0x230] ;  /* 0x00008c00ff167b82 */ /* 0x000ea40000000800 */
[----:B------:R1:W-:Y:S02]  /*1f500*/  LDGSTS.E [R252+-0x80000], desc[UR8][R26.64], !P0 ;  /* 0x800000001afc7fae */ /* 0x0003e4000c121848 */
[----:B-1----:R-:W-:Y:S02]  /*1f510*/  VIADD R26, R11, 0x100000 ;  /* 0x001000000b1a7836 */ /* 0x002fe40000000000 */
[----:B---3--:R-:W-:-:S04]  /*1f520*/  IMAD.WIDE R38, R21, 0x4, R28 ;  /* 0x0000000415267825 */ /* 0x008fc800078e021c */
        /* <DEDUP_REMOVED lines=428> */
[----:B------:R1:W-:Y:S04]  /*20ff0*/  STL.64 [R1+0xfc0], R30 ;  /* 0x000fc01e01007387 */ /* 0x0003e80000100a00 */
[----:B------:R-:W-:Y:S04]  /*21000*/  LDGSTS.E [R34+-0x68000], desc[UR8][R36.64], !P0 ;  /* 0x9800000024227fae */ /* 0x000fe8000c121848 */
[----:B------:R-:W3:Y:S04]  /*21010*/  LDL.LU.64 R24, [R1+0x858] ;  /* 0x0008580001187983 */ /* 0x000ee80000300a00 */
[----:B------:R2:W-:Y:S04]  /*21020*/  STL.64 [R1+0xfb8], R26 ;  /* 0x000fb81a01007387 */ /* 0x0005e80000100a00 */
[----:B------:R-:W3:Y:S04]  /*21030*/  LDL.LU.64 R232, [R1+0x850] ;  /* 0x0008500001e87983 */ /* 0x000ee80000300a00 */
[----:B------:R-:W3:Y:S04]  /*21040*/  LDL.LU.64 R234, [R1+0x848] ;  /* 0x0008480001ea7983 */ /* 0x000ee80000300a00 */
[----:B------:R-:W3:Y:S04]  /*21050*/  LDL.LU.64 R238, [R1+0x840] ;  /* 0x0008400001ee7983 */ /* 0x000ee80000300a00 */
[----:B------:R1:W-:Y:S04]  /*21060*/  LDGSTS.E [R23+-0x64000], desc[UR8][R30.64], !P0 ;  /* 0x9c0000001e177fae */ /* 0x0003e8000c121848 */
[----:B------:R2:W-:Y:S01]  /*21070*/  LDGSTS.E [R252+-0x6fffc], desc[UR8][R26.64], !P1 ;  /* 0x900040001afc7fae */ /* 0x0005e2000c921848 */
[C---:B-1----:R-:W-:Y:S01]  /*21080*/  IADD3 R30, R12.reuse, 0x100000, RZ ;  /* 0x001000000c1e7810 */ /* 0x042fe20007ffe0ff */
[----:B--2---:R-:W-:-:S02]  /*21090*/  VIADD R26, R12, 0x100000 ;  /* 0x001000000c1a7836 */ /* 0x004fc40000000000 */
[----:B------:R-:W-:-:S04]  /*210a0*/  IMAD.WIDE R36, R21, 0x4, R32 ;  /* 0x0000000415247825 */ /* 0x000fc800078e0220 */
[C---:B------:R-:W-:Y:S01]  /*210b0*/  IMAD.WIDE R34, R21.reuse, 0x4, R28 ;  /* 0x0000000415227825 */ /* 0x040fe200078e021c */
[----:B------:R-:W-:Y:S03]  /*210c0*/  STL.64 [R1+0xfb0], R36 ;  /* 0x000fb02401007387 */ /* 0x000fe60000100a00 */
[C---:B------:R-:W-:Y:S01]  /*210d0*/  IMAD.WIDE R32, R21.reuse, 0x4, R230 ;  /* 0x0000000415207825 */ /* 0x040fe200078e02e6 */
[----:B------:R1:W-:Y:S03]  /*210e0*/  STL.64 [R1+0xfa8], R34 ;  /* 0x000fa82201007387 */ /* 0x0003e60000100a00 */
[----:B------:R-:W-:Y:S01]  /*210f0*/  IMAD.WIDE R28, R21, 0x4, R236 ;  /* 0x00000004151c7825 */ /* 0x000fe200078e02ec */
[----:B------:R-:W-:Y:S04]  /*21100*/  LDGSTS.E [R26+-0x6bffc], desc[UR8][R36.64], !P1 ;  /* 0x94004000241a7fae */ /* 0x000fe8000c921848 */
[----:B------:R-:W-:Y:S04]  /*21110*/  STL.64 [R1+0xfa0], R32 ;  /* 0x000fa02001007387 */ /* 0x000fe80000100a00 */
[----:B------:R1:W-:Y:S04]  /*21120*/  LDGSTS.E [R30+-0x67ffc], desc[UR8][R34.64], !P1 ;  /* 0x98004000221e7fae */ /* 0x0003e8000c921848 */
[----:B------:R-:W2:Y:S04]  /*21130*/  LDL.LU.64 R26, [R1+0x838] ;  /* 0x00083800011a7983 */ /* 0x000ea80000300a00 */
[----:B------:R1:W-:Y:S04]  /*21140*/  STL.64 [R1+0xf98], R28 ;  /* 0x000f981c01007387 */ /* 0x0003e80000100a00 */
[----:B------:R-:W2:Y:S04]  /*21150*/  LDL.LU.64 R30, [R1+0x830] ;  /* 0x00083000011e7983 */ /* 0x000ea80000300a00 */
[----:B------:R-:W2:Y:S04]  /*21160*/  LDL.LU.64 R230, [R1+0x828] ;  /* 0x0008280001e67983 */ /* 0x000ea80000300a00 */
[----:B------:R-:W2:Y:S01]  /*21170*/  LDL.LU.64 R236, [R1+0x7a0] ;  /* 0x0007a00001ec7983 */ /* 0x000ea20000300a00 */
[----:B------:R-:W-:Y:S01]  /*21180*/  IADD3 R8, R8, -0x13f, RZ ;  /* 0xfffffec108087810 */ /* 0x000fe20007ffe0ff */
[----:B----4-:R-:W-:-:S02]  /*21190*/  VIADD R22, R22, 0xfffffec0 ;  /* 0xfffffec016167836 */ /* 0x010fc40000000000 */
[----:B------:R-:W-:Y:S01]  /*211a0*/  LDGSTS.E [R23+-0x63ffc], desc[UR8][R32.64], !P1 ;  /* 0x9c00400020177fae */ /* 0x000fe2000c921848 */
[----:B------:R-:W-:Y:S02]  /*211b0*/  ISETP.GE.U32.AND P0, PT, R8, 0x7ffffe42, PT ;  /* 0x7ffffe420800780c */ /* 0x000fe40003f06070 */
[----:B------:R-:W-:Y:S01]  /*211c0*/  ISETP.GE.U32.AND P1, PT, R22, 0x7ffffe41, PT ;  /* 0x7ffffe411600780c */ /* 0x000fe20003f26070 */
[C---:B-1----:R-:W-:Y:S01]  /*211d0*/  VIADD R34, R12.reuse, 0x100000 ;  /* 0x001000000c227836 */ /* 0x042fe20000000000 */
[----:B------:R-:W1:Y:S08]  /*211e0*/  LDC R8, c[0x0][0x230] ;  /* 0x00008c00ff087b82 */ /* 0x000e700000000800 */
[----:B------:R-:W4:Y:S01]  /*211f0*/  LDC R22, c[0x0][0x230] ;  /* 0x00008c00ff167b82 */ /* 0x000f220000000800 */
[----:B------:R3:W-:Y:S02]  /*21200*/  LDGSTS.E [R252+-0x6fff8], desc[UR8][R28.64], !P0 ;  /* 0x900080001cfc7fae */ /* 0x0007e4000c121848 */
[----:B---3--:R-:W-:Y:S01]  /*21210*/  IADD3 R28, R12, 0x100000, RZ ;  /* 0x001000000c1c7810 */ /* 0x008fe20007ffe0ff */
[----:B------:R-:W-:-:S04]  /*21220*/  IMAD.WIDE R38, R21, 0x4, R24 ;  /* 0x0000000415267825 */ /* 0x000fc800078e0218 */
        /* <DEDUP_REMOVED lines=17> */
[----:B--2---:R-:W-:-:S04]  /*21340*/  IMAD.WIDE R26, R21, 0x4, R26 ;  /* 0x00000004151a7825 */ /* 0x004fc800078e021a */
        /* <DEDUP_REMOVED lines=13> */
[----:B------:R-:W-:Y:S01]  /*21420*/  IADD3 R8, R8, -0x15d, RZ ;  /* 0xfffffea308087810 */ /* 0x000fe20007ffe0ff */
[----:B----4-:R-:W-:-:S02]  /*21430*/  VIADD R22, R22, 0xfffffea2 ;  /* 0xfffffea216167836 */ /* 0x010fc40000000000 */
[----:B------:R-:W-:Y:S01]  /*21440*/  LDGSTS.E [R23+-0x63ff4], desc[UR8][R32.64], !P1 ;  /* 0x9c00c00020177fae */ /* 0x000fe2000c921848 */
[----:B------:R-:W-:Y:S02]  /*21450*/  ISETP.GE.U32.AND P0, PT, R8, 0x7ffffe24, PT ;  /* 0x7ffffe240800780c */ /* 0x000fe40003f06070 */
[----:B------:R-:W-:Y:S01]  /*21460*/  ISETP.GE.U32.AND P1, PT, R22, 0x7ffffe23, PT ;  /* 0x7ffffe231600780c */ /* 0x000fe20003f26070 */
[C---:B--2---:R-:W-:Y:S01]  /*21470*/  VIADD R34, R12.reuse, 0x100000 ;  /* 0x001000000c227836 */ /* 0x044fe20000000000 */
        /* <DEDUP_REMOVED lines=31> */
[----:B------:R3:W-:Y:S04]  /*21670*/  STL.64 [R1+0x1098], R26 ;  /* 0x0010981a01007387 */ /* 0x0007e80000100a00 */
[----:B------:R4:W-:Y:S04]  /*21680*/  LDGSTS.E [R23+-0x53ffc], desc[UR8][R24.64], !P1 ;  /* 0xac00400018177fae */ /* 0x0009e8000c921848 */
[----:B------:R-:W3:Y:S04]  /*21690*/  LDL.LU.64 R28, [R1+0x740] ;  /* 0x00074000011c7983 */ /* 0x000ee80000300a00 */
[----:B-1----:R-:W3:Y:S01]  /*216a0*/  LDL.LU.64 R24, [R1+0x738] ;  /* 0x0007380001187983 */ /* 0x002ee20000300a00 */
[----:B--2---:R-:W-:Y:S01]  /*216b0*/  IADD3 R8, R8, -0x15f, RZ ;  /* 0xfffffea108087810 */ /* 0x004fe20007ffe0ff */
[----:B----4-:R-:W-:Y:S01]  /*216c0*/  VIADD R22, R22, 0xfffffea0 ;  /* 0xfffffea016167836 */ /* 0x010fe20000000000 */
[----:B------:R-:W1:Y:S01]  /*216d0*/  LDC R23, c[0x0][0x230] ;  /* 0x00008c00ff177b82 */ /* 0x000e620000000800 */
[----:B------:R-:W2:Y:S04]  /*216e0*/  LDL.LU.64 R230, [R1+0x730] ;  /* 0x0007300001e67983 */ /* 0x000ea80000300a00 */
[----:B------:R-:W4:Y:S01]  /*216f0*/  LDL.LU.64 R236, [R1+0x450] ;  /* 0x0004500001ec7983 */ /* 0x000f220000300a00 */
[----:B------:R-:W-:-:S02]  /*21700*/  ISETP.GE.U32.AND P0, PT, R8, 0x7ffffe22, PT ;  /* 0x7ffffe220800780c */ /* 0x000fc40003f06070 */
[----:B------:R-:W-:Y:S01]  /*21710*/  ISETP.GE.U32.AND P1, PT, R22, 0x7ffffe21, PT ;  /* 0x7ffffe211600780c */ /* 0x000fe20003f26070 */
[C---:B------:R-:W-:Y:S01]  /*21720*/  VIADD R34, R12.reuse, 0x100000 ;  /* 0x001000000c227836 */ /* 0x040fe20000000000 */
[----:B------:R-:W1:Y:S09]  /*21730*/  LDC R8, c[0x0][0x230] ;  /* 0x00008c00ff087b82 */ /* 0x000e720000000800 */
[----:B------:R3:W-:Y:S02]  /*21740*/  LDGSTS.E [R252+-0x5fff8], desc[UR8][R26.64], !P0 ;  /* 0xa00080001afc7fae */ /* 0x0007e4000c121848 */
[----:B---3--:R-:W-:Y:S01]  /*21750*/  IMAD.WIDE R38, R21, 0x4, R30 ;  /* 0x0000000415267825 */ /* 0x008fe200078e021e */
[----:B------:R-:W-:-:S03]  /*21760*/  IADD3 R26, R12, 0x100000, RZ ;  /* 0x001000000c1a7810 */ /* 0x000fc60007ffe0ff */
[C---:B------:R-:W-:Y:S01]  /*21770*/  IMAD.WIDE R36, R21.reuse, 0x4, R232 ;  /* 0x0000000415247825 */ /* 0x040fe200078e02e8 */
[----:B------:R-:W-:Y:S03]  /*21780*/  STL.64 [R1+0x1090], R38 ;  /* 0x0010902601007387 */ /* 0x000fe60000100a00 */
[C---:B------:R-:W-:Y:S01]  /*21790*/  IMAD.WIDE R32, R21.reuse, 0x4, R234 ;  /* 0x0000000415207825 */ /* 0x040fe200078e02ea */
[----:B------:R3:W-:Y:S03]  /*217a0*/  STL.64 [R1+0x1088], R36 ;  /* 0x0010882401007387 */ /* 0x0007e60000100a00 */
[----:B------:R-:W-:Y:S01]  /*217b0*/  IMAD.WIDE R30, R21, 0x4, R238 ;  /* 0x00000004151e7825 */ /* 0x000fe200078e02ee */
[----:B------:R-:W-:Y:S04]  /*217c0*/  LDGSTS.E [R26+-0x5bff8], desc[UR8][R38.64], !P0 ;  /* 0xa4008000261a7fae */ /* 0x000fe8000c121848 */
[----:B------:R-:W-:Y:S01]  /*217d0*/  STL.64 [R1+0x1080], R32 ;  /* 0x0010802001007387 */ /* 0x000fe20000100a00 */
[----:B------:R-:W-:-:S03]  /*217e0*/  IADD3 R22, R12, 0x100000, RZ ;  /* 0x001000000c167810 */ /* 0x000fc60007ffe0ff */
[----:B------:R-:W-:Y:S04]  /*217f0*/  LDGSTS.E [R34+-0x57ff8], desc[UR8][R36.64], !P0 ;  /* 0xa800800024227fae */ /* 0x000fe8000c121848 */
[----:B------:R-:W4:Y:S04]  /*21800*/  LDL.LU.64 R26, [R1+0x448] ;  /* 0x00044800011a7983 */ /* 0x000f280000300a00 */
[----:B------:R4:W-:Y:S04]  /*21810*/  STL.64 [R1+0x1078], R30 ;  /* 0x0010781e01007387 */ /* 0x0009e80000100a00 */
[----:B------:R-:W4:Y:S04]  /*21820*/  LDL.LU.64 R232, [R1+0x440] ;  /* 0x0004400001e87983 */ /* 0x000f280000300a00 */
[----:B------:R-:W4:Y:S04]  /*21830*/  LDL.LU.64 R234, [R1+0x438] ;  /* 0x0004380001ea7983 */ /* 0x000f280000300a00 */
[----:B------:R-:W4:Y:S04]  /*21840*/  LDL.LU.64 R238, [R1+0x430] ;  /* 0x0004300001ee7983 */ /* 0x000f280000300a00 */
[----:B------:R1:W-:Y:S04]  /*21850*/  LDGSTS.E [R22+-0x53ff8], desc[UR8][R32.64], !P0 ;  /* 0xac00800020167fae */ /* 0x0003e8000c121848 */
[----:B------:R4:W-:Y:S01]  /*21860*/  LDGSTS.E [R252+-0x5fff4], desc[UR8][R30.64], !P1 ;  /* 0xa000c0001efc7fae */ /* 0x0009e2000c921848 */
[C---:B------:R-:W-:Y:S01]  /*21870*/  IMAD.WIDE R40, R21.reuse, 0x4, R28 ;  /* 0x0000000415287825 */ /* 0x040fe200078e021c */
[----:B-1----:R-:W1:Y:S04]  /*21880*/  LDC R22, c[0x0][0x230] ;  /* 0x00008c00ff167b82 */ /* 0x002e680000000800 */
[----:B------:R-:W-:Y:S01]  /*21890*/  STL.64 [R1+0x1070], R40 ;  /* 0x0010702801007387 */ /* 0x000fe20000100a00 */
[----:B---3--:R-:W-:-:S03]  /*218a0*/  IMAD.WIDE R36, R21, 0x4, R24 ;  /* 0x0000000415247825 */ /* 0x008fc600078e0218 */
[----:B------:R-:W3:Y:S01]  /*218b0*/  LDL.LU.64 R28, [R1+0x428] ;  /* 0x00042800011c7983 */ /* 0x000ee20000300a00 */
[----:B--2---:R-:W-:-:S03]  /*218c0*/  IMAD.WIDE R34, R21, 0x4, R230 ;  /* 0x0000000415227825 */ /* 0x004fc600078e02e6 */
[----:B------:R2:W-:Y:S01]  /*218d0*/  STL.64 [R1+0x1068], R36 ;  /* 0x0010682401007387 */ /* 0x0005e20000100a00 */
[----:B----4-:R-:W-:-:S03]  /*218e0*/  IMAD.WIDE R30, R21, 0x4, R236 ;  /* 0x00000004151e7825 */ /* 0x010fc600078e02ec */
[----:B------:R-:W4:Y:S04]  /*218f0*/  LDL.LU.64 R24, [R1+0x420] ;  /* 0x0004200001187983 */ /* 0x000f280000300a00 */
[----:B------:R2:W-:Y:S04]  /*21900*/  STL.64 [R1+0x1060], R34 ;  /* 0x0010602201007387 */ /* 0x0005e80000100a00 */
[----:B------:R-:W4:Y:S04]  /*21910*/  LDL.LU.64 R230, [R1+0x418] ;  /* 0x0004180001e67983 */ /* 0x000f280000300a00 */
[----:B------:R1:W-:Y:S04]  /*21920*/  STL.64 [R1+0x1058], R30 ;  /* 0x0010581e01007387 */ /* 0x0003e80000100a00 */
[----:B------:R-:W4:Y:S01]  /*21930*/  LDL.LU.64 R236, [R1+0x410] ;  /* 0x0004100001ec7983 */ /* 0x000f220000300a00 */
[----:B------:R-:W-:-:S05]  /*21940*/  VIADD R8, R8, 0xfffffe83 ;  /* 0xfffffe8308087836 */ /* 0x000fca0000000000 */
[----:B------:R-:W-:Y:S01]  /*21950*/  ISETP.GE.U32.AND P0, PT, R8, 0x7ffffe04, PT ;  /* 0x7ffffe040800780c */ /* 0x000fe20003f06070 */
[C---:B------:R-:W-:Y:S01]  /*21960*/  VIADD R33, R12.reuse, 0x100000 ;  /* 0x001000000c217836 */ /* 0x040fe20000000000 */
[----:B------:R-:W1:Y:S01]  /*21970*/  LDC R8, c[0x0][0x230] ;  /* 0x00008c00ff087b82 */ /* 0x000e620000000800 */
[C---:B------:R-:W-:Y:S02]  /*21980*/  IADD3 R38, R12.reuse, 0x100000, RZ ;  /* 0x001000000c267810 */ /* 0x040fe40007ffe0ff */
[----:B------:R-:W-:Y:S01]  /*21990*/  IADD3 R32, R12, 0x100000, RZ ;  /* 0x001000000c207810 */ /* 0x000fe20007ffe0ff */
[----:B------:R-:W-:Y:S02]  /*219a0*/  VIADD R23, R23, 0xfffffe82 ;  /* 0xfffffe8217177836 */ /* 0x000fe40000000000 */
[----:B------:R-:W-:Y:S04]  /*219b0*/  LDGSTS.E [R38+-0x5bff4], desc[UR8][R40.64], !P1 ;  /* 0xa400c00028267fae */ /* 0x000fe8000c921848 */
[----:B------:R2:W-:Y:S04]  /*219c0*/  LDGSTS.E [R33+-0x57ff4], desc[UR8][R36.64], !P1 ;  /* 0xa800c00024217fae */ /* 0x0005e8000c921848 */
[----:B------:R2:W-:Y:S01]  /*219d0*/  LDGSTS.E [R32+-0x53ff4], desc[UR8][R34.64], !P1 ;  /* 0xac00c00022207fae */ /* 0x0005e2000c921848 */
[----:B------:R-:W-:-:S03]  /*219e0*/  ISETP.GE.U32.AND P1, PT, R23, 0x7ffffe03, PT ;  /* 0x7ffffe031700780c */ /* 0x000fc60003f26070 */
[----:B------:R1:W-:Y:S01]  /*219f0*/  LDGSTS.E [R252+-0x50000], desc[UR8][R30.64], !P0 ;  /* 0xb00000001efc7fae */ /* 0x0003e2000c121848 */
[----:B------:R-:W-:Y:S01]  /*21a00*/  IADD3 R23, R12, 0x100000, RZ ;  /* 0x001000000c177810 */ /* 0x000fe20007ffe0ff */
[----:B--2---:R-:W-:-:S04]  /*21a10*/  IMAD.WIDE R36, R21, 0x4, R26 ;  /* 0x0000000415247825 */ /* 0x004fc800078e021a */
[C---:B------:R-:W-:Y:S01]  /*21a20*/  IMAD.WIDE R34, R21.reuse, 0x4, R232 ;  /* 0x0000000415227825 */ /* 0x040fe200078e02e8 */
[----:B------:R-:W-:Y:S03]  /*21a30*/  STL.64 [R1+0x1050], R36 ;  /* 0x0010502401007387 */ /* 0x000fe60000100a00 */
[C---:B-1----:R-:W-:Y:S01]  /*21a40*/  IMAD.WIDE R30, R21.reuse, 0x4, R234 ;  /* 0x00000004151e7825 */ /* 0x042fe200078e02ea */
[----:B------:R-:W-:Y:S03]  /*21a50*/  STL.64 [R1+0x1048], R34 ;  /* 0x0010482201007387 */ /* 0x000fe60000100a00 */
[----:B------:R-:W-:Y:S01]  /*21a60*/  IMAD.WIDE R26, R21, 0x4, R238 ;  /* 0x00000004151a7825 */ /* 0x000fe200078e02ee */
[----:B------:R-:W-:Y:S04]  /*21a70*/  STL.64 [R1+0x1040], R30 ;  /* 0x0010401e01007387 */ /* 0x000fe80000100a00 */
[----:B------:R1:W-:Y:S04]  /*21a80*/  STL.64 [R1+0x1038], R26 ;  /* 0x0010381a01007387 */ /* 0x0003e80000100a00 */
[----:B------:R-:W2:Y:S04]  /*21a90*/  LDL.LU.64 R232, [R1+0x408] ;  /* 0x0004080001e87983 */ /* 0x000ea80000300a00 */
[----:B------:R-:W2:Y:S01]  /*21aa0*/  LDL.LU.64 R234, [R1+0x400] ;  /* 0x0004000001ea7983 */ /* 0x000ea20000300a00 */
[----:B------:R-:W-:-:S03]  /*21ab0*/  VIADD R22, R22, 0xfffffe81 ;  /* 0xfffffe8116167836 */ /* 0x000fc60000000000 */
[----:B------:R-:W2:Y:S04]  /*21ac0*/  LDL.LU.64 R238, [R1+0x3f8] ;  /* 0x0003f80001ee7983 */ /* 0x000ea80000300a00 */
[----:B------:R-:W-:Y:S04]  /*21ad0*/  LDGSTS.E [R33+-0x4c000], desc[UR8][R36.64], !P0 ;  /* 0xb400000024217fae */ /* 0x000fe8000c121848 */
[----:B------:R-:W-:Y:S04]  /*21ae0*/  LDGSTS.E [R32+-0x48000], desc[UR8][R34.64], !P0 ;  /* 0xb800000022207fae */ /* 0x000fe8000c121848 */
[----:B------:R-:W-:Y:S01]  /*21af0*/  LDGSTS.E [R23+-0x44000], desc[UR8][R30.64], !P0 ;  /* 0xbc0000001e177fae */ /* 0x000fe2000c121848 */
[----:B------:R-:W-:-:S03]  /*21b00*/  ISETP.GE.U32.AND P2, PT, R22, 0x7ffffe02, PT ;  /* 0x7ffffe021600780c */ /* 0x000fc60003f46070 */
[----:B------:R1:W-:Y:S01]  /*21b10*/  LDGSTS.E [R252+-0x4fffc], desc[UR8][R26.64], !P1 ;  /* 0xb00040001afc7fae */ /* 0x0003e2000c921848 */
[----:B------:R-:W-:Y:S02]  /*21b20*/  IADD3 R22, R12, 0x100000, RZ ;  /* 0x001000000c167810 */ /* 0x000fe40007ffe0ff */
[----:B-1----:R-:W-:Y:S01]  /*21b30*/  IADD3 R27, R8, -0x180, RZ ;  /* 0xfffffe80081b7810 */ /* 0x002fe20007ffe0ff */
[----:B------:R-:W-:Y:S02]  /*21b40*/  VIADD R8, R12, 0x100000 ;  /* 0x001000000c087836 */ /* 0x000fe40000000000 */
[----:B---3--:R-:W-:-:S04]  /*21b50*/  IMAD.WIDE R32, R21, 0x4, R28 ;  /* 0x0000000415207825 */ /* 0x008fc800078e021c */
[C---:B----4-:R-:W-:Y:S01]  /*21b60*/  IMAD.WIDE R28, R21.reuse, 0x4, R24 ;  /* 0x00000004151c7825 */ /* 0x050fe200078e0218 */
[----:B------:R-:W-:Y:S03]  /*21b70*/  STL.64 [R1+0x1030], R32 ;  /* 0x0010302001007387 */ /* 0x000fe60000100a00 */
[C---:B------:R-:W-:Y:S01]  /*21b80*/  IMAD.WIDE R30, R21.reuse, 0x4, R230 ;  /* 0x00000004151e7825 */ /* 0x040fe200078e02e6 */
[----:B------:R1:W-:Y:S04]  /*21b90*/  STL.64 [R1+0x1028], R28 ;  /* 0x0010281c01007387 */ /* 0x0003e80000100a00 */
[----:B------:R3:W-:Y:S01]  /*21ba0*/  LDGSTS.E [R23+-0x4bffc], desc[UR8][R32.64], !P1 ;  /* 0xb400400020177fae */ /* 0x0007e2000c921848 */
[----:B------:R-:W-:-:S03]  /*21bb0*/  IMAD.WIDE R24, R21, 0x4, R236 ;  /* 0x0000000415187825 */ /* 0x000fc600078e02ec */
[----:B------:R-:W-:Y:S04]  /*21bc0*/  STL.64 [R1+0x1020], R30 ;  /* 0x0010201e01007387 */ /* 0x000fe80000100a00 */
[----:B------:R-:W-:Y:S04]  /*21bd0*/  LDGSTS.E [R8+-0x47ffc], desc[UR8][R28.64], !P1 ;  /* 0xb80040001c087fae */ /* 0x000fe8000c921848 */
[----:B------:R-:W-:Y:S01]  /*21be0*/  LDGSTS.E [R22+-0x43ffc], desc[UR8][R30.64], !P1 ;  /* 0xbc0040001e167fae */ /* 0x000fe2000c921848 */
[----:B------:R-:W-:-:S03]  /*21bf0*/  IADD3 R26, R12, 0x100000, RZ ;  /* 0x001000000c1a7810 */ /* 0x000fc60007ffe0ff */
[----:B------:R4:W-:Y:S04]  /*21c00*/  LDGSTS.E [R252+-0x4fff8], desc[UR8][R24.64], !P2 ;  /* 0xb000800018fc7fae */ /* 0x0009e8000d121848 */
[----:B-1----:R-:W2:Y:S04]  /*21c10*/  LDL.LU.64 R28, [R1+0x3f0] ;  /* 0x0003f000011c7983 */ /* 0x002ea80000300a00 */
[----:B------:R4:W-:Y:S04]  /*21c20*/  STL.64 [R1+0x1018], R24 ;  /* 0x0010181801007387 */ /* 0x0009e80000100a00 */
[----:B------:R-:W2:Y:S04]  /*21c30*/  LDL.LU.64 R22, [R1+0x3e8] ;  /* 0x0003e80001167983 */ /* 0x000ea80000300a00 */
[----:B------:R-:W2:Y:S04]  /*21c40*/  LDL.LU.64 R230, [R1+0x3e0] ;  /* 0x0003e00001e67983 */ /* 0x000ea80000300a00 */
[----:B------:R-:W2:Y:S01]  /*21c50*/  LDL.LU.64 R236, [R1+0x3d8] ;  /* 0x0003d80001ec7983 */ /* 0x000ea20000300a00 */
[----:B---3--:R-:W-:Y:S01]  /*21c60*/  VIADD R32, R12, 0x100000 ;  /* 0x001000000c207836 */ /* 0x008fe20000000000 */
[----:B----4-:R-:W1:Y:S01]  /*21c70*/  LDC R25, c[0x0][0x230] ;  /* 0x00008c00ff197b82 */ /* 0x010e620000000800 */
[----:B------:R-:W3:Y:S07]  /*21c80*/  S2R R8, SR_TID.X ;  /* 0x0000000000087919 */ /* 0x000eee0000002100 */
[----:B------:R-:W4:Y:S01]  /*21c90*/  LDC R24, c[0x0][0x230] ;  /* 0x00008c00ff187b82 */ /* 0x000f220000000800 */
[----:B--2---:R-:W-:-:S04]  /*21ca0*/  IMAD.WIDE R36, R21, 0x4, R232 ;  /* 0x0000000415247825 */ /* 0x004fc800078e02e8 */
[----:B------:R-:W-:Y:S01]  /*21cb0*/  IMAD.WIDE R34, R21, 0x4, R234 ;  /* 0x0000000415227825 */ /* 0x000fe200078e02ea */
[----:B---3--:R-:W-:-:S03]  /*21cc0*/  LOP3.LUT R8, R8, 0x7f, RZ, 0xc0, !PT ;  /* 0x0000007f08087812 */ /* 0x008fc600078ec0ff */
[----:B------:R-:W-:Y:S01]  /*21cd0*/  IMAD.WIDE R30, R21, 0x4, R238 ;  /* 0x00000004151e7825 */ /* 0x000fe200078e02ee */
[----:B------:R2:W-:Y:S01]  /*21ce0*/  LDGSTS.E [R26+-0x4bff8], desc[UR8][R36.64], !P2 ;  /* 0xb4008000241a7fae */ /* 0x0005e2000d121848 */
[----:B------:R-:W-:-:S03]  /*21cf0*/  ISETP.GE.AND P1, PT, R8, R27, PT ;  /* 0x0000001b0800720c */ /* 0x000fc60003f26270 */
[----:B------:R2:W-:Y:S01]  /*21d00*/  STL.64 [R1+0x1010], R36 ;  /* 0x0010102401007387 */ /* 0x0005e20000100a00 */
[----:B------:R-:W-:Y:S01]  /*21d10*/  IMAD.WIDE R42, R21, 0x4, R28 ;  /* 0x00000004152a7825 */ /* 0x000fe200078e021c */
[----:B------:R-:W-:Y:S02]  /*21d20*/  SEL R252, RZ, 0x4, P1 ;  /* 0x00000004fffc7807 */ /* 0x000fe40000800000 */
[----:B------:R3:W-:Y:S01]  /*21d30*/  STL.64 [R1+0x1008], R34 ;  /* 0x0010082201007387 */ /* 0x0007e20000100a00 */
[----:B------:R-:W-:Y:S01]  /*21d40*/  ISETP.GE.U32.AND P1, PT, R27, 0x7ffffe01, PT ;  /* 0x7ffffe011b00780c */ /* 0x000fe20003f26070 */
[C---:B------:R-:W-:Y:S02]  /*21d50*/  IMAD.WIDE R40, R21.reuse, 0x4, R22 ;  /* 0x0000000415287825 */ /* 0x040fe400078e0216 */
[----:B------:R3:W-:Y:S02]  /*21d60*/  STL.64 [R1+0x1000], R30 ;  /* 0x0010001e01007387 */ /* 0x0007e40000100a00 */
[----:B------:R-:W-:-:S02]  /*21d70*/  IMAD.WIDE R38, R21, 0x4, R230 ;  /* 0x0000000415267825 */ /* 0x000fc400078e02e6 */
[----:B------:R-:W3:Y:S02]  /*21d80*/  LDL.LU.64 R26, [R1+0x1880] ;  /* 0x00188000011a7983 */ /* 0x000ee40000300a00 */
[----:B-1----:R-:W-:Y:S02]  /*21d90*/  VIADD R25, R25, 0x7f ;  /* 0x0000007f19197836 */ /* 0x002fe40000000000 */
[----:B------:R-:W3:Y:S01]  /*21da0*/  LDL.LU.64 R232, [R1+0x1878] ;  /* 0x0018780001e87983 */ /* 0x000ee20000300a00 */
[----:B------:R-:W-:Y:S01]  /*21db0*/  IMAD.WIDE R6, R20, 0x4, R6 ;  /* 0x0000000414067825 */ /* 0x000fe200078e0206 */
[----:B----4-:R-:W-:Y:S01]  /*21dc0*/  IADD3 R24, R24, -0x181, RZ ;  /* 0xfffffe7f18187810 */ /* 0x010fe20007ffe0ff */
[----:B------:R-:W1:Y:S01]  /*21dd0*/  LDC R8, c[0x0][0x230] ;  /* 0x00008c00ff087b82 */ /* 0x000e620000000800 */
[----:B------:R-:W4:Y:S04]  /*21de0*/  LDL.LU.64 R234, [R1+0x1870] ;  /* 0x0018700001ea7983 */ /* 0x000f280000300a00 */
[----:B------:R-:W4:Y:S04]  /*21df0*/  LDL.LU.64 R238, [R1+0x1868] ;  /* 0x0018680001ee7983 */ /* 0x000f280000300a00 */
[----:B------:R-:W-:Y:S01]  /*21e00*/  LDGSTS.E [R32+-0x47ff8], desc[UR8][R34.64], !P2 ;  /* 0xb800800022207fae */ /* 0x000fe2000d121848 */
[----:B--2---:R-:W-:-:S03]  /*21e10*/  IMAD.WIDE R36, R21, 0x4, R236 ;  /* 0x0000000415247825 */ /* 0x004fc600078e02ec */
[----:B---3--:R-:W2:Y:S04]  /*21e20*/  LDL.LU.64 R34, [R1+0x1860] ;  /* 0x0018600001227983 */ /* 0x008ea80000300a00 */
[----:B------:R-:W3:Y:S04]  /*21e30*/  LDL.LU.64 R28, [R1+0x1858] ;  /* 0x00185800011c7983 */ /* 0x000ee80000300a00 */
[----:B------:R-:W-:Y:S04]  /*21e40*/  STL.64 [R1+0xff8], R42 ;  /* 0x000ff82a01007387 */ /* 0x000fe80000100a00 */
[----:B------:R-:W3:Y:S04]  /*21e50*/  LDL.LU.64 R22, [R1+0x1850] ;  /* 0x0018500001167983 */ /* 0x000ee80000300a00 */
[----:B------:R-:W-:Y:S04]  /*21e60*/  STL.64 [R1+0xff0], R40 ;  /* 0x000ff02801007387 */ /* 0x000fe80000100a00 */
[----:B------:R-:W3:Y:S04]  /*21e70*/  LDL.LU.64 R32, [R1+0x1848] ;  /* 0x0018480001207983 */ /* 0x000ee80000300a00 */
[----:B------:R1:W-:Y:S04]  /*21e80*/  STL.64 [R1+0xfe8], R38 ;  /* 0x000fe82601007387 */ /* 0x0003e80000100a00 */
[----:B------:R-:W3:Y:S01]  /*21e90*/  LDL.LU.64 R236, [R1+0x1840] ;  /* 0x0018400001ec7983 */ /* 0x000ee20000300a00 */
[----:B------:R-:W-:-:S02]  /*21ea0*/  ISETP.GT.AND P0, PT, R25, 0x1ff, PT ;  /* 0x000001ff1900780c */ /* 0x000fc40003f04270 */
[----:B------:R-:W-:-:S05]  /*21eb0*/  IADD3 R25, R12, 0x100000, RZ ;  /* 0x001000000c197810 */ /* 0x000fca0007ffe0ff */
[----:B------:R1:W-:Y:S04]  /*21ec0*/  LDGSTS.E [R25+-0x43ff8], desc[UR8][R30.64], !P2 ;  /* 0xbc0080001e197fae */ /* 0x0003e8000d121848 */
[----:B------:R3:W-:Y:S01]  /*21ed0*/  STL.64 [R1+0x10f0], R36 ;  /* 0x0010f02401007387 */ /* 0x0007e20000100a00 */
[C---:B-1----:R-:W-:Y:S01]  /*21ee0*/  VIADD R31, R12.reuse, 0x100000 ;  /* 0x001000000c1f7836 */ /* 0x042fe20000000000 */
[----:B------:R-:W-:-:S04]  /*21ef0*/  IADD3 R30, R12, 0x100000, RZ ;  /* 0x001000000c1e7810 */ /* 0x000fc80007ffe0ff */
[----:B------:R-:W-:Y:S04]  /*21f00*/  LDGSTS.E [R31+-0x4fff4], desc[UR8][R42.64], !P1 ;  /* 0xb000c0002a1f7fae */ /* 0x000fe8000c921848 */
[----:B------:R-:W-:Y:S01]  /*21f10*/  LDGSTS.E [R30+-0x4bff4], desc[UR8][R40.64], !P1 ;  /* 0xb400c000281e7fae */ /* 0x000fe2000c921848 */
[----:B------:R-:W-:-:S03]  /*21f20*/  IMAD.WIDE R136, R20, 0x4, R26 ;  /* 0x0000000414887825 */ /* 0x000fc600078e021a */
[----:B------:R-:W3:Y:S04]  /*21f30*/  LDL.LU.64 R30, [R1+0xd70] ;  /* 0x000d7000011e7983 */ /* 0x000ee80000300a00 */
[----:B------:R-:W3:Y:S01]  /*21f40*/  LDL.LU.64 R230, [R1+0xd50] ;  /* 0x000d500001e67983 */ /* 0x000ee20000300a00 */
[----:B----4-:R-:W-:-:S03]  /*21f50*/  IMAD.WIDE R106, R20, 0x4, R234 ;  /* 0x00000004146a7825 */ /* 0x010fc600078e02ea */
[----:B------:R-:W4:Y:S04]  /*21f60*/  LDL.LU.64 R26, [R1+0xd30] ;  /* 0x000d3000011a7983 */ /* 0x000f280000300a00 */
[----:B------:R-:W4:Y:S01]  /*21f70*/  LDL.LU.64 R234, [R1+0xd18] ;  /* 0x000d180001ea7983 */ /* 0x000f220000300a00 */
[----:B------:R-:W-:-:S03]  /*21f80*/  IMAD.WIDE R120, R20, 0x4, R232 ;  /* 0x0000000414787825 */ /* 0x000fc600078e02e8 */
[----:B------:R-:W4:Y:S01]  /*21f90*/  LDL.LU.64 R232, [R1+0xd08] ;  /* 0x000d080001e87983 */ /* 0x000f220000300a00 */
[----:B------:R-:W-:-:S03]  /*21fa0*/  IMAD.WIDE R90, R20, 0x4, R238 ;  /* 0x00000004145a7825 */ /* 0x000fc600078e02ee */
[----:B------:R-:W4:Y:S04]  /*21fb0*/  LDL.LU.64 R238, [R1+0xcf8] ;  /* 0x000cf80001ee7983 */ /* 0x000f280000300a00 */
[----:B------:R1:W-:Y:S01]  /*21fc0*/  STL.64 [R1+0x1880], R136 ;  /* 0x0018808801007387 */ /* 0x0003e20000100a00 */
[----:B--2---:R-:W-:-:S04]  /*21fd0*/  IMAD.WIDE R76, R20, 0x4, R34 ;  /* 0x00000004144c7825 */ /* 0x004fc800078e0222 */
[C---:B---3--:R-:W-:Y:S01]  /*21fe0*/  IMAD.WIDE R60, R20.reuse, 0x4, R28 ;  /* 0x00000004143c7825 */ /* 0x048fe200078e021c */
[----:B------:R-:W2:Y:S04]  /*21ff0*/  LDL.LU.64 R34, [R1+0xcf0] ;  /* 0x000cf00001227983 */ /* 0x000ea80000300a00 */
[----:B------:R-:W-:Y:S04]  /*22000*/  STL.64 [R1+0x1878], R120 ;  /* 0x0018787801007387 */ /* 0x000fe80000100a00 */
[----:B------:R-:W3:Y:S01]  /*22010*/  LDL.LU.64 R28, [R1+0x6a8] ;  /* 0x0006a800011c7983 */ /* 0x000ee20000300a00 */
[----:B------:R-:W-:-:S03]  /*22020*/  IMAD.WIDE R44, R20, 0x4, R22 ;  /* 0x00000004142c7825 */ /* 0x000fc600078e0216 */
[----:B------:R-:W-:Y:S04]  /*22030*/  STL.64 [R1+0x1870], R106 ;  /* 0x0018706a01007387 */ /* 0x000fe80000100a00 */
[----:B------:R-:W2:Y:S04]  /*22040*/  LDL.LU.64 R22, [R1+0x6a0] ;  /* 0x0006a00001167983 */ /* 0x000ea80000300a00 */
[----:B------:R-:W-:Y:S01]  /*22050*/  STL.64 [R1+0x1868], R90 ;  /* 0x0018685a01007387 */ /* 0x000fe20000100a00 */
[----:B------:R-:W-:-:S03]  /*22060*/  IMAD.WIDE R134, R20, 0x4, R236 ;  /* 0x0000000414867825 */ /* 0x000fc600078e02ec */
[----:B------:R-:W-:Y:S04]  /*22070*/  STL.64 [R1+0x1860], R76 ;  /* 0x0018604c01007387 */ /* 0x000fe80000100a00 */
[----:B------:R-:W2:Y:S01]  /*22080*/  LDL.LU.64 R236, [R1+0x698] ;  /* 0x0006980001ec7983 */ /* 0x000ea20000300a00 */
[----:B------:R-:W-:-:S03]  /*22090*/  SEL R252, R252, RZ, P0 ;  /* 0x000000fffcfc7207 */ /* 0x000fc60000000000 */
[----:B------:R-:W-:Y:S01]  /*220a0*/  LDGSTS.E [R25+-0x47ff4], desc[UR8][R38.64], !P1 ;  /* 0xb800c00026197fae */ /* 0x000fe2000c921848 */
[----:B------:R-:W-:Y:S01]  /*220b0*/  ISETP.NE.U32.AND P0, PT, R252, RZ, PT ;  /* 0x000000fffc00720c */ /* 0x000fe20003f05070 */
[----:B------:R-:W-:Y:S02]  /*220c0*/  VIADD R252, R12, 0x100000 ;  /* 0x001000000cfc7836 */ /* 0x000fe40000000000 */
[----:B------:R-:W-:Y:S04]  /*220d0*/  STL.64 [R1+0x1858], R60 ;  /* 0x0018583c01007387 */ /* 0x000fe80000100a00 */
[----:B------:R1:W-:Y:S04]  /*220e0*/  LDGSTS.E [R252+-0x43ff4], desc[UR8][R36.64], !P1 ;  /* 0xbc00c00024fc7fae */ /* 0x0003e8000c921848 */
[----:B------:R-:W2:Y:S04]  /*220f0*/  LDL.LU.64 R38, [R1+0x690] ;  /* 0x0006900001267983 */ /* 0x000ea80000300a00 */
[----:B------:R-:W0:Y:S01]  /*22100*/  LDGDEPBAR ;  /* 0x00000000000079af */ /* 0x000e220000000000 */
[----:B-1----:R-:W-:-:S03]  /*22110*/  IMAD.WIDE R36, R20, 0x4, R32 ;  /* 0x0000000414247825 */ /* 0x002fc600078e0220 */
[----:B------:R-:W2:Y:S04]  /*22120*/  LDL.LU.64 R32, [R1+0x688] ;  /* 0x0006880001207983 */ /* 0x000ea80000300a00 */
[----:B------:R-:W-:Y:S04]  /*22130*/  STL.64 [R1+0x1850], R44 ;  /* 0x0018502c01007387 */ /* 0x000fe80000100a00 */
[----:B------:R1:W-:Y:S01]  /*22140*/  STL.64 [R1+0x1840], R134 ;  /* 0x0018408601007387 */ /* 0x0003e20000100a00 */
[----:B------:R-:W-:-:S03]  /*22150*/  IMAD.WIDE R118, R20, 0x4, R30 ;  /* 0x0000000414767825 */ /* 0x000fc600078e021e */
[----:B------:R-:W2:Y:S01]  /*22160*/  LDL.LU.64 R30, [R1+0x680] ;  /* 0x00068000011e7983 */ /* 0x000ea20000300a00 */
[----:B------:R-:W-:-:S03]  /*22170*/  IMAD.WIDE R104, R20, 0x4, R230 ;  /* 0x0000000414687825 */ /* 0x000fc600078e02e6 */
[----:B------:R-:W2:Y:S01]  /*22180*/  LDL.LU.64 R230, [R1+0x678] ;  /* 0x0006780001e67983 */ /* 0x000ea20000300a00 */
[----:B----4-:R-:W-:-:S03]  /*22190*/  IMAD.WIDE R88, R20, 0x4, R26 ;  /* 0x0000000414587825 */ /* 0x010fc600078e021a */
[----:B------:R-:W-:Y:S01]  /*221a0*/  STL.64 [R1+0x1848], R36 ;  /* 0x0018482401007387 */ /* 0x000fe20000100a00 */
[----:B------:R-:W-:-:S03]  /*221b0*/  IMAD.WIDE R74, R20, 0x4, R234 ;  /* 0x00000004144a7825 */ /* 0x000fc600078e02ea */
[----:B------:R-:W-:Y:S04]  /*221c0*/  STL.64 [R1+0x1830], R118 ;  /* 0x0018307601007387 */ /* 0x000fe80000100a00 */
[----:B------:R-:W4:Y:S01]  /*221d0*/  LDL.LU.64 R26, [R1+0x670] ;  /* 0x00067000011a7983 */ /* 0x000f220000300a00 */
[----:B------:R-:W-:-:S03]  /*221e0*/  IMAD.WIDE R58, R20, 0x4, R232 ;  /* 0x00000004143a7825 */ /* 0x000fc600078e02e8 */
[----:B------:R-:W4:Y:S01]  /*221f0*/  LDL.LU.64 R234, [R1+0x668] ;  /* 0x0006680001ea7983 */ /* 0x000f220000300a00 */
[----:B------:R-:W-:-:S03]  /*22200*/  IMAD.WIDE R232, R20, 0x4, R238 ;  /* 0x0000000414e87825 */ /* 0x000fc600078e02ee */
[----:B------:R-:W-:Y:S04]  /*22210*/  STL.64 [R1+0x1828], R104 ;  /* 0x0018286801007387 */ /* 0x000fe80000100a00 */
[----:B------:R-:W4:Y:S04]  /*22220*/  LDL.LU.64 R238, [R1+0x660] ;  /* 0x0006600001ee7983 */ /* 0x000f280000300a00 */
[----:B------:R-:W-:Y:S04]  /*22230*/  STL.64 [R1+0x1820], R88 ;  /* 0x0018205801007387 */ /* 0x000fe80000100a00 */
[----:B------:R-:W-:Y:S01]  /*22240*/  STL.64 [R1+0x1818], R74 ;  /* 0x0018184a01007387 */ /* 0x000fe20000100a00 */
[----:B---3--:R-:W-:-:S03]  /*22250*/  IMAD.WIDE R132, R20, 0x4, R28 ;  /* 0x0000000414847825 */ /* 0x008fc600078e021c */
[----:B------:R-:W3:Y:S04]  /*22260*/  LDL.LU.64 R46, [R1+0x658] ;  /* 0x00065800012e7983 */ /* 0x000ee80000300a00 */
[----:B------:R-:W-:Y:S04]  /*22270*/  STL.64 [R1+0x1810], R58 ;  /* 0x0018103a01007387 */ /* 0x000fe80000100a00 */
[----:B------:R-:W3:Y:S01]  /*22280*/  LDL.LU.64 R40, [R1+0x650] ;  /* 0x0006500001287983 */ /* 0x000ee20000300a00 */
[----:B--2---:R-:W-:-:S03]  /*22290*/  IMAD.WIDE R116, R20, 0x4, R22 ;  /* 0x0000000414747825 */ /* 0x004fc600078e0216 */
[----:B------:R-:W2:Y:S04]  /*222a0*/  LDL.LU.64 R28, [R1+0x648] ;  /* 0x00064800011c7983 */ /* 0x000ea80000300a00 */
[----:B------:R-:W-:Y:S01]  /*222b0*/  STL.64 [R1+0x1808], R232 ;  /* 0x001808e801007387 */ /* 0x000fe20000100a00 */
[----:B------:R-:W-:-:S03]  /*222c0*/  IMAD.WIDE R102, R20, 0x4, R236 ;  /* 0x0000000414667825 */ /* 0x000fc600078e02ec */
[----:B------:R1:W-:Y:S04]  /*222d0*/  STL.64 [R1+0x17f8], R132 ;  /* 0x0017f88401007387 */ /* 0x0003e80000100a00 */
[----:B------:R-:W2:Y:S04]  /*222e0*/  LDL.LU.64 R22, [R1+0x640] ;  /* 0x0006400001167983 */ /* 0x000ea80000300a00 */
[----:B------:R-:W2:Y:S01]  /*222f0*/  LDL.LU.64 R236, [R1+0x638] ;  /* 0x0006380001ec7983 */ /* 0x000ea20000300a00 */
[----:B------:R-:W-:-:S05]  /*22300*/  IMAD.WIDE R34, R20, 0x4, R34 ;  /* 0x0000000414227825 */ /* 0x000fca00078e0222 */
[----:B------:R-:W-:Y:S01]  /*22310*/  STL.64 [R1+0x1800], R34 ;  /* 0x0018002201007387 */ /* 0x000fe20000100a00 */
[----:B------:R-:W-:-:S03]  /*22320*/  IMAD.WIDE R86, R20, 0x4, R38 ;  /* 0x0000000414567825 */ /* 0x000fc600078e0226 */
[----:B------:R-:W-:Y:S04]  /*22330*/  STL.64 [R1+0x17f0], R116 ;  /* 0x0017f07401007387 */ /* 0x000fe80000100a00 */
[----:B------:R-:W2:Y:S01]  /*22340*/  LDL.LU.64 R48, [R1+0x628] ;  /* 0x0006280001307983 */ /* 0x000ea20000300a00 */
[----:B------:R-:W-:-:S03]  /*22350*/  IMAD.WIDE R72, R20, 0x4, R32 ;  /* 0x0000000414487825 */ /* 0x000fc600078e0220 */
[----:B------:R-:W-:Y:S04]  /*22360*/  STL.64 [R1+0x17e8], R102 ;  /* 0x0017e86601007387 */ /* 0x000fe80000100a00 */
[----:B------:R-:W2:Y:S04]  /*22370*/  LDL.LU.64 R42, [R1+0x620] ;  /* 0x00062000012a7983 */ /* 0x000ea80000300a00 */
[----:B------:R-:W-:Y:S04]  /*22380*/  STL.64 [R1+0x17e0], R86 ;  /* 0x0017e05601007387 */ /* 0x000fe80000100a00 */
[----:B------:R-:W2:Y:S04]  /*22390*/  LDL.LU.64 R38, [R1+0x618] ;  /* 0x0006180001267983 */ /* 0x000ea80000300a00 */
[----:B------:R-:W-:Y:S01]  /*223a0*/  STL.64 [R1+0x17d8], R72 ;  /* 0x0017d84801007387 */ /* 0x000fe20000100a00 */
[----:B------:R-:W-:-:S03]  /*223b0*/  IMAD.WIDE R56, R20, 0x4, R30 ;  /* 0x0000000414387825 */ /* 0x000fc600078e021e */
[----:B------:R-:W2:Y:S01]  /*223c0*/  LDL.LU.64 R30, [R1+0x610] ;  /* 0x00061000011e7983 */ /* 0x000ea20000300a00 */
[----:B------:R-:W-:-:S04]  /*223d0*/  IMAD.WIDE R230, R20, 0x4, R230 ;  /* 0x0000000414e67825 */ /* 0x000fc800078e02e6 */
[C---:B----4-:R-:W-:Y:S02]  /*223e0*/  IMAD.WIDE R32, R20.reuse, 0x4, R26 ;  /* 0x0000000414207825 */ /* 0x050fe400078e021a */
[----:B------:R-:W4:Y:S02]  /*223f0*/  LDL.LU.64 R26, [R1+0x608] ;  /* 0x00060800011a7983 */ /* 0x000f240000300a00 */
[C---:B------:R-:W-:Y:S02]  /*22400*/  IMAD.WIDE R130, R20.reuse, 0x4, R234 ;  /* 0x0000000414827825 */ /* 0x040fe400078e02ea */
[----:B------:R-:W-:Y:S04]  /*22410*/  STL.64 [R1+0x17d0], R56 ;  /* 0x0017d03801007387 */ /* 0x000fe80000100a00 */
[----:B------:R-:W4:Y:S01]  /*22420*/  LDL.LU.64 R234, [R1+0x600] ;  /* 0x0006000001ea7983 */ /* 0x000f220000300a00 */
[----:B------:R-:W-:-:S03]  /*22430*/  IMAD.WIDE R114, R20, 0x4, R238 ;  /* 0x0000000414727825 */ /* 0x000fc600078e02ee */
[----:B------:R-:W4:Y:S04]  /*22440*/  LDL.LU.64 R238, [R1+0x5f8] ;  /* 0x0005f80001ee7983 */ /* 0x000f280000300a00 */
[----:B------:R-:W-:Y:S04]  /*22450*/  STL.64 [R1+0x17c8], R230 ;  /* 0x0017c8e601007387 */ /* 0x000fe80000100a00 */
[----:B------:R1:W-:Y:S01]  /*22460*/  STL.64 [R1+0x17b8], R130 ;  /* 0x0017b88201007387 */ /* 0x0003e20000100a00 */
[----:B---3--:R-:W-:-:S03]  /*22470*/  IMAD.WIDE R100, R20, 0x4, R46 ;  /* 0x0000000414647825 */ /* 0x008fc600078e022e */
[----:B------:R-:W3:Y:S04]  /*22480*/  LDL.LU.64 R46, [R1+0x5e8] ;  /* 0x0005e800012e7983 */ /* 0x000ee80000300a00 */
[----:B------:R-:W-:Y:S01]  /*22490*/  STL.64 [R1+0x17c0], R32 ;  /* 0x0017c02001007387 */ /* 0x000fe20000100a00 */
[----:B------:R-:W-:-:S03]  /*224a0*/  IMAD.WIDE R84, R20, 0x4, R40 ;  /* 0x0000000414547825 */ /* 0x000fc600078e0228 */
[----:B------:R-:W-:Y:S01]  /*224b0*/  STL.64 [R1+0x17b0], R114 ;  /* 0x0017b07201007387 */ /* 0x000fe20000100a00 */
[----:B--2---:R-:W-:-:S03]  /*224c0*/  IMAD.WIDE R70, R20, 0x4, R28 ;  /* 0x0000000414467825 */ /* 0x004fc600078e021c */
[----:B------:R-:W2:Y:S04]  /*224d0*/  LDL.LU.64 R40, [R1+0x5e0] ;  /* 0x0005e00001287983 */ /* 0x000ea80000300a00 */
[----:B------:R-:W-:Y:S04]  /*224e0*/  STL.64 [R1+0x17a8], R100 ;  /* 0x0017a86401007387 */ /* 0x000fe80000100a00 */
[----:B------:R-:W-:Y:S01]  /*224f0*/  STL.64 [R1+0x17a0], R84 ;  /* 0x0017a05401007387 */ /* 0x000fe20000100a00 */
[----:B------:R-:W-:-:S04]  /*22500*/  IMAD.WIDE R54, R20, 0x4, R22 ;  /* 0x0000000414367825 */ /* 0x000fc800078e0216 */
[----:B------:R-:W-:-:S04]  /*22510*/  IMAD.WIDE R28, R20, 0x4, R236 ;  /* 0x00000004141c7825 */ /* 0x000fc800078e02ec */
[C---:B------:R-:W-:Y:S02]  /*22520*/  IMAD.WIDE R236, R20.reuse, 0x4, R16 ;  /* 0x0000000414ec7825 */ /* 0x040fe400078e0210 */
[----:B------:R-:W2:Y:S04]  /*22530*/  LDL.LU.64 R16, [R1+0x1dc8] ;  /* 0x001dc80001107983 */ /* 0x000ea80000300a00 */
[----:B------:R-:W2:Y:S01]  /*22540*/  LDL.LU.64 R22, [R1+0x5d8] ;  /* 0x0005d80001167983 */ /* 0x000ea20000300a00 */
[----:B------:R-:W-:-:S03]  /*22550*/  IMAD.WIDE R128, R20, 0x4, R48 ;  /* 0x0000000414807825 */ /* 0x000fc600078e0230 */
[----:B------:R-:W-:Y:S04]  /*22560*/  STL.64 [R1+0x1790], R70 ;  /* 0x0017904601007387 */ /* 0x000fe80000100a00 */
[----:B------:R-:W-:Y:S01]  /*22570*/  STL.64 [R1+0x1788], R54 ;  /* 0x0017883601007387 */ /* 0x000fe20000100a00 */
[----:B------:R-:W-:-:S03]  /*22580*/  IMAD.WIDE R112, R20, 0x4, R42 ;  /* 0x0000000414707825 */ /* 0x000fc600078e022a */
[----:B------:R-:W2:Y:S04]  /*22590*/  LDL.LU.64 R42, [R1+0x5d0] ;  /* 0x0005d000012a7983 */ /* 0x000ea80000300a00 */
[----:B------:R-:W-:Y:S01]  /*225a0*/  STL.64 [R1+0x1780], R28 ;  /* 0x0017801c01007387 */ /* 0x000fe20000100a00 */
[----:B------:R-:W-:-:S03]  /*225b0*/  IMAD.WIDE R98, R20, 0x4, R38 ;  /* 0x0000000414627825 */ /* 0x000fc600078e0226 */
[----:B------:R1:W-:Y:S04]  /*225c0*/  STL.64 [R1+0x1770], R128 ;  /* 0x0017708001007387 */ /* 0x0003e80000100a00 */
[----:B------:R-:W2:Y:S04]  /*225d0*/  LDL.LU.64 R38, [R1+0x5c0] ;  /* 0x0005c00001267983 */ /* 0x000ea80000300a00 */
[----:B------:R-:W-:Y:S04]  /*225e0*/  STL.64 [R1+0x1778], R236 ;  /* 0x001778ec01007387 */ /* 0x000fe80000100a00 */
[----:B------:R-:W-:Y:S04]  /*225f0*/  STL.64 [R1+0x1768], R112 ;  /* 0x0017687001007387 */ /* 0x000fe80000100a00 */
[----:B------:R-:W-:Y:S01]  /*22600*/  STL.64 [R1+0x1760], R98 ;  /* 0x0017606201007387 */ /* 0x000fe20000100a00 */
[----:B------:R-:W-:-:S04]  /*22610*/  IMAD.WIDE R82, R20, 0x4, R30 ;  /* 0x0000000414527825 */ /* 0x000fc800078e021e */
[C---:B----4-:R-:W-:Y:S02]  /*22620*/  IMAD.WIDE R68, R20.reuse, 0x4, R26 ;  /* 0x0000000414447825 */ /* 0x050fe400078e021a */
[----:B------:R-:W4:Y:S04]  /*22630*/  LDL.LU.64 R26, [R1+0x5a8] ;  /* 0x0005a800011a7983 */ /* 0x000f280000300a00 */
[----:B------:R-:W-:Y:S01]  /*22640*/  STL.64 [R1+0x1758], R82 ;  /* 0x0017585201007387 */ /* 0x000fe20000100a00 */
[----:B------:R-:W-:-:S04]  /*22650*/  IMAD.WIDE R52, R20, 0x4, R234 ;  /* 0x0000000414347825 */ /* 0x000fc800078e02ea */
[C---:B------:R-:W-:Y:S02]  /*22660*/  IMAD.WIDE R234, R20.reuse, 0x4, R14 ;  /* 0x0000000414ea7825 */ /* 0x040fe400078e020e */
[----:B------:R-:W4:Y:S02]  /*22670*/  LDL.LU.64 R14, [R1+0x1dc0] ;  /* 0x001dc000010e7983 */ /* 0x000f240000300a00 */
[C---:B------:R-:W-:Y:S02]  /*22680*/  IMAD.WIDE R238, R20.reuse, 0x4, R238 ;  /* 0x0000000414ee7825 */ /* 0x040fe400078e02ee */
[----:B------:R-:W4:Y:S04]  /*22690*/  LDL.LU.64 R30, [R1+0x598] ;  /* 0x00059800011e7983 */ /* 0x000f280000300a00 */
[----:B------:R-:W-:Y:S01]  /*226a0*/  STL.64 [R1+0x1750], R68 ;  /* 0x0017504401007387 */ /* 0x000fe20000100a00 */
[----:B---3--:R-:W-:-:S03]  /*226b0*/  IMAD.WIDE R126, R20, 0x4, R46 ;  /* 0x00000004147e7825 */ /* 0x008fc600078e022e */
[----:B------:R-:W3:Y:S04]  /*226c0*/  LDL.LU.64 R94, [R1+0x588] ;  /* 0x00058800015e7983 */ /* 0x000ee80000300a00 */
[----:B------:R-:W-:Y:S04]  /*226d0*/  STL.64 [R1+0x1748], R52 ;  /* 0x0017483401007387 */ /* 0x000fe80000100a00 */
[----:B------:R-:W3:Y:S04]  /*226e0*/  LDL.LU.64 R78, [R1+0x578] ;  /* 0x00057800014e7983 */ /* 0x000ee80000300a00 */
[----:B------:R-:W3:Y:S01]  /*226f0*/  LDL.LU.64 R64, [R1+0x570] ;  /* 0x0005700001407983 */ /* 0x000ee20000300a00 */
[----:B--2---:R-:W-:-:S03]  /*22700*/  IMAD.WIDE R110, R20, 0x4, R40 ;  /* 0x00000004146e7825 */ /* 0x004fc600078e0228 */
[----:B------:R-:W2:Y:S04]  /*22710*/  LDL.LU.64 R48, [R1+0x560] ;  /* 0x0005600001307983 */ /* 0x000ea80000300a00 */
[----:B------:R-:W-:Y:S04]  /*22720*/  STL.64 [R1+0x1740], R238 ;  /* 0x001740ee01007387 */ /* 0x000fe80000100a00 */
[----:B------:R1:W-:Y:S04]  /*22730*/  STL.64 [R1+0x1730], R126 ;  /* 0x0017307e01007387 */ /* 0x0003e80000100a00 */
[----:B------:R-:W2:Y:S01]  /*22740*/  LDL.LU.64 R40, [R1+0x558] ;  /* 0x0005580001287983 */ /* 0x000ea20000300a00 */
[----:B------:R-:W-:-:S03]  /*22750*/  IMAD.WIDE R96, R20, 0x4, R22 ;  /* 0x0000000414607825 */ /* 0x000fc600078e0216 */
[----:B------:R-:W2:Y:S04]  /*22760*/  LDL.LU.64 R22, [R1+0x548] ;  /* 0x0005480001167983 */ /* 0x000ea80000300a00 */
[----:B------:R-:W-:Y:S04]  /*22770*/  STL.64 [R1+0x1738], R234 ;  /* 0x001738ea01007387 */ /* 0x000fe80000100a00 */
[----:B------:R-:W-:Y:S04]  /*22780*/  STL.64 [R1+0x1728], R110 ;  /* 0x0017286e01007387 */ /* 0x000fe80000100a00 */
[----:B------:R-:W2:Y:S01]  /*22790*/  LDL.LU.64 R122, [R1+0x530] ;  /* 0x00053000017a7983 */ /* 0x000ea20000300a00 */
[----:B------:R-:W-:-:S04]  /*227a0*/  IMAD.WIDE R80, R20, 0x4, R42 ;  /* 0x0000000414507825 */ /* 0x000fc800078e022a */
[----:B------:R-:W-:-:S04]  /*227b0*/  IMAD.WIDE R42, R20, 0x4, R16 ;  /* 0x00000004142a7825 */ /* 0x000fc800078e0210 */
[----:B------:R-:W-:-:S04]  /*227c0*/  IMAD.WIDE R50, R20, 0x4, R38 ;  /* 0x0000000414327825 */ /* 0x000fc800078e0226 */
[----:B----4-:R-:W-:-:S04]  /*227d0*/  IMAD.WIDE R26, R20, 0x4, R26 ;  /* 0x00000004141a7825 */ /* 0x010fc800078e021a */
[C---:B------:R-:W-:Y:S02]  /*227e0*/  IMAD.WIDE R66, R20.reuse, 0x4, R14 ;  /* 0x0000000414427825 */ /* 0x040fe400078e020e */
[----:B------:R-:W4:Y:S04]  /*227f0*/  LDL.LU.64 R14, [R1+0x520] ;  /* 0x00052000010e7983 */ /* 0x000f280000300a00 */
[----:B------:R-:W-:Y:S04]  /*22800*/  STL.64 [R1+0x1720], R96 ;  /* 0x0017206001007387 */ /* 0x000fe80000100a00 */
[----:B------:R-:W4:Y:S04]  /*22810*/  LDL.LU.64 R92, [R1+0x518] ;  /* 0x00051800015c7983 */ /* 0x000f280000300a00 */
[----:B------:R-:W4:Y:S01]  /*22820*/  LDL.LU.64 R16, [R1+0x4f0] ;  /* 0x0004f00001107983 */ /* 0x000f220000300a00 */
[----:B------:R-:W-:-:S03]  /*22830*/  IMAD.WIDE R124, R20, 0x4, R30 ;  /* 0x00000004147c7825 */ /* 0x000fc600078e021e */
[----:B------:R-:W4:Y:S04]  /*22840*/  LDL.LU.64 R62, [R1+0x4c8] ;  /* 0x0004c800013e7983 */ /* 0x000f280000300a00 */
[----:B------:R-:W-:Y:S01]  /*22850*/  STL.64 [R1+0x1718], R80 ;  /* 0x0017185001007387 */ /* 0x000fe20000100a00 */
[----:B---3--:R-:W-:-:S03]  /*22860*/  IMAD.WIDE R108, R20, 0x4, R94 ;  /* 0x00000004146c7825 */ /* 0x008fc600078e025e */
[----:B------:R-:W3:Y:S01]  /*22870*/  LDL.LU.64 R46, [R1+0x4a0] ;  /* 0x0004a000012e7983 */ /* 0x000ee20000300a00 */
[----:B------:R-:W-:-:S03]  /*22880*/  IMAD.WIDE R94, R20, 0x4, R78 ;  /* 0x00000004145e7825 */ /* 0x000fc600078e024e */
[----:B------:R-:W3:Y:S01]  /*22890*/  LDL.LU.64 R38, [R1+0x478] ;  /* 0x0004780001267983 */ /* 0x000ee20000300a00 */
[----:B------:R-:W-:-:S03]  /*228a0*/  IMAD.WIDE R78, R20, 0x4, R64 ;  /* 0x00000004144e7825 */ /* 0x000fc600078e0240 */
[----:B------:R-:W-:Y:S04]  /*228b0*/  STL.64 [R1+0x1710], R66 ;  /* 0x0017104201007387 */ /* 0x000fe80000100a00 */
[----:B------:R-:W3:Y:S01]  /*228c0*/  LDL.LU.64 R30, [R1+0x3c8] ;  /* 0x0003c800011e7983 */ /* 0x000ee20000300a00 */
[----:B--2---:R-:W-:-:S03]  /*228d0*/  IMAD.WIDE R64, R20, 0x4, R48 ;  /* 0x0000000414407825 */ /* 0x004fc600078e0230 */
[----:B------:R-:W-:Y:S01]  /*228e0*/  STL.64 [R1+0x1708], R50 ;  /* 0x0017083201007387 */ /* 0x000fe20000100a00 */
[----:B------:R-:W-:-:S03]  /*228f0*/  IMAD.WIDE R48, R20, 0x4, R40 ;  /* 0x0000000414307825 */ /* 0x000fc600078e0228 */
[----:B------:R-:W-:Y:S04]  /*22900*/  STL.64 [R1+0x1700], R42 ;  /* 0x0017002a01007387 */ /* 0x000fe80000100a00 */
[----:B------:R2:W-:Y:S01]  /*22910*/  STL.64 [R1+0x16f0], R124 ;  /* 0x0016f07c01007387 */ /* 0x0005e20000100a00 */
[----:B------:R-:W-:-:S03]  /*22920*/  IMAD.WIDE R40, R20, 0x4, R22 ;  /* 0x0000000414287825 */ /* 0x000fc600078e0216 */
[----:B------:R-:W-:Y:S01]  /*22930*/  STL.64 [R1+0x16f8], R26 ;  /* 0x0016f81a01007387 */ /* 0x000fe20000100a00 */
[----:B------:R-:W-:-:S03]  /*22940*/  IMAD.WIDE R22, R20, 0x4, R18 ;  /* 0x0000000414167825 */ /* 0x000fc600078e0212 */
[----:B------:R-:W-:Y:S04]  /*22950*/  STL.64 [R1+0x16e0], R108 ;  /* 0x0016e06c01007387 */ /* 0x000fe80000100a00 */
[----:B------:R-:W-:Y:S04]  /*22960*/  STL.64 [R1+0x16d8], R94 ;  /* 0x0016d85e01007387 */ /* 0x000fe80000100a00 */
[----:B------:R-:W-:Y:S04]  /*22970*/  STL.64 [R1+0x16d0], R78 ;  /* 0x0016d04e01007387 */ /* 0x000fe80000100a00 */
[----:B------:R-:W2:Y:S01]  /*22980*/  LDL.LU.64 R18, [R1+0x1db8] ;  /* 0x001db80001127983 */ /* 0x000ea20000300a00 */
[----:B------:R-:W-:-:S03]  /*22990*/  IMAD.WIDE R122, R20, 0x4, R122 ;  /* 0x00000004147a7825 */ /* 0x000fc600078e027a */
[----:B------:R-:W-:Y:S04]  /*229a0*/  STL.64 [R1+0x16c8], R64 ;  /* 0x0016c84001007387 */ /* 0x000fe80000100a00 */
[----:B------:R-:W-:Y:S04]  /*229b0*/  STL.64 [R1+0x16c0], R48 ;  /* 0x0016c03001007387 */ /* 0x000fe80000100a00 */
[----:B------:R-:W-:Y:S04]  /*229c0*/  STL.64 [R1+0x16b8], R40 ;  /* 0x0016b82801007387 */ /* 0x000fe80000100a00 */
[----:B------:R1:W-:Y:S04]  /*229d0*/  STL.64 [R1+0x16a8], R122 ;  /* 0x0016a87a01007387 */ /* 0x0003e80000100a00 */
[----:B------:R-:W-:Y:S01]  /*229e0*/  STL.64 [R1+0x16b0], R22 ;  /* 0x0016b01601007387 */ /* 0x000fe20000100a00 */
[----:B----4-:R-:W-:-:S04]  /*229f0*/  IMAD.WIDE R14, R20, 0x4, R14 ;  /* 0x00000004140e7825 */ /* 0x010fc800078e020e */
[C---:B------:R-:W-:Y:S01]  /*22a00*/  IMAD.WIDE R92, R20.reuse, 0x4, R92 ;  /* 0x00000004145c7825 */ /* 0x040fe200078e025c */
[----:B------:R4:W-:Y:S03]  /*22a10*/  STL.64 [R1+0x16a0], R14 ;  /* 0x0016a00e01007387 */ /* 0x0009e60000100a00 */
[C---:B------:R-:W-:Y:S01]  /*22a20*/  IMAD.WIDE R16, R20.reuse, 0x4, R16 ;  /* 0x0000000414107825 */ /* 0x040fe200078e0210 */
[----:B------:R4:W-:Y:S03]  /*22a30*/  STL.64 [R1+0x1698], R92 ;  /* 0x0016985c01007387 */ /* 0x0009e60000100a00 */
[C---:B------:R-:W-:Y:S01]  /*22a40*/  IMAD.WIDE R62, R20.reuse, 0x4, R62 ;  /* 0x00000004143e7825 */ /* 0x040fe200078e023e */
[----:B------:R4:W-:Y:S03]  /*22a50*/  STL.64 [R1+0x1690], R16 ;  /* 0x0016901001007387 */ /* 0x0009e60000100a00 */
[C---:B---3--:R-:W-:Y:S01]  /*22a60*/  IMAD.WIDE R46, R20.reuse, 0x4, R46 ;  /* 0x00000004142e7825 */ /* 0x048fe200078e022e */
[----:B------:R3:W-:Y:S03]  /*22a70*/  STL.64 [R1+0x1688], R62 ;  /* 0x0016883e01007387 */ /* 0x0007e60000100a00 */
[----:B------:R-:W-:Y:S01]  /*22a80*/  IMAD.WIDE R38, R20, 0x4, R38 ;  /* 0x0000000414267825 */ /* 0x000fe200078e0226 */
[----:B------:R3:W-:Y:S04]  /*22a90*/  STL.64 [R1+0x1680], R46 ;  /* 0x0016802e01007387 */ /* 0x0007e80000100a00 */
[----:B------:R3:W-:Y:S01]  /*22aa0*/  STL.64 [R1+0x1678], R38 ;  /* 0x0016782601007387 */ /* 0x0007e20000100a00 */
[----:B------:R-:W-:-:S03]  /*22ab0*/  IMAD.WIDE R30, R21, 0x4, R30 ;  /* 0x00000004151e7825 */ /* 0x000fc600078e021e */
[----:B--2---:R-:W-:Y:S04]  /*22ac0*/  LDGSTS.E [R19+-0x70000], desc[UR8][R136.64], P3 ;  /* 0x9000000088137fae */ /* 0x004fe80009921848 */
[----:B------:R-:W-:Y:S04]  /*22ad0*/  LDGSTS.E [R19+-0x6fc00], desc[UR8][R134.64], P3 ;  /* 0x9040000086137fae */ /* 0x000fe80009921848 */
[----:B------:R-:W-:Y:S04]  /*22ae0*/  LDGSTS.E [R19+-0x6f800], desc[UR8][R132.64], P3 ;  /* 0x9080000084137fae */ /* 0x000fe80009921848 */
[----:B------:R-:W2:Y:S04]  /*22af0*/  LDL.LU.64 R136, [R1+0x1db0] ;  /* 0x001db00001887983 */ /* 0x000ea80000300a00 */
[----:B-1----:R-:W2:Y:S04]  /*22b00*/  LDL.LU.64 R134, [R1+0x1da8] ;  /* 0x001da80001867983 */ /* 0x002ea80000300a00 */
[----:B------:R-:W-:Y:S04]  /*22b10*/  STL.64 [R1+0x7e0], R30 ;  /* 0x0007e01e01007387 */ /* 0x000fe80000100a00 */
[----:B------:R-:W2:Y:S04]  /*22b20*/  LDL.LU.64 R132, [R1+0x1da0] ;  /* 0x001da00001847983 */ /* 0x000ea80000300a00 */
[----:B------:R-:W-:Y:S04]  /*22b30*/  LDGSTS.E [R19+-0x6f400], desc[UR8][R130.64], P3 ;  /* 0x90c0000082137fae */ /* 0x000fe80009921848 */
[----:B------:R-:W-:Y:S04]  /*22b40*/  LDGSTS.E [R19+-0x6f000], desc[UR8][R128.64], P3 ;  /* 0x9100000080137fae */ /* 0x000fe80009921848 */
[----:B------:R-:W-:Y:S04]  /*22b50*/  LDGSTS.E [R19+-0x6ec00], desc[UR8][R126.64], P3 ;  /* 0x914000007e137fae */ /* 0x000fe80009921848 */
[----:B------:R-:W2:Y:S04]  /*22b60*/  LDL.LU.64 R130, [R1+0x1d98] ;  /* 0x001d980001827983 */ /* 0x000ea80000300a00 */
[----:B------:R-:W2:Y:S04]  /*22b70*/  LDL.LU.64 R128, [R1+0x1d90] ;  /* 0x001d900001807983 */ /* 0x000ea80000300a00 */
        /* <DEDUP_REMOVED lines=20> */
[----:B----4-:R-:W4:Y:S04]  /*22cc0*/  LDL.LU.64 R14, [R1+0x1d38] ;  /* 0x001d3800010e7983 */ /* 0x010f280000300a00 */
[----:B----4-:R-:W-:Y:S04]  /*22cd0*/  LDGSTS.E [R14+-0x6ff00], desc[UR8][R106.64], P3 ;  /* 0x901000006a0e7fae */ /* 0x010fe80009921848 */
[----:B------:R-:W-:Y:S04]  /*22ce0*/  LDGSTS.E [R14+-0x6fb00], desc[UR8][R104.64], P3 ;  /* 0x90500000680e7fae */ /* 0x000fe80009921848 */
[----:B------:R-:W-:Y:S04]  /*22cf0*/  LDGSTS.E [R14+-0x6f700], desc[UR8][R102.64], P3 ;  /* 0x90900000660e7fae */ /* 0x000fe80009921848 */
[----:B------:R-:W4:Y:S04]  /*22d00*/  LDL.LU.64 R106, [R1+0x1d30] ;  /* 0x001d3000016a7983 */ /* 0x000f280000300a00 */
[----:B------:R-:W2:Y:S04]  /*22d10*/  LDL.LU.64 R104, [R1+0x1d28] ;  /* 0x001d280001687983 */ /* 0x000ea80000300a00 */
[----:B------:R-:W4:Y:S04]  /*22d20*/  LDL.LU.64 R102, [R1+0x1d20] ;  /* 0x001d200001667983 */ /* 0x000f280000300a00 */
[----:B------:R-:W-:Y:S04]  /*22d30*/  LDGSTS.E [R14+-0x6f300], desc[UR8][R100.64], P3 ;  /* 0x90d00000640e7fae */ /* 0x000fe80009921848 */
[----:B------:R-:W-:Y:S04]  /*22d40*/  LDGSTS.E [R14+-0x6ef00], desc[UR8][R98.64], P3 ;  /* 0x91100000620e7fae */ /* 0x000fe80009921848 */
[----:B------:R-:W-:Y:S04]  /*22d50*/  LDGSTS.E [R14+-0x6eb00], desc[UR8][R96.64], P3 ;  /* 0x91500000600e7fae */ /* 0x000fe80009921848 */
[----:B------:R-:W2:Y:S04]  /*22d60*/  LDL.LU.64 R100, [R1+0x1d18] ;  /* 0x001d180001647983 */ /* 0x000ea80000300a00 */
[----:B------:R-:W4:Y:S04]  /*22d70*/  LDL.LU.64 R98, [R1+0x1d10] ;  /* 0x001d100001627983 */ /* 0x000f280000300a00 */
[----:B------:R-:W2:Y:S04]  /*22d80*/  LDL.LU.64 R96, [R1+0x1d08] ;  /* 0x001d080001607983 */ /* 0x000ea80000300a00 */
[----:B------:R-:W-:Y:S04]  /*22d90*/  LDGSTS.E [R14+-0x6e700], desc[UR8][R94.64], P3 ;  /* 0x919000005e0e7fae */ /* 0x000fe80009921848 */
        /* <DEDUP_REMOVED lines=18> */
[----:B------:R-:W3:Y:S04]  /*22ec0*/  LDL.LU.64 R16, [R1+0x1cb8] ;  /* 0x001cb80001107983 */ /* 0x000ee80000300a00 */
[----:B------:R-:W-:Y:S04]  /*22ed0*/  STL.64 [R1+0x1898], R14 ;  /* 0x0018980e01007387 */ /* 0x000fe80000100a00 */
[----:B---3--:R-:W-:Y:S04]  /*22ee0*/  LDGSTS.E [R16+-0x6fe00], desc[UR8][R76.64], P3 ;  /* 0x902000004c107fae */ /* 0x008fe80009921848 */
[----:B------:R-:W-:Y:S04]  /*22ef0*/  LDGSTS.E [R16+-0x6fa00], desc[UR8][R74.64], P3 ;  /* 0x906000004a107fae */ /* 0x000fe80009921848 */
[----:B------:R-:W-:Y:S04]  /*22f00*/  LDGSTS.E [R16+-0x6f600], desc[UR8][R72.64], P3 ;  /* 0x90a0000048107fae */ /* 0x000fe80009921848 */
[----:B------:R-:W3:Y:S04]  /*22f10*/  LDL.LU.64 R76, [R1+0x1cb0] ;  /* 0x001cb000014c7983 */ /* 0x000ee80000300a00 */
[----:B------:R-:W2:Y:S04]  /*22f20*/  LDL.LU.64 R74, [R1+0x1ca8] ;  /* 0x001ca800014a7983 */ /* 0x000ea80000300a00 */
[----:B------:R-:W4:Y:S04]  /*22f30*/  LDL.LU.64 R72, [R1+0x1ca0] ;  /* 0x001ca00001487983 */ /* 0x000f280000300a00 */
[----:B------:R-:W-:Y:S04]  /*22f40*/  LDGSTS.E [R16+-0x6f200], desc[UR8][R70.64], P3 ;  /* 0x90e0000046107fae */ /* 0x000fe80009921848 */
[----:B------:R-:W-:Y:S04]  /*22f50*/  LDGSTS.E [R16+-0x6ee00], desc[UR8][R68.64], P3 ;  /* 0x9120000044107fae */ /* 0x000fe80009921848 */
[----:B------:R-:W-:Y:S04]  /*22f60*/  LDGSTS.E [R16+-0x6ea00], desc[UR8][R66.64], P3 ;  /* 0x9160000042107fae */ /* 0x000fe80009921848 */
[----:B------:R-:W3:Y:S04]  /*22f70*/  LDL.LU.64 R70, [R1+0x1c98] ;  /* 0x001c980001467983 */ /* 0x000ee80000300a00 */
[----:B------:R-:W4:Y:S04]  /*22f80*/  LDL.LU.64 R68, [R1+0x1c90] ;  /* 0x001c900001447983 */ /* 0x000f280000300a00 */
[----:B------:R-:W2:Y:S04]  /*22f90*/  LDL.LU.64 R66, [R1+0x1c88] ;  /* 0x001c880001427983 */ /* 0x000ea80000300a00 */
        /* <DEDUP_REMOVED lines=22> */
[----:B------:R-:W-:Y:S04]  /*23100*/  STL.64 [R1+0x18a0], R16 ;  /* 0x0018a01001007387 */ /* 0x000fe80000100a00 */
[----:B------:R-:W4:Y:S04]  /*23110*/  LDL.LU.64 R44, [R1+0x1c30] ;  /* 0x001c3000012c7983 */ /* 0x000f280000300a00 */
[----:B------:R-:W-:Y:S04]  /*23120*/  LDGSTS.E [R18+-0x6f500], desc[UR8][R230.64], P3 ;  /* 0x90b00000e6127fae */ /* 0x000fe80009921848 */
[----:B------:R-:W-:Y:S04]  /*23130*/  LDGSTS.E [R18+-0x6f100], desc[UR8][R28.64], P3 ;  /* 0x90f000001c127fae */ /* 0x000fe80009921848 */
[----:B------:R-:W-:Y:S04]  /*23140*/  LDGSTS.E [R18+-0x6ed00], desc[UR8][R238.64], P3 ;  /* 0x91300000ee127fae */ /* 0x000fe80009921848 */
[----:B------:R-:W2:Y:S04]  /*23150*/  LDL.LU.64 R230, [R1+0x3c0] ;  /* 0x0003c00001e67983 */ /* 0x000ea80000300a00 */
[----:B------:R-:W3:Y:S04]  /*23160*/  LDL.LU.64 R28, [R1+0x3b8] ;  /* 0x0003b800011c7983 */ /* 0x000ee80000300a00 */
[----:B------:R-:W4:Y:S04]  /*23170*/  LDL.LU.64 R232, [R1+0x3b0] ;  /* 0x0003b00001e87983 */ /* 0x000f280000300a00 */
[----:B------:R-:W4:Y:S04]  /*23180*/  LDL.LU.64 R238, [R1+0x3a8] ;  /* 0x0003a80001ee7983 */ /* 0x000f280000300a00 */
        /* <DEDUP_REMOVED lines=10> */
[----:B------:R1:W-:Y:S04]  /*23230*/  LDGSTS.E [R0+-0x6e080], desc[UR8][R6.64], P3 ;  /* 0x91f8000006007fae */ /* 0x0003e80009921848 */
[----:B------:R-:W0:Y:S01]  /*23240*/  LDGDEPBAR ;  /* 0x00000000000079af */ /* 0x000e220000000000 */
[----:B------:R-:W-:-:S02]  /*23250*/  ISETP.GE.U32.AND P1, PT, R24, 0x7ffffe00, PT ;  /* 0x7ffffe001800780c */ /* 0x000fc40003f26070 */
[----:B------:R-:W4:Y:S01]  /*23260*/  LDC R24, c[0x0][0x230] ;  /* 0x00008c00ff187b82 */ /* 0x000f220000000800 */
[----:B------:R-:W4:Y:S04]  /*23270*/  LDL.LU.64 R42, [R1+0x1c28] ;  /* 0x001c2800012a7983 */ /* 0x000f280000300a00 */
[----:B------:R-:W4:Y:S04]  /*23280*/  LDL.LU.64 R40, [R1+0x1c20] ;  /* 0x001c200001287983 */ /* 0x000f280000300a00 */
[----:B------:R-:W4:Y:S04]  /*23290*/  LDL.LU.64 R38, [R1+0x1c18] ;  /* 0x001c180001267983 */ /* 0x000f280000300a00 */
[----:B------:R-:W-:Y:S04]  /*232a0*/  STL.64 [R1+0x18a8], R18 ;  /* 0x0018a81201007387 */ /* 0x000fe80000100a00 */
[----:B------:R-:W4:Y:S04]  /*232b0*/  LDL.LU.64 R36, [R1+0x1c10] ;  /* 0x001c100001247983 */ /* 0x000f280000300a00 */
[----:B------:R-:W4:Y:S01]  /*232c0*/  LDL.LU.64 R34, [R1+0x1c08] ;  /* 0x001c080001227983 */ /* 0x000f220000300a00 */
[C---:B------:R-:W-:Y:S01]  /*232d0*/  IADD3 R252, R2.reuse, 0x100000, RZ ;  /* 0x0010000002fc7810 */ /* 0x040fe20007ffe0ff */
[----:B------:R-:W-:Y:S06]  /*232e0*/  BAR.SYNC.DEFER_BLOCKING 0x0 ;  /* 0x0000000000007b1d */ /* 0x000fec0000010000 */
[----:B------:R-:W4:Y:S04]  /*232f0*/  LDL.LU.64 R32, [R1+0x1c00] ;  /* 0x001c000001207983 */ /* 0x000f280000300a00 */
[----:B------:R-:W4:Y:S04]  /*23300*/  LDL.LU.64 R26, [R1+0x3a0] ;  /* 0x0003a000011a7983 */ /* 0x000f280000300a00 */
[----:B------:R-:W4:Y:S04]  /*23310*/  LDL.LU.64 R22, [R1+0x398] ;  /* 0x0003980001167983 */ /* 0x000f280000300a00 */
[----:B------:R-:W4:Y:S04]  /*23320*/  LDL.LU.64 R234, [R1+0x390] ;  /* 0x0003900001ea7983 */ /* 0x000f280000300a00 */
[----:B------:R-:W4:Y:S04]  /*23330*/  LDL.LU.64 R236, [R1+0x388] ;  /* 0x0003880001ec7983 */ /* 0x000f280000300a00 */
[----:B------:R1:W-:Y:S04]  /*23340*/  STL.64 [R1+0x18b0], R6 ;  /* 0x0018b00601007387 */ /* 0x0003e80000100a00 */
[----:B------:R-:W-:Y:S01]  /*23350*/  @!PT LDS RZ, [RZ] ;  /* 0x00000000fffff984 */ /* 0x000fe20000000800 */
[----:B------:R-:W-:Y:S01]  /*23360*/  @!PT LDS RZ, [RZ] ;  /* 0x00000000fffff984 */ /* 0x000fe20000000800 */
[----:B------:R-:W-:Y:S01]  /*23370*/  @!PT LDS RZ, [RZ] ;  /* 0x00000000fffff984 */ /* 0x000fe20000000800 */
[----:B------:R-:W-:Y:S01]  /*23380*/  LDGSTS.E [R252+-0x40000], desc[UR8][R30.64], !P1 ;  /* 0xc00000001efc7fae */ /* 0x000fe2000c921848 */
[----:B-1----:R-:W-:-:S02]  /*23390*/  VIADD R6, R2, 0x100000 ;  /* 0x0010000002067836 */ /* 0x002fc40000000000 */
[C---:B--2---:R-:W-:Y:S01]  /*233a0*/  IMAD.WIDE R230, R21.reuse, 0x4, R230 ;  /* 0x0000000415e67825 */ /* 0x044fe200078e02e6 */
[----:B------:R-:W2:Y:S03]  /*233b0*/  LDL.LU.64 R30, [R1+0x1bf8] ;  /* 0x001bf800011e7983 */ /* 0x000ea60000300a00 */
[C---:B---3--:R-:W-:Y:S01]  /*233c0*/  IMAD.WIDE R28, R21.reuse, 0x4, R28 ;  /* 0x00000004151c7825 */ /* 0x048fe200078e021c */
[----:B------:R1:W-:Y:S03]  /*233d0*/  STL.64 [R1+0x7d8], R230 ;  /* 0x0007d8e601007387 */ /* 0x0003e60000100a00 */
[C---:B----4-:R-:W-:Y:S01]  /*233e0*/  IMAD.WIDE R16, R21.reuse, 0x4, R232 ;  /* 0x0000000415107825 */ /* 0x050fe200078e02e8 */
[----:B------:R3:W-:Y:S03]  /*233f0*/  LDGSTS.E [R6+-0x3c000], desc[UR8][R230.64], !P1 ;  /* 0xc4000000e6067fae */ /* 0x0007e6000c921848 */
[----:B------:R-:W-:Y:S01]  /*23400*/  IMAD.WIDE R14, R21, 0x4, R238 ;  /* 0x00000004150e7825 */ /* 0x000fe200078e02ee */
[----:B------:R-:W-:Y:S03]  /*23410*/  STL.64 [R1+0x7d0], R28 ;  /* 0x0007d01c01007387 */ /* 0x000fe60000100a00 */
[----:B------:R-:W-:Y:S01]  /*23420*/  VIADD R8, R8, 0xfffffe7e ;  /* 0xfffffe7e08087836 */ /* 0x000fe20000000000 */
[----:B------:R4:W-:Y:S01]  /*23430*/  STL.64 [R1+0x7c8], R16 ;  /* 0x0007c81001007387 */ /* 0x0009e20000100a00 */
[C---:B------:R-:W-:Y:S01]  /*23440*/  IADD3 R18, R2.reuse, 0x100000, RZ ;  /* 0x0010000002127810 */ /* 0x040fe20007ffe0ff */
[----:B------:R-:W-:Y:S01]  /*23450*/  VIADD R19, R2, 0x100000 ;  /* 0x0010000002137836 */ /* 0x000fe20000000000 */
[----:B------:R-:W2:Y:S01]  /*23460*/  LDC R7, c[0x0][0x230] ;  /* 0x00008c00ff077b82 */ /* 0x000ea20000000800 */
[----:B---3--:R-:W-:-:S02]  /*23470*/  IADD3 R6, R24, -0x183, RZ ;  /* 0xfffffe7d18067810 */ /* 0x008fc40007ffe0ff */
[----:B------:R-:W3:Y:S04]  /*23480*/  LDL.LU.64 R24, [R1+0x380] ;  /* 0x0003800001187983 */ /* 0x000ee80000300a00 */
[----:B------:R4:W-:Y:S04]  /*23490*/  STL.64 [R1+0x7e8], R14 ;  /* 0x0007e80e01007387 */ /* 0x0009e80000100a00 */
[----:B-1----:R-:W2:Y:S04]  /*234a0*/  LDL.LU.64 R230, [R1+0x378] ;  /* 0x0003780001e67983 */ /* 0x002ea80000300a00 */
[----:B------:R-:W2:Y:S04]  /*234b0*/  LDL.LU.64 R232, [R1+0x370] ;  /* 0x0003700001e87983 */ /* 0x000ea80000300a00 */
[----:B------:R-:W2:Y:S01]  /*234c0*/  LDL.LU.64 R238, [R1+0x368] ;  /* 0x0003680001ee7983 */ /* 0x000ea20000300a00 */
[----:B------:R-:W-:Y:S01]  /*234d0*/  ISETP.GE.U32.AND P2, PT, R8, 0x7ffffdff, PT ;  /* 0x7ffffdff0800780c */ /* 0x000fe20003f46070 */
[----:B------:R-:W-:-:S02]  /*234e0*/  VIADD R8, R2, 0x100000 ;  /* 0x0010000002087836 */ /* 0x000fc40000000000 */
[----:B------:R-:W-:Y:S04]  /*234f0*/  LDGSTS.E [R18+-0x38000], desc[UR8][R28.64], !P1 ;  /* 0xc80000001c127fae */ /* 0x000fe8000c921848 */
[----:B------:R4:W-:Y:S01]  /*23500*/  LDGSTS.E [R8+-0x34000], desc[UR8][R16.64], !P1 ;  /* 0xcc00000010087fae */ /* 0x0009e2000c921848 */
[----:B------:R-:W-:Y:S02]  /*23510*/  ISETP.GE.U32.AND P1, PT, R6, 0x7ffffdfe, PT ;  /* 0x7ffffdfe0600780c */ /* 0x000fe40003f26070 */
[----:B------:R-:W1:Y:S03]  /*23520*/  LDC R6, c[0x0][0x230] ;  /* 0x00008c00ff067b82 */ /* 0x000e660000000800 */
[----:B------:R4:W-:Y:S01]  /*23530*/  LDGSTS.E [R252+-0x3fffc], desc[UR8][R14.64], !P2 ;  /* 0xc00040000efc7fae */ /* 0x0009e2000d121848 */
[----:B------:R-:W-:-:S04]  /*23540*/  IMAD.WIDE R26, R21, 0x4, R26 ;  /* 0x00000004151a7825 */ /* 0x000fc800078e021a */
[C---:B------:R-:W-:Y:S01]  /*23550*/  IMAD.WIDE R22, R21.reuse, 0x4, R22 ;  /* 0x0000000415167825 */ /* 0x040fe200078e0216 */
[----:B------:R1:W-:Y:S03]  /*23560*/  STL.64 [R1+0x1108], R26 ;  /* 0x0011081a01007387 */ /* 0x0003e60000100a00 */
[C---:B----4-:R-:W-:Y:S01]  /*23570*/  IMAD.WIDE R16, R21.reuse, 0x4, R234 ;  /* 0x0000000415107825 */ /* 0x050fe200078e02ea */
[----:B------:R4:W-:Y:S03]  /*23580*/  STL.64 [R1+0x1100], R22 ;  /* 0x0011001601007387 */ /* 0x0009e60000100a00 */
[C---:B------:R-:W-:Y:S01]  /*23590*/  IMAD.WIDE R14, R21.reuse, 0x4, R236 ;  /* 0x00000004150e7825 */ /* 0x040fe200078e02ec */
[----:B------:R-:W-:Y:S04]  /*235a0*/  LDGSTS.E [R19+-0x3bffc], desc[UR8][R26.64], !P2 ;  /* 0xc40040001a137fae */ /* 0x000fe8000d121848 */
[----:B------:R2:W-:Y:S04]  /*235b0*/  STL.64 [R1+0x10f8], R16 ;  /* 0x0010f81001007387 */ /* 0x0005e80000100a00 */
[----:B------:R-:W-:Y:S04]  /*235c0*/  LDGSTS.E [R18+-0x37ffc], desc[UR8][R22.64], !P2 ;  /* 0xc800400016127fae */ /* 0x000fe8000d121848 */
[----:B-1----:R-:W2:Y:S04]  /*235d0*/  LDL.LU.64 R26, [R1+0x360] ;  /* 0x00036000011a7983 */ /* 0x002ea80000300a00 */
[----:B------:R1:W-:Y:S04]  /*235e0*/  STL.64 [R1+0x7b8], R14 ;  /* 0x0007b80e01007387 */ /* 0x0003e80000100a00 */
[----:B----4-:R-:W4:Y:S04]  /*235f0*/  LDL.LU.64 R22, [R1+0x358] ;  /* 0x0003580001167983 */ /* 0x010f280000300a00 */
[----:B------:R-:W4:Y:S04]  /*23600*/  LDL.LU.64 R234, [R1+0x350] ;  /* 0x0003500001ea7983 */ /* 0x000f280000300a00 */
[----:B------:R1:W-:Y:S04]  /*23610*/  LDGSTS.E [R8+-0x33ffc], desc[UR8][R16.64], !P2 ;  /* 0xcc00400010087fae */ /* 0x0003e8000d121848 */
[----:B------:R-:W4:Y:S04]  /*23620*/  LDL.LU.64 R236, [R1+0x1c8] ;  /* 0x0001c80001ec7983 */ /* 0x000f280000300a00 */
[----:B------:R1:W-:Y:S01]  /*23630*/  LDGSTS.E [R252+-0x3fff8], desc[UR8][R14.64], !P1 ;  /* 0xc00080000efc7fae */ /* 0x0003e2000c921848 */
[----:B---3--:R-:W-:-:S04]  /*23640*/  IMAD.WIDE R24, R21, 0x4, R24 ;  /* 0x0000000415187825 */ /* 0x008fc800078e0218 */
[C---:B--2---:R-:W-:Y:S01]  /*23650*/  IMAD.WIDE R28, R21.reuse, 0x4, R230 ;  /* 0x00000004151c7825 */ /* 0x044fe200078e02e6 */
[----:B------:R2:W-:Y:S03]  /*23660*/  STL.64 [R1+0x10e8], R24 ;  /* 0x0010e81801007387 */ /* 0x0005e60000100a00 */
[C---:B-1----:R-:W-:Y:S01]  /*23670*/  IMAD.WIDE R16, R21.reuse, 0x4, R232 ;  /* 0x0000000415107825 */ /* 0x042fe200078e02e8 */
[----:B------:R-:W-:Y:S03]  /*23680*/  STL.64 [R1+0x10e0], R28 ;  /* 0x0010e01c01007387 */ /* 0x000fe60000100a00 */
[----:B------:R-:W-:Y:S01]  /*23690*/  IMAD.WIDE R14, R21, 0x4, R238 ;  /* 0x00000004150e7825 */ /* 0x000fe200078e02ee */
[----:B------:R-:W-:Y:S04]  /*236a0*/  LDGSTS.E [R19+-0x3bff8], desc[UR8][R24.64], !P1 ;  /* 0xc400800018137fae */ /* 0x000fe8000c921848 */
[----:B------:R1:W-:Y:S01]  /*236b0*/  STL.64 [R1+0x10d8], R16 ;  /* 0x0010d81001007387 */ /* 0x0003e20000100a00 */
[----:B------:R-:W-:Y:S01]  /*236c0*/  IADD3 R7, R7, -0x184, RZ ;  /* 0xfffffe7c07077810 */ /* 0x000fe20007ffe0ff */
[----:B------:R-:W-:-:S02]  /*236d0*/  VIADD R6, R6, 0xfffffe5f ;  /* 0xfffffe5f06067836 */ /* 0x000fc40000000000 */
[----:B------:R-:W-:Y:S04]  /*236e0*/  LDGSTS.E [R18+-0x37ff8], desc[UR8][R28.64], !P1 ;  /* 0xc80080001c127fae */ /* 0x000fe8000c921848 */
[----:B--2---:R-:W2:Y:S04]  /*236f0*/  LDL.LU.64 R24, [R1+0x1c0] ;  /* 0x0001c00001187983 */ /* 0x004ea80000300a00 */
[----:B------:R3:W-:Y:S04]  /*23700*/  STL.64 [R1+0x7b0], R14 ;  /* 0x0007b00e01007387 */ /* 0x0007e80000100a00 */
[----:B------:R-:W2:Y:S04]  /*23710*/  LDL.LU.64 R230, [R1+0x1b8] ;  /* 0x0001b80001e67983 */ /* 0x000ea80000300a00 */
[----:B------:R-:W2:Y:S04]  /*23720*/  LDL.LU.64 R232, [R1+0x1b0] ;  /* 0x0001b00001e87983 */ /* 0x000ea80000300a00 */
[----:B------:R-:W2:Y:S01]  /*23730*/  LDL.LU.64 R238, [R1+0x1a8] ;  /* 0x0001a80001ee7983 */ /* 0x000ea20000300a00 */
[----:B------:R-:W-:-:S02]  /*23740*/  ISETP.GE.U32.AND P2, PT, R7, 0x7ffffdfd, PT ;  /* 0x7ffffdfd0700780c */ /* 0x000fc40003f46070 */
[----:B------:R-:W2:Y:S01]  /*23750*/  LDC R7, c[0x0][0x230] ;  /* 0x00008c00ff077b82 */ /* 0x000ea20000000800 */
[----:B------:R1:W-:Y:S01]  /*23760*/  LDGSTS.E [R8+-0x33ff8], desc[UR8][R16.64], !P1 ;  /* 0xcc00800010087fae */ /* 0x0003e2000c921848 */
[----:B------:R-:W-:-:S06]  /*23770*/  ISETP.GE.U32.AND P1, PT, R6, 0x7ffffde0, PT ;  /* 0x7ffffde00600780c */ /* 0x000fcc0003f26070 */
[----:B------:R-:W2:Y:S03]  /*23780*/  LDC R6, c[0x0][0x230] ;  /* 0x00008c00ff067b82 */ /* 0x000ea60000000800 */
[----:B------:R3:W-:Y:S01]  /*23790*/  LDGSTS.E [R252+-0x3fff4], desc[UR8][R14.64], !P2 ;  /* 0xc000c0000efc7fae */ /* 0x0007e2000d121848 */
[----:B------:R-:W-:-:S04]  /*237a0*/  IMAD.WIDE R26, R21, 0x4, R26 ;  /* 0x00000004151a7825 */ /* 0x000fc800078e021a */
[C---:B----4-:R-:W-:Y:S01]  /*237b0*/  IMAD.WIDE R22, R21.reuse, 0x4, R22 ;  /* 0x0000000415167825 */ /* 0x050fe200078e0216 */
[----:B------:R-:W-:Y:S03]  /*237c0*/  STL.64 [R1+0x10d0], R26 ;  /* 0x0010d01a01007387 */ /* 0x000fe60000100a00 */
[C---:B-1----:R-:W-:Y:S01]  /*237d0*/  IMAD.WIDE R16, R21.reuse, 0x4, R234 ;  /* 0x0000000415107825 */ /* 0x042fe200078e02ea */
[----:B------:R1:W-:Y:S04]  /*237e0*/  STL.64 [R1+0x10c8], R22 ;  /* 0x0010c81601007387 */ /* 0x0003e80000100a00 */
[----:B------:R-:W-:Y:S01]  /*237f0*/  STL.64 [R1+0x10c0], R16 ;  /* 0x0010c01001007387 */ /* 0x000fe20000100a00 */
[----:B---3--:R-:W-:-:S03]  /*23800*/  IMAD.WIDE R14, R21, 0x4, R236 ;  /* 0x00000004150e7825 */ /* 0x008fc600078e02ec */
[----:B------:R-:W3:Y:S04]  /*23810*/  LDL.LU.64 R234, [R1+0x1a0] ;  /* 0x0001a00001ea7983 */ /* 0x000ee80000300a00 */
[----:B------:R4:W-:Y:S04]  /*23820*/  STL.64 [R1+0xd70], R14 ;  /* 0x000d700e01007387 */ /* 0x0009e80000100a00 */
[----:B------:R-:W3:Y:S04]  /*23830*/  LDL.LU.64 R236, [R1+0x198] ;  /* 0x0001980001ec7983 */ /* 0x000ee80000300a00 */
[----:B------:R-:W-:Y:S04]  /*23840*/  LDGSTS.E [R19+-0x3bff4], desc[UR8][R26.64], !P2 ;  /* 0xc400c0001a137fae */ /* 0x000fe8000d121848 */
[----:B------:R-:W-:Y:S04]  /*23850*/  LDGSTS.E [R18+-0x37ff4], desc[UR8][R22.64], !P2 ;  /* 0xc800c00016127fae */ /* 0x000fe8000d121848 */
[----:B------:R-:W-:Y:S04]  /*23860*/  LDGSTS.E [R8+-0x33ff4], desc[UR8][R16.64], !P2 ;  /* 0xcc00c00010087fae */ /* 0x000fe8000d121848 */
[----:B------:R4:W-:Y:S04]  /*23870*/  LDGSTS.E [R252+-0x30000], desc[UR8][R14.64], !P1 ;  /* 0xd00000000efc7fae */ /* 0x0009e8000c921848 */
[----:B-1----:R-:W3:Y:S04]  /*23880*/  LDL.LU.64 R22, [R1+0x190] ;  /* 0x0001900001167983 */ /* 0x002ee80000300a00 */
[----:B------:R-:W3:Y:S01]  /*23890*/  LDL.LU.64 R18, [R1+0x188] ;  /* 0x0001880001127983 */ /* 0x000ee20000300a00 */
[C---:B----4-:R-:W-:Y:S01]  /*238a0*/  VIADD R15, R2.reuse, 0x100000 ;  /* 0x00100000020f7836 */ /* 0x050fe20000000000 */
[----:B------:R-:W-:Y:S01]  /*238b0*/  IADD3 R14, R2, 0x100000, RZ ;  /* 0x00100000020e7810 */ /* 0x000fe20007ffe0ff */
[----:B--2---:R-:W-:-:S04]  /*238c0*/  IMAD.WIDE R28, R21, 0x4, R24 ;  /* 0x00000004151c7825 */ /* 0x004fc800078e0218 */
[C---:B------:R-:W-:Y:S01]  /*238d0*/  IMAD.WIDE R26, R21.reuse, 0x4, R230 ;  /* 0x00000004151a7825 */ /* 0x040fe200078e02e6 */
[----:B------:R-:W-:Y:S03]  /*238e0*/  STL.64 [R1+0x1308], R28 ;  /* 0x0013081c01007387 */ /* 0x000fe60000100a00 */
[C---:B------:R-:W-:Y:S01]  /*238f0*/  IMAD.WIDE R24, R21.reuse, 0x4, R232 ;  /* 0x0000000415187825 */ /* 0x040fe200078e02e8 */
[----:B------:R-:W-:Y:S03]  /*23900*/  STL.64 [R1+0x1300], R26 ;  /* 0x0013001a01007387 */ /* 0x000fe60000100a00 */
[----:B------:R-:W-:Y:S01]  /*23910*/  IMAD.WIDE R16, R21, 0x4, R238 ;  /* 0x0000000415107825 */ /* 0x000fe200078e02ee */
[----:B------:R-:W2:Y:S04]  /*23920*/  LDL.LU.64 R230, [R1+0x180] ;  /* 0x0001800001e67983 */ /* 0x000ea80000300a00 */
[----:B------:R1:W-:Y:S04]  /*23930*/  STL.64 [R1+0x12f8], R24 ;  /* 0x0012f81801007387 */ /* 0x0003e80000100a00 */
[----:B------:R4:W-:Y:S04]  /*23940*/  STL.64 [R1+0xd50], R16 ;  /* 0x000d501001007387 */ /* 0x0009e80000100a00 */
[----:B------:R-:W2:Y:S04]  /*23950*/  LDL.LU.64 R232, [R1+0x178] ;  /* 0x0001780001e87983 */ /* 0x000ea80000300a00 */
[----:B------:R-:W-:Y:S04]  /*23960*/  LDGSTS.E [R15+-0x2c000], desc[UR8][R28.64], !P1 ;  /* 0xd40000001c0f7fae */ /* 0x000fe8000c921848 */
[----:B------:R-:W2:Y:S04]  /*23970*/  LDL.LU.64 R238, [R1+0x170] ;  /* 0x0001700001ee7983 */ /* 0x000ea80000300a00 */
[----:B------:R-:W-:Y:S01]  /*23980*/  LDGSTS.E [R14+-0x28000], desc[UR8][R26.64], !P1 ;  /* 0xd80000001a0e7fae */ /* 0x000fe2000c921848 */
[----:B------:R-:W-:Y:S01]  /*23990*/  IADD3 R7, R7, -0x1a2, RZ ;  /* 0xfffffe5e07077810 */ /* 0x000fe20007ffe0ff */
[----:B------:R-:W-:-:S02]  /*239a0*/  VIADD R6, R6, 0xfffffe5d ;  /* 0xfffffe5d06067836 */ /* 0x000fc40000000000 */
[----:B------:R1:W-:Y:S04]  /*239b0*/  LDGSTS.E [R8+-0x24000], desc[UR8][R24.64], !P1 ;  /* 0xdc00000018087fae */ /* 0x0003e8000c921848 */
[----:B------:R-:W2:Y:S01]  /*239c0*/  LDL.LU.64 R14, [R1+0x168] ;  /* 0x00016800010e7983 */ /* 0x000ea20000300a00 */
[----:B------:R-:W-:Y:S02]  /*239d0*/  ISETP.GE.U32.AND P2, PT, R7, 0x7ffffddf, PT ;  /* 0x7ffffddf0700780c */ /* 0x000fe40003f46070 */
[----:B------:R-:W4:Y:S01]  /*239e0*/  LDC R7, c[0x0][0x230] ;  /* 0x00008c00ff077b82 */ /* 0x000f220000000800 */
[----:B------:R-:W-:Y:S02]  /*239f0*/  ISETP.GE.U32.AND P1, PT, R6, 0x7ffffdde, PT ;  /* 0x7ffffdde0600780c */ /* 0x000fe40003f26070 */
[C---:B-1----:R-:W-:Y:S01]  /*23a00*/  IADD3 R24, R2.reuse, 0x100000, RZ ;  /* 0x0010000002187810 */ /* 0x042fe20007ffe0ff */
[----:B------:R-:W-:-:S04]  /*23a10*/  VIADD R25, R2, 0x100000 ;  /* 0x0010000002197836 */ /* 0x000fc80000000000 */
[----:B------:R-:W1:Y:S03]  /*23a20*/  LDC R6, c[0x0][0x230] ;  /* 0x00008c00ff067b82 */ /* 0x000e660000000800 */
[----:B------:R-:W-:Y:S01]  /*23a30*/  LDGSTS.E [R252+-0x2fffc], desc[UR8][R16.64], !P2 ;  /* 0xd000400010fc7fae */ /* 0x000fe2000d121848 */
[----:B----4-:R-:W-:Y:S01]  /*23a40*/  IADD3 R7, R7, -0x1a4, RZ ;  /* 0xfffffe5c07077810 */ /* 0x010fe20007ffe0ff */
[C---:B---3--:R-:W-:Y:S02]  /*23a50*/  IMAD.WIDE R28, R21.reuse, 0x4, R234 ;  /* 0x00000004151c7825 */ /* 0x048fe400078e02ea */
[----:B------:R-:W3:Y:S04]  /*23a60*/  LDL.LU.64 R234, [R1+0x160] ;  /* 0x0001600001ea7983 */ /* 0x000ee80000300a00 */
[----:B------:R4:W-:Y:S01]  /*23a70*/  STL.64 [R1+0x12f0], R28 ;  /* 0x0012f01c01007387 */ /* 0x0009e20000100a00 */
[----:B------:R-:W-:-:S03]  /*23a80*/  IMAD.WIDE R26, R21, 0x4, R236 ;  /* 0x00000004151a7825 */ /* 0x000fc600078e02ec */
[----:B------:R-:W3:Y:S04]  /*23a90*/  LDL.LU.64 R236, [R1+0x158] ;  /* 0x0001580001ec7983 */ /* 0x000ee80000300a00 */
[----:B------:R-:W3:Y:S04]  /*23aa0*/  LDL.LU.64 R16, [R1+0x150] ;  /* 0x0001500001107983 */ /* 0x000ee80000300a00 */
[----:B------:R1:W-:Y:S04]  /*23ab0*/  STL.64 [R1+0x12e8], R26 ;  /* 0x0012e81a01007387 */ /* 0x0003e80000100a00 */
[----:B------:R-:W-:Y:S04]  /*23ac0*/  LDGSTS.E [R24+-0x2bffc], desc[UR8][R28.64], !P2 ;  /* 0xd40040001c187fae */ /* 0x000fe8000d121848 */
[----:B------:R-:W-:Y:S01]  /*23ad0*/  LDGSTS.E [R25+-0x27ffc], desc[UR8][R26.64], !P2 ;  /* 0xd80040001a197fae */ /* 0x000fe2000d121848 */
[----:B------:R-:W-:-:S04]  /*23ae0*/  IMAD.WIDE R22, R21, 0x4, R22 ;  /* 0x0000000415167825 */ /* 0x000fc800078e0216 */
[----:B------:R-:W-:Y:S01]  /*23af0*/  IMAD.WIDE R18, R21, 0x4, R18 ;  /* 0x0000000415127825 */ /* 0x000fe200078e0212 */
[----:B------:R-:W-:Y:S04]  /*23b00*/  LDGSTS.E [R8+-0x23ffc], desc[UR8][R22.64], !P2 ;  /* 0xdc00400016087fae */ /* 0x000fe8000d121848 */
[----:B----4-:R-:W4:Y:S04]  /*23b10*/  LDL.LU.64 R28, [R1+0x1bf0] ;  /* 0x001bf000011c7983 */ /* 0x010f280000300a00 */
[----:B------:R-:W4:Y:S04]  /*23b20*/  LDL.LU R24, [R1+0x1be8] ;  /* 0x001be80001187983 */ /* 0x000f280000300800 */
[----:B------:R1:W-:Y:S04]  /*23b30*/  STL.64 [R1+0x12e0], R22 ;  /* 0x0012e01601007387 */ /* 0x0003e80000100a00 */
[----:B-1----:R-:W4:Y:S01]  /*23b40*/  LDL.LU.64 R26, [R1+0x1be0] ;  /* 0x001be000011a7983 */ /* 0x002f220000300a00 */
[----:B------:R-:W-:-:S03]  /*23b50*/  ISETP.GE.U32.AND P2, PT, R7, 0x7ffffddd, PT ;  /* 0x7ffffddd0700780c */ /* 0x000fc60003f46070 */
[----:B------:R-:W4:Y:S01]  /*23b60*/  LDL.LU R25, [R1+0x1bd8] ;  /* 0x001bd80001197983 */ /* 0x000f220000300800 */
[----:B------:R-:W-:-:S03]  /*23b70*/  IADD3 R7, R2, 0x100000, RZ ;  /* 0x0010000002077810 */ /* 0x000fc60007ffe0ff */
[----:B------:R1:W-:Y:S04]  /*23b80*/  STL.64 [R1+0xd30], R18 ;  /* 0x000d301201007387 */ /* 0x0003e80000100a00 */
[----:B------:R1:W-:Y:S04]  /*23b90*/  LDGSTS.E [R252+-0x2fff8], desc[UR8][R18.64], !P1 ;  /* 0xd000800012fc7fae */ /* 0x0003e8000c921848 */
[----:B------:R-:W4:Y:S01]  /*23ba0*/  LDL.LU.64 R22, [R1+0x1bd0] ;  /* 0x001bd00001167983 */ /* 0x000f220000300a00 */
[----:B-1----:R-:W-:Y:S01]  /*23bb0*/  VIADD R19, R2, 0x100000 ;  /* 0x0010000002137836 */ /* 0x002fe20000000000 */
[----:B------:R-:W1:Y:S01]  /*23bc0*/  LDC R18, c[0x0][0x230] ;  /* 0x00008c00ff127b82 */ /* 0x000e620000000800 */
[----:B--2---:R-:W-:-:S05]  /*23bd0*/  IMAD.WIDE R230, R21, 0x4, R230 ;  /* 0x0000000415e67825 */ /* 0x004fca00078e02e6 */
[----:B------:R2:W-:Y:S04]  /*23be0*/  STL.64 [R1+0x12d8], R230 ;  /* 0x0012d8e601007387 */ /* 0x0005e80000100a00 */
[----:B------:R-:W-:Y:S01]  /*23bf0*/  LDGSTS.E [R8+-0x2bff8], desc[UR8][R230.64], !P1 ;  /* 0xd4008000e6087fae */ /* 0x000fe2000c921848 */
[----:B------:R-:W-:-:S05]  /*23c00*/  IMAD.WIDE R232, R21, 0x4, R232 ;  /* 0x0000000415e87825 */ /* 0x000fca00078e02e8 */
[----:B------:R1:W-:Y:S01]  /*23c10*/  LDGSTS.E [R19+-0x27ff8], desc[UR8][R232.64], !P1 ;  /* 0xd8008000e8137fae */ /* 0x0003e2000c921848 */
[----:B------:R-:W-:-:S03]  /*23c20*/  IMAD.WIDE R238, R21, 0x4, R238 ;  /* 0x0000000415ee7825 */ /* 0x000fc600078e02ee */
[----:B--2---:R-:W2:Y:S04]  /*23c30*/  LDL.LU.64 R230, [R1+0x1bc8] ;  /* 0x001bc80001e67983 */ /* 0x004ea80000300a00 */
[----:B------:R-:W4:Y:S04]  /*23c40*/  LDL.LU R8, [R1+0x1bc0] ;  /* 0x001bc00001087983 */ /* 0x000f280000300800 */
[----:B------:R1:W-:Y:S01]  /*23c50*/  STL.64 [R1+0x12d0], R232 ;  /* 0x0012d0e801007387 */ /* 0x0003e20000100a00 */
[----:B------:R-:W-:-:S03]  /*23c60*/  IMAD.WIDE R14, R21, 0x4, R14 ;  /* 0x00000004150e7825 */ /* 0x000fc600078e020e */
[----:B------:R1:W-:Y:S02]  /*23c70*/  STL.64 [R1+0x12c8], R238 ;  /* 0x0012c8ee01007387 */ /* 0x0003e40000100a00 */
[----:B-1----:R-:W1:Y:S02]  /*23c80*/  LDC R19, c[0x0][0x230] ;  /* 0x00008c00ff137b82 */ /* 0x002e640000000800 */
[----:B------:R-:W2:Y:S04]  /*23c90*/  LDL.LU.64 R232, [R1+0x1bb8] ;  /* 0x001bb80001e87983 */ /* 0x000ea80000300a00 */
[----:B------:R1:W-:Y:S04]  /*23ca0*/  STL.64 [R1+0xcf8], R14 ;  /* 0x000cf80e01007387 */ /* 0x0003e80000100a00 */
[----:B------:R-:W-:Y:S01]  /*23cb0*/  LDGSTS.E [R7+-0x23ff8], desc[UR8][R238.64], !P1 ;  /* 0xdc008000ee077fae */ /* 0x000fe2000c921848 */
[----:B------:R-:W-:-:S03]  /*23cc0*/  VIADD R6, R6, 0xfffffe3f ;  /* 0xfffffe3f06067836 */ /* 0x000fc60000000000 */
[----:B------:R1:W-:Y:S04]  /*23cd0*/  LDGSTS.E [R252+-0x2fff4], desc[UR8][R14.64], !P2 ;  /* 0xd000c0000efc7fae */ /* 0x0003e8000d121848 */
[----:B------:R-:W4:Y:S01]  /*23ce0*/  LDL.LU.64 R238, [R1+0x1bb0] ;  /* 0x001bb00001ee7983 */ /* 0x000f220000300a00 */
[----:B------:R-:W-:Y:S02]  /*23cf0*/  ISETP.GE.U32.AND P1, PT, R6, 0x7ffffdc0, PT ;  /* 0x7ffffdc00600780c */ /* 0x000fe40003f26070 */
[----:B-1----:R-:W-:Y:S01]  /*23d00*/  IADD3 R15, R2, 0x100000, RZ ;  /* 0x00100000020f7810 */ /* 0x002fe20007ffe0ff */
[----:B---3--:R-:W-:-:S05]  /*23d10*/  IMAD.WIDE R234, R21, 0x4, R234 ;  /* 0x0000000415ea7825 */ /* 0x008fca00078e02ea */
[----:B------:R1:W-:Y:S01]  /*23d20*/  STL.64 [R1+0x12c0], R234 ;  /* 0x0012c0ea01007387 */ /* 0x0003e20000100a00 */
[----:B------:R-:W-:-:S04]  /*23d30*/  IMAD.WIDE R236, R21, 0x4, R236 ;  /* 0x0000000415ec7825 */ /* 0x000fc800078e02ec */
[----:B------:R-:W-:-:S04]  /*23d40*/  IMAD.WIDE R16, R21, 0x4, R16 ;  /* 0x0000000415107825 */ /* 0x000fc800078e0210 */
[----:B----4-:R-:W-:Y:S01]  /*23d50*/  IMAD.WIDE R6, R21, 0x4, R238 ;  /* 0x0000000415067825 */ /* 0x010fe200078e02ee */
[----:B------:R-:W-:-:S05]  /*23d60*/  IADD3 R239, R2, 0x100000, RZ ;  /* 0x0010000002ef7810 */ /* 0x000fca0007ffe0ff */
[----:B------:R-:W-:Y:S04]  /*23d70*/  LDGSTS.E [R239+-0x2bff4], desc[UR8][R234.64], !P2 ;  /* 0xd400c000eaef7fae */ /* 0x000fe8000d121848 */
[----:B------:R-:W-:Y:S04]  /*23d80*/  LDGSTS.E [R15+-0x27ff4], desc[UR8][R236.64], !P2 ;  /* 0xd800c000ec0f7fae */ /* 0x000fe8000d121848 */
[----:B-1----:R-:W3:Y:S04]  /*23d90*/  LDL.LU.64 R234, [R1+0x1ba8] ;  /* 0x001ba80001ea7983 */ /* 0x002ee80000300a00 */
[----:B------:R1:W-:Y:S04]  /*23da0*/  STL.64 [R1+0x12b8], R236 ;  /* 0x0012b8ec01007387 */ /* 0x0003e80000100a00 */
[----:B------:R3:W-:Y:S04]  /*23db0*/  STL.64 [R1+0x12b0], R16 ;  /* 0x0012b01001007387 */ /* 0x0007e80000100a00 */
[----:B-1----:R-:W4:Y:S01]  /*23dc0*/  LDL.LU.64 R236, [R1+0x1ba0] ;  /* 0x001ba00001ec7983 */ /* 0x002f220000300a00 */
[----:B------:R-:W-:-:S02]  /*23dd0*/  VIADD R14, R2, 0x100000 ;  /* 0x00100000020e7836 */ /* 0x000fc40000000000 */
[----:B------:R-:W-:Y:S02]  /*23de0*/  VIADD R238, R18, 0xfffffe3e ;  /* 0xfffffe3e12ee7836 */ /* 0x000fe40000000000 */
[----:B------:R-:W1:Y:S01]  /*23df0*/  LDC R18, c[0x0][0x230] ;  /* 0x00008c00ff127b82 */ /* 0x000e620000000800 */
[----:B------:R2:W-:Y:S04]  /*23e00*/  LDGSTS.E [R14+-0x23ff4], desc[UR8][R16.64], !P2 ;  /* 0xdc00c000100e7fae */ /* 0x0005e8000d121848 */
[----:B------:R4:W-:Y:S04]  /*23e10*/  STL.64 [R1+0x898], R6 ;  /* 0x0008980601007387 */ /* 0x0009e80000100a00 */
[----:B------:R4:W-:Y:S01]  /*23e20*/  LDGSTS.E [R252+-0x20000], desc[UR8][R6.64], !P1 ;  /* 0xe000000006fc7fae */ /* 0x0009e2000c921848 */
[----:B------:R-:W-:Y:S01]  /*23e30*/  ISETP.GE.U32.AND P2, PT, R238, 0x7ffffdbf, PT ;  /* 0x7ffffdbfee00780c */ /* 0x000fe20003f46070 */
[----:B--2---:R-:W-:-:S02]  /*23e40*/  IMAD.WIDE R14, R21, 0x4, R232 ;  /* 0x00000004150e7825 */ /* 0x004fc400078e02e8 */
[----:B------:R-:W2:Y:S01]  /*23e50*/  LDC R233, c[0x0][0x230] ;  /* 0x00008c00ffe97b82 */ /* 0x000ea20000000800 */
[C---:B------:R-:W-:Y:S01]  /*23e60*/  IADD3 R238, R2.reuse, 0x100000, RZ ;  /* 0x0010000002ee7810 */ /* 0x040fe20007ffe0ff */
[----:B------:R-:W-:Y:S02]  /*23e70*/  VIADD R232, R2, 0x100000 ;  /* 0x0010000002e87836 */ /* 0x000fe40000000000 */
[----:B---3--:R-:W-:-:S04]  /*23e80*/  IMAD.WIDE R16, R21, 0x4, R234 ;  /* 0x0000000415107825 */ /* 0x008fc800078e02ea */
[----:B----4-:R-:W-:-:S04]  /*23e90*/  IMAD.WIDE R6, R21, 0x4, R236 ;  /* 0x0000000415067825 */ /* 0x010fc800078e02ec */
[----:B------:R-:W-:Y:S01]  /*23ea0*/  IMAD.MOV.U32 R235, RZ, RZ, R7 ;  /* 0x000000ffffeb7224 */ /* 0x000fe200078e0007 */
[----:B------:R-:W-:Y:S01]  /*23eb0*/  MOV R234, R6 ;  /* 0x0000000600ea7202 */ /* 0x000fe20000000f00 */
[----:B------:R3:W-:Y:S04]  /*23ec0*/  STL.64 [R1+0x1428], R6 ;  /* 0x0014280601007387 */ /* 0x0007e80000100a00 */
[----:B------:R4:W-:Y:S04]  /*23ed0*/  LDGSTS.E [R252+-0x1c000], desc[UR8][R234.64], !P1 ;  /* 0xe4000000eafc7fae */ /* 0x0009e8000c921848 */
[----:B------:R1:W-:Y:S01]  /*23ee0*/  LDGSTS.E [R239+-0x18000], desc[UR8][R16.64], !P1 ;  /* 0xe800000010ef7fae */ /* 0x0003e2000c921848 */
[----:B---3--:R-:W-:Y:S01]  /*23ef0*/  IMAD.WIDE R6, R21, 0x4, R230 ;  /* 0x0000000415067825 */ /* 0x008fe200078e02e6 */
[----:B------:R-:W-:-:S02]  /*23f00*/  IADD3 R230, R19, -0x1c3, RZ ;  /* 0xfffffe3d13e67810 */ /* 0x000fc40007ffe0ff */
[----:B------:R3:W-:Y:S02]  /*23f10*/  LDGSTS.E [R238+-0x14000], desc[UR8][R14.64], !P1 ;  /* 0xec0000000eee7fae */ /* 0x0007e4000c921848 */
[----:B------:R-:W-:Y:S02]  /*23f20*/  ISETP.GE.U32.AND P1, PT, R230, 0x7ffffdbe, PT ;  /* 0x7ffffdbee600780c */ /* 0x000fe40003f26070 */
[----:B------:R1:W-:Y:S01]  /*23f30*/  STL.64 [R1+0x1420], R16 ;  /* 0x0014201001007387 */ /* 0x0003e20000100a00 */
[----:B------:R-:W-:-:S03]  /*23f40*/  VIADD R236, R2, 0x100000 ;  /* 0x0010000002ec7836 */ /* 0x000fc60000000000 */
[----:B------:R3:W-:Y:S01]  /*23f50*/  STL.64 [R1+0x1418], R14 ;  /* 0x0014180e01007387 */ /* 0x0007e20000100a00 */
[C---:B----4-:R-:W-:Y:S01]  /*23f60*/  IMAD.WIDE R234, R21.reuse, 0x4, R22 ;  /* 0x0000000415ea7825 */ /* 0x050fe200078e0216 */
[C---:B------:R-:W-:Y:S02]  /*23f70*/  IADD3 R231, R2.reuse, 0x100000, RZ ;  /* 0x0010000002e77810 */ /* 0x040fe40007ffe0ff */
[----:B------:R4:W-:Y:S01]  /*23f80*/  STL.64 [R1+0x890], R6 ;  /* 0x0008900601007387 */ /* 0x0009e20000100a00 */
[C---:B------:R-:W-:Y:S02]  /*23f90*/  VIADD R230, R2.reuse, 0x100000 ;  /* 0x0010000002e67836 */ /* 0x040fe40000000000 */
[C---:B-1----:R-:W-:Y:S01]  /*23fa0*/  IMAD.WIDE R16, R21.reuse, 0x4, R24 ;  /* 0x0000000415107825 */ /* 0x042fe200078e0218 */
[----:B------:R4:W-:Y:S03]  /*23fb0*/  LDGSTS.E [R236+-0x1fffc], desc[UR8][R6.64], !P2 ;  /* 0xe000400006ec7fae */ /* 0x0009e6000d121848 */
[C---:B---3--:R-:W-:Y:S01]  /*23fc0*/  IMAD.WIDE R14, R21.reuse, 0x4, R26 ;  /* 0x00000004150e7825 */ /* 0x048fe200078e021a */
[----:B------:R-:W-:Y:S01]  /*23fd0*/  IADD3 R22, R2, 0x100000, RZ ;  /* 0x0010000002167810 */ /* 0x000fe20007ffe0ff */
[----:B------:R-:W1:Y:S01]  /*23fe0*/  LDC R26, c[0x0][0x230] ;  /* 0x00008c00ff1a7b82 */ /* 0x000e620000000800 */
[----:B------:R-:W-:Y:S01]  /*23ff0*/  LDGSTS.E [R232+-0x1bffc], desc[UR8][R234.64], !P2 ;  /* 0xe4004000eae87fae */ /* 0x000fe2000d121848 */
[----:B------:R-:W-:Y:S01]  /*24000*/  VIADD R23, R18, 0xfffffe3c ;  /* 0xfffffe3c12177836 */ /* 0x000fe20000000000 */
[C---:B------:R-:W-:Y:S01]  /*24010*/  IADD3 R25, R2.reuse, 0x100000, RZ ;  /* 0x0010000002197810 */ /* 0x040fe20007ffe0ff */
[C---:B------:R-:W-:Y:S01]  /*24020*/  IMAD.WIDE R18, R21.reuse, 0x4, R30 ;  /* 0x0000000415127825 */ /* 0x040fe200078e021e */
[----:B------:R3:W-:Y:S03]  /*24030*/  LDGSTS.E [R231+-0x17ffc], desc[UR8][R16.64], !P2 ;  /* 0xe800400010e77fae */ /* 0x0007e6000d121848 */
[----:B----4-:R-:W-:Y:S01]  /*24040*/  IMAD.WIDE R6, R21, 0x4, R28 ;  /* 0x0000000415067825 */ /* 0x010fe200078e021c */
[----:B------:R-:W-:Y:S01]  /*24050*/  STL.64 [R1+0x1410], R234 ;  /* 0x001410ea01007387 */ /* 0x000fe20000100a00 */
[----:B------:R-:W4:Y:S03]  /*24060*/  LDC R27, c[0x0][0x230] ;  /* 0x00008c00ff1b7b82 */ /* 0x000f260000000800 */
[----:B------:R2:W-:Y:S01]  /*24070*/  LDGSTS.E [R230+-0x13ffc], desc[UR8][R14.64], !P2 ;  /* 0xec0040000ee67fae */ /* 0x0005e2000d121848 */
[----:B------:R-:W-:Y:S01]  /*24080*/  ISETP.GE.U32.AND P2, PT, R23, 0x7ffffdbd, PT ;  /* 0x7ffffdbd1700780c */ /* 0x000fe20003f46070 */
[----:B------:R-:W-:-:S02]  /*24090*/  VIADD R24, R2, 0x100000 ;  /* 0x0010000002187836 */ /* 0x000fc40000000000 */
[----:B------:R3:W-:Y:S01]  /*240a0*/  STL.64 [R1+0x1408], R16 ;  /* 0x0014081001007387 */ /* 0x0007e20000100a00 */
[----:B------:R-:W-:-:S03]  /*240b0*/  IADD3 R23, R2, 0x100000, RZ ;  /* 0x0010000002177810 */ /* 0x000fc60007ffe0ff */
[----:B------:R2:W-:Y:S04]  /*240c0*/  STL.64 [R1+0x1400], R14 ;  /* 0x0014000e01007387 */ /* 0x0005e80000100a00 */
[----:B------:R-:W-:Y:S01]  /*240d0*/  LDGSTS.E [R22+-0x1fff8], desc[UR8][R6.64], !P1 ;  /* 0xe000800006167fae */ /* 0x000fe2000c921848 */
[----:B---3--:R-:W-:-:S03]  /*240e0*/  IMAD.WIDE R16, R21, 0x4, R32 ;  /* 0x0000000415107825 */ /* 0x008fc600078e0220 */
[----:B------:R3:W-:Y:S01]  /*240f0*/  LDGSTS.E [R25+-0x1bff8], desc[UR8][R18.64], !P1 ;  /* 0xe400800012197fae */ /* 0x0007e2000c921848 */
[----:B--2---:R-:W-:-:S03]  /*24100*/  IMAD.WIDE R14, R21, 0x4, R34 ;  /* 0x00000004150e7825 */ /* 0x004fc600078e0222 */
[----:B------:R2:W-:Y:S04]  /*24110*/  LDGSTS.E [R24+-0x17ff8], desc[UR8][R16.64], !P1 ;  /* 0xe800800010187fae */ /* 0x0005e8000c921848 */
[----:B------:R1:W-:Y:S01]  /*24120*/  STL.64 [R1+0x888], R6 ;  /* 0x0008880601007387 */ /* 0x0003e20000100a00 */
[----:B---3--:R-:W-:-:S03]  /*24130*/  VIADD R25, R233, 0xfffffe1f ;  /* 0xfffffe1fe9197836 */ /* 0x008fc60000000000 */
[----:B------:R3:W-:Y:S04]  /*24140*/  LDGSTS.E [R23+-0x13ff8], desc[UR8][R14.64], !P1 ;  /* 0xec0080000e177fae */ /* 0x0007e8000c921848 */
[----:B------:R2:W-:Y:S01]  /*24150*/  STL.64 [R1+0x13f8], R18 ;  /* 0x0013f81201007387 */ /* 0x0005e20000100a00 */
[----:B------:R-:W-:Y:S01]  /*24160*/  ISETP.GE.U32.AND P1, PT, R25, 0x7ffffda0, PT ;  /* 0x7ffffda01900780c */ /* 0x000fe20003f26070 */
[C---:B-1----:R-:W-:Y:S01]  /*24170*/  IMAD.WIDE R6, R21.reuse, 0x4, R36 ;  /* 0x0000000415067825 */ /* 0x042fe200078e0224 */
[----:B------:R-:W-:Y:S01]  /*24180*/  IADD3 R25, R2, 0x100000, RZ ;  /* 0x0010000002197810 */ /* 0x000fe20007ffe0ff */
[----:B------:R1:W-:Y:S01]  /*24190*/  STL.64 [R1+0x13f0], R16 ;  /* 0x0013f01001007387 */ /* 0x0003e20000100a00 */
[----:B------:R-:W4:Y:S01]  /*241a0*/  LDC R36, c[0x0][0x230] ;  /* 0x00008c00ff247b82 */ /* 0x000f220000000800 */
[----:B--2---:R-:W-:-:S02]  /*241b0*/  IMAD.WIDE R18, R21, 0x4, R38 ;  /* 0x0000000415127825 */ /* 0x004fc400078e0226 */
[----:B------:R3:W-:Y:S05]  /*241c0*/  STL.64 [R1+0x13e8], R14 ;  /* 0x0013e80e01007387 */ /* 0x0007ea0000100a00 */
[----:B------:R-:W2:Y:S01]  /*241d0*/  LDC R37, c[0x0][0x230] ;  /* 0x00008c00ff257b82 */ /* 0x000ea20000000800 */
[----:B------:R-:W-:Y:S01]  /*241e0*/  LDGSTS.E [R22+-0x1fff4], desc[UR8][R6.64], !P2 ;  /* 0xe000c00006167fae */ /* 0x000fe2000d121848 */
[----:B-1----:R-:W-:-:S03]  /*241f0*/  IMAD.WIDE R16, R21, 0x4, R40 ;  /* 0x0000000415107825 */ /* 0x002fc600078e0228 */
[----:B------:R1:W-:Y:S01]  /*24200*/  LDGSTS.E [R25+-0x1bff4], desc[UR8][R18.64], !P2 ;  /* 0xe400c00012197fae */ /* 0x0003e2000d121848 */
[----:B---3--:R-:W-:-:S03]  /*24210*/  IMAD.WIDE R14, R21, 0x4, R42 ;  /* 0x00000004150e7825 */ /* 0x008fc600078e022a */
[----:B------:R3:W-:Y:S04]  /*24220*/  LDGSTS.E [R24+-0x17ff4], desc[UR8][R16.64], !P2 ;  /* 0xe800c00010187fae */ /* 0x0007e8000d121848 */
[----:B------:R3:W-:Y:S01]  /*24230*/  LDGSTS.E [R23+-0x13ff4], desc[UR8][R14.64], !P2 ;  /* 0xec00c0000e177fae */ /* 0x0007e2000d121848 */
[----:B-1----:R-:W-:-:S03]  /*24240*/  VIADD R25, R26, 0xfffffe1e ;  /* 0xfffffe1e1a197836 */ /* 0x002fc60000000000 */
[----:B------:R1:W-:Y:S01]  /*24250*/  STL.64 [R1+0x880], R6 ;  /* 0x0008800601007387 */ /* 0x0003e20000100a00 */
[----:B------:R-:W2:Y:S01]  /*24260*/  LDC R26, c[0x0][0x230] ;  /* 0x00008c00ff1a7b82 */ /* 0x000ea20000000800 */
[----:B------:R-:W-:Y:S02]  /*24270*/  ISETP.GE.U32.AND P2, PT, R25, 0x7ffffd9f, PT ;  /* 0x7ffffd9f1900780c */ /* 0x000fe40003f46070 */
[----:B------:R3:W-:Y:S01]  /*24280*/  STL.64 [R1+0x13e0], R18 ;  /* 0x0013e01201007387 */ /* 0x0007e20000100a00 */
[----:B------:R-:W-:-:S03]  /*24290*/  IADD3 R25, R2, 0x100000, RZ ;  /* 0x0010000002197810 */ /* 0x000fc60007ffe0ff */
[----:B------:R4:W-:Y:S01]  /*242a0*/  STL.64 [R1+0x13d8], R16 ;  /* 0x0013d81001007387 */ /* 0x0009e20000100a00 */
[----:B-1----:R-:W-:-:S03]  /*242b0*/  IMAD.WIDE R6, R21, 0x4, R44 ;  /* 0x0000000415067825 */ /* 0x002fc600078e022c */
[----:B------:R1:W-:Y:S01]  /*242c0*/  STL.64 [R1+0x13d0], R14 ;  /* 0x0013d00e01007387 */ /* 0x0003e20000100a00 */
[----:B---3--:R-:W-:-:S03]  /*242d0*/  IMAD.WIDE R18, R21, 0x4, R46 ;  /* 0x0000000415127825 */ /* 0x008fc600078e022e */
[----:B------:R3:W-:Y:S01]  /*242e0*/  STL.64 [R1+0x878], R6 ;  /* 0x0008780601007387 */ /* 0x0007e20000100a00 */
[----:B------:R-:W2:Y:S01]  /*242f0*/  LDC R46, c[0x0][0x230] ;  /* 0x00008c00ff2e7b82 */ /* 0x000ea20000000800 */
[C---:B----4-:R-:W-:Y:S02]  /*24300*/  IMAD.WIDE R16, R21.reuse, 0x4, R48 ;  /* 0x0000000415107825 */ /* 0x050fe400078e0230 */
[----:B------:R3:W-:Y:S02]  /*24310*/  LDGSTS.E [R22+-0x10000], desc[UR8][R6.64], !P1 ;  /* 0xf000000006167fae */ /* 0x0007e4000c921848 */
[C---:B-1----:R-:W-:Y:S02]  /*24320*/  IMAD.WIDE R14, R21.reuse, 0x4, R50 ;  /* 0x00000004150e7825 */ /* 0x042fe400078e0232 */
[----:B------:R1:W-:Y:S04]  /*24330*/  STL.64 [R1+0x1518], R18 ;  /* 0x0015181201007387 */ /* 0x0003e80000100a00 */
[----:B------:R1:W-:Y:S01]  /*24340*/  LDGSTS.E [R25+-0xc000], desc[UR8][R18.64], !P1 ;  /* 0xf400000012197fae */ /* 0x0003e2000c921848 */
[----:B---3--:R-:W-:-:S03]  /*24350*/  IMAD.WIDE R6, R21, 0x4, R52 ;  /* 0x0000000415067825 */ /* 0x008fc600078e0234 */
[----:B------:R3:W-:Y:S04]  /*24360*/  STL.64 [R1+0x1510], R16 ;  /* 0x0015101001007387 */ /* 0x0007e80000100a00 */
[----:B------:R3:W-:Y:S01]  /*24370*/  LDGSTS.E [R24+-0x8000], desc[UR8][R16.64], !P1 ;  /* 0xf800000010187fae */ /* 0x0007e2000c921848 */
[----:B-1----:R-:W-:-:S03]  /*24380*/  IMAD.WIDE R18, R21, 0x4, R54 ;  /* 0x0000000415127825 */ /* 0x002fc600078e0236 */
[----:B------:R1:W-:Y:S01]  /*24390*/  STL.64 [R1+0x1508], R14 ;  /* 0x0015080e01007387 */ /* 0x0003e20000100a00 */
[----:B------:R-:W4:Y:S03]  /*243a0*/  LDC R54, c[0x0][0x230] ;  /* 0x00008c00ff367b82 */ /* 0x000f260000000800 */
[----:B------:R1:W-:Y:S01]  /*243b0*/  LDGSTS.E [R23+-0x4000], desc[UR8][R14.64], !P1 ;  /* 0xfc0000000e177fae */ /* 0x0003e2000c921848 */
[----:B---3--:R-:W-:-:S03]  /*243c0*/  IMAD.WIDE R16, R21, 0x4, R56 ;  /* 0x0000000415107825 */ /* 0x008fc600078e0238 */
[----:B------:R3:W-:Y:S04]  /*243d0*/  STL.64 [R1+0x868], R6 ;  /* 0x0008680601007387 */ /* 0x0007e80000100a00 */
[----:B------:R3:W-:Y:S01]  /*243e0*/  LDGSTS.E [R22+-0xfffc], desc[UR8][R6.64], !P2 ;  /* 0xf000400006167fae */ /* 0x0007e2000d121848 */
[----:B-1----:R-:W-:-:S03]  /*243f0*/  IMAD.WIDE R14, R21, 0x4, R58 ;  /* 0x00000004150e7825 */ /* 0x002fc600078e023a */
[----:B------:R1:W-:Y:S04]  /*24400*/  STL.64 [R1+0x1500], R18 ;  /* 0x0015001201007387 */ /* 0x0003e80000100a00 */
[----:B------:R1:W-:Y:S01]  /*24410*/  STL.64 [R1+0x14f8], R16 ;  /* 0x0014f81001007387 */ /* 0x0003e20000100a00 */
[----:B---3--:R-:W-:-:S03]  /*24420*/  IMAD.WIDE R6, R21, 0x4, R60 ;  /* 0x0000000415067825 */ /* 0x008fc600078e023c */
[----:B------:R-:W-:Y:S04]  /*24430*/  STL.64 [R1+0x14f0], R14 ;  /* 0x0014f00e01007387 */ /* 0x000fe80000100a00 */
[----:B------:R3:W-:Y:S04]  /*24440*/  STL.64 [R1+0x840], R6 ;  /* 0x0008400601007387 */ /* 0x0007e80000100a00 */
[----:B------:R-:W4:Y:S01]  /*24450*/  LDL.LU.64 R236, [R1+0x348] ;  /* 0x0003480001ec7983 */ /* 0x000f220000300a00 */
[----:B------:R-:W-:Y:S02]  /*24460*/  VIADD R25, R27, 0xfffffe1d ;  /* 0xfffffe1d1b197836 */ /* 0x000fe40000000000 */
[----:B------:R-:W4:Y:S03]  /*24470*/  LDC R27, c[0x0][0x230] ;  /* 0x00008c00ff1b7b82 */ /* 0x000f260000000800 */
[----:B------:R-:W-:-:S02]  /*24480*/  ISETP.GE.U32.AND P1, PT, R25, 0x7ffffd9e, PT ;  /* 0x7ffffd9e1900780c */ /* 0x000fc40003f26070 */
[----:B------:R-:W-:-:S05]  /*24490*/  IADD3 R25, R2, 0x100000, RZ ;  /* 0x0010000002197810 */ /* 0x000fca0007ffe0ff */
[----:B------:R2:W-:Y:S04]  /*244a0*/  LDGSTS.E [R25+-0xbffc], desc[UR8][R18.64], !P2 ;  /* 0xf400400012197fae */ /* 0x0005e8000d121848 */
[----:B------:R3:W-:Y:S04]  /*244b0*/  LDGSTS.E [R24+-0x7ffc], desc[UR8][R16.64], !P2 ;  /* 0xf800400010187fae */ /* 0x0007e8000d121848 */
[----:B------:R-:W-:Y:S01]  /*244c0*/  LDGSTS.E [R23+-0x3ffc], desc[UR8][R14.64], !P2 ;  /* 0xfc0040000e177fae */ /* 0x000fe2000d121848 */
[----:B--2---:R-:W-:-:S03]  /*244d0*/  VIADD R25, R26, 0xfffffe1c ;  /* 0xfffffe1c1a197836 */ /* 0x004fc60000000000 */
[----:B------:R2:W-:Y:S01]  /*244e0*/  LDGSTS.E [R22+-0xfff8], desc[UR8][R6.64], !P1 ;  /* 0xf000800006167fae */ /* 0x0005e2000c921848 */
[----:B-1----:R-:W-:Y:S01]  /*244f0*/  IMAD.WIDE R18, R21, 0x4, R62 ;  /* 0x0000000415127825 */ /* 0x002fe200078e023e */
[----:B------:R-:W1:Y:S01]  /*24500*/  LDC R26, c[0x0][0x230] ;  /* 0x00008c00ff1a7b82 */ /* 0x000e620000000800 */
[----:B------:R-:W-:Y:S02]  /*24510*/  ISETP.GE.U32.AND P2, PT, R25, 0x7ffffd9d, PT ;  /* 0x7ffffd9d1900780c */ /* 0x000fe40003f46070 */
[----:B------:R-:W-:Y:S01]  /*24520*/  IADD3 R25, R2, 0x100000, RZ ;  /* 0x0010000002197810 */ /* 0x000fe20007ffe0ff */
[C---:B---3--:R-:W-:Y:S01]  /*24530*/  IMAD.WIDE R16, R21.reuse, 0x4, R66 ;  /* 0x0000000415107825 */ /* 0x048fe200078e0242 */
[----:B------:R3:W-:Y:S03]  /*24540*/  STL.64 [R1+0x14e8], R18 ;  /* 0x0014e81201007387 */ /* 0x0007e60000100a00 */
[----:B------:R-:W-:Y:S01]  /*24550*/  IMAD.WIDE R32, R21, 0x4, R74 ;  /* 0x0000000415207825 */ /* 0x000fe200078e024a */
[----:B------:R4:W-:Y:S03]  /*24560*/  LDGSTS.E [R25+-0xbff8], desc[UR8][R18.64], !P1 ;  /* 0xf400800012197fae */ /* 0x0009e6000c921848 */
[C---:B------:R-:W-:Y:S01]  /*24570*/  VIADD R53, R9.reuse, 0x100000 ;  /* 0x0010000009357836 */ /* 0x040fe20000000000 */
[----:B------:R-:W-:Y:S01]  /*24580*/  IADD3 R52, R9, 0x100000, RZ ;  /* 0x0010000009347810 */ /* 0x000fe20007ffe0ff */
[----:B--2---:R-:W-:Y:S01]  /*24590*/  IMAD.WIDE R6, R21, 0x4, R64 ;  /* 0x0000000415067825 */ /* 0x004fe200078e0240 */
[----:B------:R-:W-:Y:S01]  /*245a0*/  IADD3 R60, R9, 0x100000, RZ ;  /* 0x00100000093c7810 */ /* 0x000fe20007ffe0ff */
[----:B------:R-:W2:Y:S02]  /*245b0*/  LDC R62, c[0x0][0x230] ;  /* 0x00008c00ff3e7b82 */ /* 0x000ea40000000800 */
[C---:B------:R-:W-:Y:S01]  /*245c0*/  IMAD.WIDE R14, R21.reuse, 0x4, R68 ;  /* 0x00000004150e7825 */ /* 0x040fe200078e0244 */
[----:B------:R1:W-:Y:S04]  /*245d0*/  STL.64 [R1+0x14e0], R6 ;  /* 0x0014e00601007387 */ /* 0x0003e80000100a00 */
[----:B---3--:R-:W3:Y:S01]  /*245e0*/  LDL.LU.64 R18, [R1+0x340] ;  /* 0x0003400001127983 */ /* 0x008ee20000300a00 */
[----:B----4-:R-:W-:-:S03]  /*245f0*/  IMAD.WIDE R30, R21, 0x4, R236 ;  /* 0x00000004151e7825 */ /* 0x010fc600078e02ec */
[----:B------:R4:W-:Y:S01]  /*24600*/  STL.64 [R1+0x14d8], R16 ;  /* 0x0014d81001007387 */ /* 0x0009e20000100a00 */
[----:B------:R-:W-:-:S03]  /*24610*/  VIADD R61, R9, 0x100000 ;  /* 0x00100000093d7836 */ /* 0x000fc60000000000 */
[----:B------:R2:W-:Y:S01]  /*24620*/  STL.64 [R1+0x7f0], R14 ;  /* 0x0007f00e01007387 */ /* 0x0005e20000100a00 */
[C---:B------:R-:W-:Y:S01]  /*24630*/  VIADD R59, R9.reuse, 0x100000 ;  /* 0x00100000093b7836 */ /* 0x040fe20000000000 */
[----:B------:R-:W-:Y:S01]  /*24640*/  IADD3 R58, R9, 0x100000, RZ ;  /* 0x00100000093a7810 */ /* 0x000fe20007ffe0ff */
[----:B------:R-:W3:Y:S01]  /*24650*/  LDC R66, c[0x0][0x230] ;  /* 0x00008c00ff427b82 */ /* 0x000ee20000000800 */
[----:B------:R-:W-:Y:S01]  /*24660*/  LDGSTS.E [R24+-0x7ff8], desc[UR8][R6.64], !P1 ;  /* 0xf800800006187fae */ /* 0x000fe2000c921848 */
[----:B------:R-:W-:-:S03]  /*24670*/  VIADD R25, R27, 0xfffffe7b ;  /* 0xfffffe7b1b197836 */ /* 0x000fc60000000000 */
[----:B------:R4:W-:Y:S01]  /*24680*/  LDGSTS.E [R23+-0x3ff8], desc[UR8][R16.64], !P1 ;  /* 0xfc00800010177fae */ /* 0x0009e2000c921848 */
[----:B------:R-:W-:Y:S02]  /*24690*/  IADD3 R63, R10, 0x100000, RZ ;  /* 0x001000000a3f7810 */ /* 0x000fe40007ffe0ff */
[----:B------:R-:W3:Y:S01]  /*246a0*/  LDC R67, c[0x0][0x230] ;  /* 0x00008c00ff437b82 */ /* 0x000ee20000000800 */
[----:B------:R2:W-:Y:S04]  /*246b0*/  LDGSTS.E [R22+-0xfff4], desc[UR8][R14.64], !P2 ;  /* 0xf000c0000e167fae */ /* 0x0005e8000d121848 */
[----:B-1----:R-:W3:Y:S03]  /*246c0*/  LDL.LU.64 R6, [R1+0x338] ;  /* 0x0003380001067983 */ /* 0x002ee60000300a00 */
[----:B------:R-:W1:Y:S01]  /*246d0*/  LDC R27, c[0x0][0x230] ;  /* 0x00008c00ff1b7b82 */ /* 0x000e620000000800 */
[----:B------:R-:W3:Y:S04]  /*246e0*/  LDL.LU.64 R238, [R1+0x330] ;  /* 0x0003300001ee7983 */ /* 0x000ee80000300a00 */
[----:B------:R-:W3:Y:S01]  /*246f0*/  LDL.LU.64 R234, [R1+0x328] ;  /* 0x0003280001ea7983 */ /* 0x000ee20000300a00 */
[----:B------:R-:W-:Y:S01]  /*24700*/  ISETP.GE.U32.AND P1, PT, R25, 0x7ffffdfc, PT ;  /* 0x7ffffdfc1900780c */ /* 0x000fe20003f26070 */
[----:B----4-:R-:W-:Y:S01]  /*24710*/  IMAD.WIDE R16, R21, 0x4, R70 ;  /* 0x0000000415107825 */ /* 0x010fe200078e0246 */
[----:B------:R-:W-:-:S03]  /*24720*/  IADD3 R25, R2, 0x100000, RZ ;  /* 0x0010000002197810 */ /* 0x000fc60007ffe0ff */
[----:B--2---:R-:W-:Y:S01]  /*24730*/  IMAD.WIDE R14, R21, 0x4, R72 ;  /* 0x00000004150e7825 */ /* 0x004fe200078e0248 */
[----:B------:R2:W-:Y:S04]  /*24740*/  STL.64 [R1+0x14d0], R16 ;  /* 0x0014d01001007387 */ /* 0x0005e80000100a00 */
[----:B------:R4:W-:Y:S04]  /*24750*/  LDGSTS.E [R25+-0xbff4], desc[UR8][R16.64], !P2 ;  /* 0xf400c00010197fae */ /* 0x0009e8000d121848 */
[----:B------:R4:W-:Y:S04]  /*24760*/  STL.64 [R1+0x14c8], R14 ;  /* 0x0014c80e01007387 */ /* 0x0009e80000100a00 */
[----:B------:R3:W-:Y:S04]  /*24770*/  LDGSTS.E [R24+-0x7ff4], desc[UR8][R14.64], !P2 ;  /* 0xf800c0000e187fae */ /* 0x0007e8000d121848 */
[----:B--2---:R-:W2:Y:S04]  /*24780*/  LDL.LU.64 R16, [R1+0x320] ;  /* 0x0003200001107983 */ /* 0x004ea80000300a00 */
[----:B------:R1:W-:Y:S04]  /*24790*/  STL.64 [R1+0x14c0], R32 ;  /* 0x0014c02001007387 */ /* 0x0003e80000100a00 */
[----:B------:R1:W-:Y:S04]  /*247a0*/  STL.64 [R1+0x7a0], R30 ;  /* 0x0007a01e01007387 */ /* 0x0003e80000100a00 */
[----:B----4-:R-:W4:Y:S04]  /*247b0*/  LDL.LU.64 R14, [R1+0x318] ;  /* 0x00031800010e7983 */ /* 0x010f280000300a00 */
[----:B------:R-:W4:Y:S04]  /*247c0*/  LDL.LU.64 R28, [R1+0x310] ;  /* 0x00031000011c7983 */ /* 0x000f280000300a00 */
[----:B------:R-:W4:Y:S01]  /*247d0*/  LDL.LU.64 R236, [R1+0x308] ;  /* 0x0003080001ec7983 */ /* 0x000f220000300a00 */
[----:B------:R-:W-:Y:S01]  /*247e0*/  VIADD R22, R3, 0x100000 ;  /* 0x0010000003167836 */ /* 0x000fe20000000000 */
[----:B------:R-:W-:Y:S01]  /*247f0*/  IADD3 R25, R26, -0x186, RZ ;  /* 0xfffffe7a1a197810 */ /* 0x000fe20007ffe0ff */
[----:B---3--:R-:W-:Y:S01]  /*24800*/  IMAD.WIDE R18, R21, 0x4, R18 ;  /* 0x0000000415127825 */ /* 0x008fe200078e0212 */
[----:B------:R3:W-:Y:S01]  /*24810*/  LDGSTS.E [R23+-0x3ff4], desc[UR8][R32.64], !P2 ;  /* 0xfc00c00020177fae */ /* 0x0007e2000d121848 */
[----:B------:R-:W-:Y:S01]  /*24820*/  IADD3 R24, R3, 0x100000, RZ ;  /* 0x0010000003187810 */ /* 0x000fe20007ffe0ff */
[----:B------:R-:W4:Y:S01]  /*24830*/  LDC R26, c[0x0][0x230] ;  /* 0x00008c00ff1a7b82 */ /* 0x000f220000000800 */
[----:B------:R-:W-:Y:S01]  /*24840*/  ISETP.GE.U32.AND P2, PT, R25, 0x7ffffdfb, PT ;  /* 0x7ffffdfb1900780c */ /* 0x000fe20003f46070 */
[----:B------:R-:W-:Y:S01]  /*24850*/  LDGSTS.E [R22+-0x40000], desc[UR8][R30.64], !P1 ;  /* 0xc00000001e167fae */ /* 0x000fe2000c921848 */
[----:B------:R-:W-:-:S03]  /*24860*/  VIADD R25, R3, 0x100000 ;  /* 0x0010000003197836 */ /* 0x000fc60000000000 */
[----:B------:R-:W-:Y:S04]  /*24870*/  STL.64 [R1+0x858], R18 ;  /* 0x0008581201007387 */ /* 0x000fe80000100a00 */
[----:B------:R1:W-:Y:S01]  /*24880*/  LDGSTS.E [R25+-0x3c000], desc[UR8][R18.64], !P1 ;  /* 0xc400000012197fae */ /* 0x0003e2000c921848 */
[----:B---3--:R-:W-:Y:S01]  /*24890*/  VIADD R23, R3, 0x100000 ;  /* 0x0010000003177836 */ /* 0x008fe20000000000 */
[----:B-1----:R-:W-:Y:S02]  /*248a0*/  IADD3 R25, R27, -0x187, RZ ;  /* 0xfffffe791b197810 */ /* 0x002fe40007ffe0ff */
[----:B------:R-:W1:Y:S01]  /*248b0*/  LDC R27, c[0x0][0x230] ;  /* 0x00008c00ff1b7b82 */ /* 0x000e620000000800 */
[----:B------:R-:W-:-:S04]  /*248c0*/  IMAD.WIDE R6, R21, 0x4, R6 ;  /* 0x0000000415067825 */ /* 0x000fc800078e0206 */
[C---:B------:R-:W-:Y:S01]  /*248d0*/  IMAD.WIDE R32, R21.reuse, 0x4, R238 ;  /* 0x0000000415207825 */ /* 0x040fe200078e02ee */
[----:B------:R3:W-:Y:S03]  /*248e0*/  STL.64 [R1+0x850], R6 ;  /* 0x0008500601007387 */ /* 0x0007e60000100a00 */
[----:B------:R-:W-:Y:S01]  /*248f0*/  IMAD.WIDE R30, R21, 0x4, R234 ;  /* 0x00000004151e7825 */ /* 0x000fe200078e02ea */
[----:B------:R-:W4:Y:S04]  /*24900*/  LDL.LU.64 R238, [R1+0x300] ;  /* 0x0003000001ee7983 */ /* 0x000f280000300a00 */
[----:B------:R1:W-:Y:S04]  /*24910*/  STL.64 [R1+0x848], R32 ;  /* 0x0008482001007387 */ /* 0x0003e80000100a00 */
[----:B------:R1:W-:Y:S04]  /*24920*/  STL.64 [R1+0x790], R30 ;  /* 0x0007901e01007387 */ /* 0x0003e80000100a00 */
[----:B------:R-:W-:Y:S04]  /*24930*/  LDGSTS.E [R24+-0x38000], desc[UR8][R6.64], !P1 ;  /* 0xc800000006187fae */ /* 0x000fe8000c921848 */
[----:B------:R1:W-:Y:S04]  /*24940*/  LDGSTS.E [R23+-0x34000], desc[UR8][R32.64], !P1 ;  /* 0xcc00000020177fae */ /* 0x0003e8000c921848 */
[----:B---3--:R-:W3:Y:S04]  /*24950*/  LDL.LU.64 R6, [R1+0x2f8] ;  /* 0x0002f80001067983 */ /* 0x008ee80000300a00 */
[----:B------:R-:W3:Y:S04]  /*24960*/  LDL.LU.64 R18, [R1+0x2f0] ;  /* 0x0002f00001127983 */ /* 0x000ee80000300a00 */
[----:B------:R-:W3:Y:S01]  /*24970*/  LDL.LU.64 R234, [R1+0x2e8] ;  /* 0x0002e80001ea7983 */ /* 0x000ee20000300a00 */
[----:B------:R-:W-:Y:S01]  /*24980*/  ISETP.GE.U32.AND P1, PT, R25, 0x7ffffdfa, PT ;  /* 0x7ffffdfa1900780c */ /* 0x000fe20003f26070 */
[----:B--2---:R-:W-:-:S02]  /*24990*/  IMAD.WIDE R16, R21, 0x4, R16 ;  /* 0x0000000415107825 */ /* 0x004fc400078e0210 */
[----:B------:R2:W-:Y:S02]  /*249a0*/  LDGSTS.E [R22+-0x3fffc], desc[UR8][R30.64], !P2 ;  /* 0xc00040001e167fae */ /* 0x0005e4000d121848 */
[----:B------:R-:W-:Y:S02]  /*249b0*/  VIADD R25, R3, 0x100000 ;  /* 0x0010000003197836 */ /* 0x000fe40000000000 */
[C---:B----4-:R-:W-:Y:S01]  /*249c0*/  IMAD.WIDE R14, R21.reuse, 0x4, R14 ;  /* 0x00000004150e7825 */ /* 0x050fe200078e020e */
[----:B------:R4:W-:Y:S03]  /*249d0*/  STL.64 [R1+0x838], R16 ;  /* 0x0008381001007387 */ /* 0x0009e60000100a00 */
[C---:B-1----:R-:W-:Y:S01]  /*249e0*/  IMAD.WIDE R32, R21.reuse, 0x4, R28 ;  /* 0x0000000415207825 */ /* 0x042fe200078e021c */
[----:B------:R1:W-:Y:S03]  /*249f0*/  LDGSTS.E [R25+-0x3bffc], desc[UR8][R16.64], !P2 ;  /* 0xc400400010197fae */ /* 0x0003e6000d121848 */
[----:B--2---:R-:W-:Y:S01]  /*24a00*/  IMAD.WIDE R30, R21, 0x4, R236 ;  /* 0x00000004151e7825 */ /* 0x004fe200078e02ec */
[----:B------:R2:W-:Y:S04]  /*24a10*/  STL.64 [R1+0x830], R14 ;  /* 0x0008300e01007387 */ /* 0x0005e80000100a00 */
[----:B------:R-:W-:Y:S04]  /*24a20*/  LDGSTS.E [R24+-0x37ffc], desc[UR8][R14.64], !P2 ;  /* 0xc80040000e187fae */ /* 0x000fe8000d121848 */
[----:B----4-:R-:W4:Y:S04]  /*24a30*/  LDL.LU.64 R16, [R1+0x2e0] ;  /* 0x0002e00001107983 */ /* 0x010f280000300a00 */
[----:B------:R1:W-:Y:S04]  /*24a40*/  STL.64 [R1+0x828], R32 ;  /* 0x0008282001007387 */ /* 0x0003e80000100a00 */
[----:B------:R3:W-:Y:S04]  /*24a50*/  STL.64 [R1+0x788], R30 ;  /* 0x0007881e01007387 */ /* 0x0007e80000100a00 */
[----:B------:R-:W4:Y:S04]  /*24a60*/  LDL.LU.64 R28, [R1+0x2d8] ;  /* 0x0002d800011c7983 */ /* 0x000f280000300a00 */
[----:B--2---:R-:W2:Y:S04]  /*24a70*/  LDL.LU.64 R14, [R1+0x2d0] ;  /* 0x0002d000010e7983 */ /* 0x004ea80000300a00 */
[----:B------:R-:W2:Y:S01]  /*24a80*/  LDL.LU.64 R236, [R1+0x148] ;  /* 0x0001480001ec7983 */ /* 0x000ea20000300a00 */
[----:B-1----:R-:W-:-:S02]  /*24a90*/  IADD3 R25, R26, -0x188, RZ ;  /* 0xfffffe781a197810 */ /* 0x002fc40007ffe0ff */
[----:B------:R-:W1:Y:S01]  /*24aa0*/  LDC R26, c[0x0][0x230] ;  /* 0x00008c00ff1a7b82 */ /* 0x000e620000000800 */
[----:B------:R1:W-:Y:S01]  /*24ab0*/  LDGSTS.E [R23+-0x33ffc], desc[UR8][R32.64], !P2 ;  /* 0xcc00400020177fae */ /* 0x0003e2000d121848 */
[----:B------:R-:W-:Y:S01]  /*24ac0*/  ISETP.GE.U32.AND P2, PT, R25, 0x7ffffdf9, PT ;  /* 0x7ffffdf91900780c */ /* 0x000fe20003f46070 */
[----:B------:R-:W-:Y:S02]  /*24ad0*/  VIADD R25, R3, 0x100000 ;  /* 0x0010000003197836 */ /* 0x000fe40000000000 */
[----:B------:R3:W-:Y:S01]  /*24ae0*/  LDGSTS.E [R22+-0x3fff8], desc[UR8][R30.64], !P1 ;  /* 0xc00080001e167fae */ /* 0x0007e2000c921848 */
[----:B-1----:R-:W-:-:S05]  /*24af0*/  IMAD.WIDE R32, R21, 0x4, R238 ;  /* 0x0000000415207825 */ /* 0x002fca00078e02ee */
[----:B------:R-:W-:Y:S04]  /*24b00*/  STL.64 [R1+0x820], R32 ;  /* 0x0008202001007387 */ /* 0x000fe80000100a00 */
[----:B------:R1:W-:Y:S01]  /*24b10*/  LDGSTS.E [R25+-0x3bff8], desc[UR8][R32.64], !P1 ;  /* 0xc400800020197fae */ /* 0x0003e2000c921848 */
[----:B---3--:R-:W-:-:S04]  /*24b20*/  IMAD.WIDE R6, R21, 0x4, R6 ;  /* 0x0000000415067825 */ /* 0x008fc800078e0206 */
[C---:B------:R-:W-:Y:S01]  /*24b30*/  IMAD.WIDE R18, R21.reuse, 0x4, R18 ;  /* 0x0000000415127825 */ /* 0x040fe200078e0212 */
[----:B------:R3:W-:Y:S03]  /*24b40*/  STL.64 [R1+0x818], R6 ;  /* 0x0008180601007387 */ /* 0x0007e60000100a00 */
[----:B------:R-:W-:Y:S01]  /*24b50*/  IMAD.WIDE R30, R21, 0x4, R234 ;  /* 0x00000004151e7825 */ /* 0x000fe200078e02ea */
[----:B------:R-:W2:Y:S04]  /*24b60*/  LDL.LU.64 R238, [R1+0x140] ;  /* 0x0001400001ee7983 */ /* 0x000ea80000300a00 */
[----:B------:R3:W-:Y:S04]  /*24b70*/  STL.64 [R1+0x810], R18 ;  /* 0x0008101201007387 */ /* 0x0007e80000100a00 */
[----:B------:R2:W-:Y:S04]  /*24b80*/  STL.64 [R1+0x778], R30 ;  /* 0x0007781e01007387 */ /* 0x0005e80000100a00 */
[----:B------:R-:W-:Y:S01]  /*24b90*/  LDGSTS.E [R24+-0x37ff8], desc[UR8][R6.64], !P1 ;  /* 0xc800800006187fae */ /* 0x000fe2000c921848 */
[----:B-1----:R-:W-:-:S02]  /*24ba0*/  IADD3 R25, R27, -0x1a5, RZ ;  /* 0xfffffe5b1b197810 */ /* 0x002fc40007ffe0ff */
[----:B------:R-:W1:Y:S01]  /*24bb0*/  LDC R27, c[0x0][0x230] ;  /* 0x00008c00ff1b7b82 */ /* 0x000e620000000800 */
[----:B------:R-:W-:Y:S04]  /*24bc0*/  LDGSTS.E [R23+-0x33ff8], desc[UR8][R18.64], !P1 ;  /* 0xcc00800012177fae */ /* 0x000fe8000c921848 */
[----:B---3--:R-:W3:Y:S04]  /*24bd0*/  LDL.LU.64 R6, [R1+0x138] ;  /* 0x0001380001067983 */ /* 0x008ee80000300a00 */
[----:B------:R-:W3:Y:S04]  /*24be0*/  LDL.LU.64 R234, [R1+0x130] ;  /* 0x0001300001ea7983 */ /* 0x000ee80000300a00 */
[----:B------:R-:W3:Y:S01]  /*24bf0*/  LDL.LU.64 R18, [R1+0x128] ;  /* 0x0001280001127983 */ /* 0x000ee20000300a00 */
[----:B------:R-:W-:Y:S01]  /*24c00*/  ISETP.GE.U32.AND P1, PT, R25, 0x7ffffddc, PT ;  /* 0x7ffffddc1900780c */ /* 0x000fe20003f26070 */
[----:B----4-:R-:W-:-:S02]  /*24c10*/  IMAD.WIDE R16, R21, 0x4, R16 ;  /* 0x0000000415107825 */ /* 0x010fc400078e0210 */
[----:B------:R4:W-:Y:S02]  /*24c20*/  LDGSTS.E [R22+-0x3fff4], desc[UR8][R30.64], !P2 ;  /* 0xc000c0001e167fae */ /* 0x0009e4000d121848 */
[----:B------:R-:W-:Y:S02]  /*24c30*/  VIADD R25, R3, 0x100000 ;  /* 0x0010000003197836 */ /* 0x000fe40000000000 */
[----:B------:R4:W-:Y:S01]  /*24c40*/  STL.64 [R1+0x808], R16 ;  /* 0x0008081001007387 */ /* 0x0009e20000100a00 */
[----:B--2---:R-:W-:-:S03]  /*24c50*/  IMAD.WIDE R14, R21, 0x4, R14 ;  /* 0x00000004150e7825 */ /* 0x004fc600078e020e */
[----:B------:R2:W-:Y:S01]  /*24c60*/  LDGSTS.E [R25+-0x3bff4], desc[UR8][R16.64], !P2 ;  /* 0xc400c00010197fae */ /* 0x0005e2000d121848 */
[----:B----4-:R-:W-:-:S04]  /*24c70*/  IMAD.WIDE R30, R21, 0x4, R28 ;  /* 0x00000004151e7825 */ /* 0x010fc800078e021c */
[----:B------:R-:W-:Y:S01]  /*24c80*/  IMAD.WIDE R28, R21, 0x4, R236 ;  /* 0x00000004151c7825 */ /* 0x000fe200078e02ec */
[----:B------:R-:W-:Y:S04]  /*24c90*/  STL.64 [R1+0x800], R30 ;  /* 0x0008001e01007387 */ /* 0x000fe80000100a00 */
[----:B------:R-:W4:Y:S04]  /*24ca0*/  LDL.LU.64 R16, [R1+0x120] ;  /* 0x0001200001107983 */ /* 0x000f280000300a00 */
[----:B------:R1:W-:Y:S04]  /*24cb0*/  STL.64 [R1+0x7f8], R14 ;  /* 0x0007f80e01007387 */ /* 0x0003e80000100a00 */
[----:B------:R3:W-:Y:S04]  /*24cc0*/  LDGSTS.E [R24+-0x37ff4], desc[UR8][R30.64], !P2 ;  /* 0xc800c0001e187fae */ /* 0x0007e8000d121848 */
[----:B------:R1:W-:Y:S04]  /*24cd0*/  STL.64 [R1+0x7c0], R28 ;  /* 0x0007c01c01007387 */ /* 0x0003e80000100a00 */
[----:B------:R-:W-:Y:S01]  /*24ce0*/  LDGSTS.E [R23+-0x33ff4], desc[UR8][R14.64], !P2 ;  /* 0xcc00c0000e177fae */ /* 0x000fe2000d121848 */
[----:B--2---:R-:W-:-:S02]  /*24cf0*/  IADD3 R25, R26, -0x1a6, RZ ;  /* 0xfffffe5a1a197810 */ /* 0x004fc40007ffe0ff */
[----:B------:R-:W2:Y:S01]  /*24d00*/  LDC R26, c[0x0][0x230] ;  /* 0x00008c00ff1a7b82 */ /* 0x000ea20000000800 */
[----:B------:R-:W-:Y:S04]  /*24d10*/  LDGSTS.E [R22+-0x30000], desc[UR8][R28.64], !P1 ;  /* 0xd00000001c167fae */ /* 0x000fe8000c921848 */
[----:B-1----:R-:W2:Y:S04]  /*24d20*/  LDL.LU.64 R14, [R1+0x118] ;  /* 0x00011800010e7983 */ /* 0x002ea80000300a00 */
[----:B------:R-:W2:Y:S01]  /*24d30*/  LDL.LU.64 R230, [R1+0x110] ;  /* 0x0001100001e67983 */ /* 0x000ea20000300a00 */
[----:B------:R-:W-:-:S03]  /*24d40*/  ISETP.GE.U32.AND P2, PT, R25, 0x7ffffddb, PT ;  /* 0x7ffffddb1900780c */ /* 0x000fc60003f46070 */
[----:B------:R-:W2:Y:S01]  /*24d50*/  LDL.LU.64 R28, [R1+0x108] ;  /* 0x00010800011c7983 */ /* 0x000ea20000300a00 */
[----:B------:R-:W-:Y:S02]  /*24d60*/  VIADD R25, R3, 0x100000 ;  /* 0x0010000003197836 */ /* 0x000fe40000000000 */
[----:B------:R-:W-:-:S05]  /*24d70*/  IMAD.WIDE R32, R21, 0x4, R238 ;  /* 0x0000000415207825 */ /* 0x000fca00078e02ee */
[----:B------:R-:W-:Y:S04]  /*24d80*/  STL.64 [R1+0x11c8], R32 ;  /* 0x0011c82001007387 */ /* 0x000fe80000100a00 */
[----:B------:R2:W-:Y:S01]  /*24d90*/  LDGSTS.E [R25+-0x2c000], desc[UR8][R32.64], !P1 ;  /* 0xd400000020197fae */ /* 0x0005e2000c921848 */
[----:B---3--:R-:W-:-:S04]  /*24da0*/  IMAD.WIDE R6, R21, 0x4, R6 ;  /* 0x0000000415067825 */ /* 0x008fc800078e0206 */
[C---:B------:R-:W-:Y:S01]  /*24db0*/  IMAD.WIDE R30, R21.reuse, 0x4, R234 ;  /* 0x00000004151e7825 */ /* 0x040fe200078e02ea */
[----:B------:R1:W-:Y:S03]  /*24dc0*/  STL.64 [R1+0x11c0], R6 ;  /* 0x0011c00601007387 */ /* 0x0003e60000100a00 */
[C---:B------:R-:W-:Y:S01]  /*24dd0*/  IMAD.WIDE R18, R21.reuse, 0x4, R18 ;  /* 0x0000000415127825 */ /* 0x040fe200078e0212 */
[----:B------:R-:W3:Y:S04]  /*24de0*/  LDL.LU.64 R236, [R1+0x100] ;  /* 0x0001000001ec7983 */ /* 0x000ee80000300a00 */
[----:B------:R-:W-:Y:S04]  /*24df0*/  STL.64 [R1+0x11b8], R30 ;  /* 0x0011b81e01007387 */ /* 0x000fe80000100a00 */
[----:B------:R-:W3:Y:S04]  /*24e00*/  LDL.LU.64 R238, [R1+0xf8] ;  /* 0x0000f80001ee7983 */ /* 0x000ee80000300a00 */
[----:B------:R1:W-:Y:S04]  /*24e10*/  STL.64 [R1+0x7a8], R18 ;  /* 0x0007a81201007387 */ /* 0x0003e80000100a00 */
[----:B------:R-:W3:Y:S04]  /*24e20*/  LDL.LU.64 R234, [R1+0xf0] ;  /* 0x0000f00001ea7983 */ /* 0x000ee80000300a00 */
[----:B------:R-:W-:Y:S04]  /*24e30*/  LDGSTS.E [R24+-0x28000], desc[UR8][R6.64], !P1 ;  /* 0xd800000006187fae */ /* 0x000fe8000c921848 */
[----:B------:R2:W-:Y:S01]  /*24e40*/  LDGSTS.E [R23+-0x24000], desc[UR8][R30.64], !P1 ;  /* 0xdc0000001e177fae */ /* 0x0005e2000c921848 */
[----:B----4-:R-:W-:-:S03]  /*24e50*/  IMAD.WIDE R34, R21, 0x4, R16 ;  /* 0x0000000415227825 */ /* 0x010fc600078e0210 */
[----:B------:R-:W-:Y:S04]  /*24e60*/  LDGSTS.E [R22+-0x2fffc], desc[UR8][R18.64], !P2 ;  /* 0xd000400012167fae */ /* 0x000fe8000d121848 */
[----:B-1----:R-:W4:Y:S04]  /*24e70*/  LDL.LU.64 R6, [R1+0xe8] ;  /* 0x0000e80001067983 */ /* 0x002f280000300a00 */
[----:B------:R-:W4:Y:S04]  /*24e80*/  LDL.LU.64 R18, [R1+0xe0] ;  /* 0x0000e00001127983 */ /* 0x000f280000300a00 */
[----:B------:R-:W-:Y:S04]  /*24e90*/  STL.64 [R1+0x11b0], R34 ;  /* 0x0011b02201007387 */ /* 0x000fe80000100a00 */
[----:B------:R-:W4:Y:S01]  /*24ea0*/  LDL.LU.64 R16, [R1+0xd8] ;  /* 0x0000d80001107983 */ /* 0x000f220000300a00 */
[----:B--2---:R-:W-:-:S03]  /*24eb0*/  IMAD.WIDE R32, R21, 0x4, R14 ;  /* 0x0000000415207825 */ /* 0x004fc600078e020e */
[----:B------:R-:W2:Y:S01]  /*24ec0*/  LDL.LU.64 R14, [R1+0xd0] ;  /* 0x0000d000010e7983 */ /* 0x000ea20000300a00 */
[----:B------:R-:W-:Y:S02]  /*24ed0*/  IADD3 R25, R27, -0x1a7, RZ ;  /* 0xfffffe591b197810 */ /* 0x000fe40007ffe0ff */
[----:B------:R-:W1:Y:S02]  /*24ee0*/  LDC R27, c[0x0][0x230] ;  /* 0x00008c00ff1b7b82 */ /* 0x000e640000000800 */
[----:B------:R-:W-:Y:S01]  /*24ef0*/  ISETP.GE.U32.AND P1, PT, R25, 0x7ffffdda, PT ;  /* 0x7ffffdda1900780c */ /* 0x000fe20003f26070 */
[----:B------:R-:W-:Y:S02]  /*24f00*/  VIADD R25, R3, 0x100000 ;  /* 0x0010000003197836 */ /* 0x000fe40000000000 */
[----:B------:R-:W-:-:S03]  /*24f10*/  IMAD.WIDE R30, R21, 0x4, R230 ;  /* 0x00000004151e7825 */ /* 0x000fc600078e02e6 */
[----:B------:R1:W-:Y:S01]  /*24f20*/  LDGSTS.E [R25+-0x2bffc], desc[UR8][R34.64], !P2 ;  /* 0xd400400022197fae */ /* 0x0003e2000d121848 */
[----:B------:R-:W-:-:S03]  /*24f30*/  IMAD.WIDE R28, R21, 0x4, R28 ;  /* 0x00000004151c7825 */ /* 0x000fc600078e021c */
[----:B------:R3:W-:Y:S04]  /*24f40*/  LDGSTS.E [R24+-0x27ffc], desc[UR8][R32.64], !P2 ;  /* 0xd800400020187fae */ /* 0x0007e8000d121848 */
[----:B------:R3:W-:Y:S01]  /*24f50*/  LDGSTS.E [R23+-0x23ffc], desc[UR8][R30.64], !P2 ;  /* 0xdc0040001e177fae */ /* 0x0007e2000d121848 */
[----:B-1----:R-:W-:-:S03]  /*24f60*/  IADD3 R25, R26, -0x1a8, RZ ;  /* 0xfffffe581a197810 */ /* 0x002fc60007ffe0ff */
[----:B------:R3:W-:Y:S01]  /*24f70*/  STL.64 [R1+0x11a8], R32 ;  /* 0x0011a82001007387 */ /* 0x0007e20000100a00 */
[----:B------:R-:W1:Y:S01]  /*24f80*/  LDC R26, c[0x0][0x230] ;  /* 0x00008c00ff1a7b82 */ /* 0x000e620000000800 */
[----:B------:R-:W-:Y:S01]  /*24f90*/  ISETP.GE.U32.AND P2, PT, R25, 0x7ffffdd9, PT ;  /* 0x7ffffdd91900780c */ /* 0x000fe20003f46070 */
[----:B------:R-:W-:Y:S01]  /*24fa0*/  VIADD R25, R3, 0x100000 ;  /* 0x0010000003197836 */ /* 0x000fe20000000000 */
[----:B------:R3:W-:Y:S04]  /*24fb0*/  STL.64 [R1+0x11a0], R30 ;  /* 0x0011a01e01007387 */ /* 0x0007e80000100a00 */
[----:B------:R3:W-:Y:S04]  /*24fc0*/  STL.64 [R1+0x798], R28 ;  /* 0x0007981c01007387 */ /* 0x0007e80000100a00 */
[----:B------:R3:W-:Y:S02]  /*24fd0*/  LDGSTS.E [R22+-0x2fff8], desc[UR8][R28.64], !P1 ;  /* 0xd00080001c167fae */ /* 0x0007e4000c921848 */
[----:B---3--:R-:W-:-:S05]  /*24fe0*/  IMAD.WIDE R32, R21, 0x4, R236 ;  /* 0x0000000415207825 */ /* 0x008fca00078e02ec */
[----:B------:R3:W-:Y:S01]  /*24ff0*/  LDGSTS.E [R25+-0x2bff8], desc[UR8][R32.64], !P1 ;  /* 0xd400800020197fae */ /* 0x0007e2000c921848 */
[----:B------:R-:W-:-:S05]  /*25000*/  IMAD.WIDE R30, R21, 0x4, R238 ;  /* 0x00000004151e7825 */ /* 0x000fca00078e02ee */
[----:B------:R-:W-:Y:S01]  /*25010*/  LDGSTS.E [R24+-0x27ff8], desc[UR8][R30.64], !P1 ;  /* 0xd80080001e187fae */ /* 0x000fe2000c921848 */
[----:B------:R-:W-:Y:S01]  /*25020*/  IMAD.WIDE R28, R21, 0x4, R234 ;  /* 0x00000004151c7825 */ /* 0x000fe200078e02ea */
[----:B---3--:R-:W-:Y:S02]  /*25030*/  IADD3 R25, R27, -0x1c5, RZ ;  /* 0xfffffe3b1b197810 */ /* 0x008fe40007ffe0ff */
[----:B------:R-:W3:Y:S02]  /*25040*/  LDC R27, c[0x0][0x230] ;  /* 0x00008c00ff1b7b82 */ /* 0x000ee40000000800 */
[----:B------:R-:W-:Y:S01]  /*25050*/  LDGSTS.E [R23+-0x23ff8], desc[UR8][R28.64], !P1 ;  /* 0xdc0080001c177fae */ /* 0x000fe2000c921848 */
[----:B------:R-:W-:Y:S01]  /*25060*/  ISETP.GE.U32.AND P1, PT, R25, 0x7ffffdbc, PT ;  /* 0x7ffffdbc1900780c */ /* 0x000fe20003f26070 */
[----:B------:R-:W-:Y:S02]  /*25070*/  VIADD R25, R3, 0x100000 ;  /* 0x0010000003197836 */ /* 0x000fe40000000000 */
[----:B----4-:R-:W-:-:S05]  /*25080*/  IMAD.WIDE R6, R21, 0x4, R6 ;  /* 0x0000000415067825 */ /* 0x010fca00078e0206 */
[----:B------:R-:W-:Y:S01]  /*25090*/  LDGSTS.E [R22+-0x2fff4], desc[UR8][R6.64], !P2 ;  /* 0xd000c00006167fae */ /* 0x000fe2000d121848 */
[----:B------:R-:W-:-:S03]  /*250a0*/  IMAD.WIDE R18, R21, 0x4, R18 ;  /* 0x0000000415127825 */ /* 0x000fc600078e0212 */
[----:B------:R-:W-:Y:S04]  /*250b0*/  STL.64 [R1+0x1198], R32 ;  /* 0x0011982001007387 */ /* 0x000fe80000100a00 */
[----:B------:R1:W-:Y:S01]  /*250c0*/  LDGSTS.E [R25+-0x2bff4], desc[UR8][R18.64], !P2 ;  /* 0xd400c00012197fae */ /* 0x0003e2000d121848 */
[----:B------:R-:W-:-:S03]  /*250d0*/  IMAD.WIDE R16, R21, 0x4, R16 ;  /* 0x0000000415107825 */ /* 0x000fc600078e0210 */
[----:B------:R-:W-:Y:S01]  /*250e0*/  STL.64 [R1+0x1190], R30 ;  /* 0x0011901e01007387 */ /* 0x000fe20000100a00 */
[----:B--2---:R-:W-:Y:S01]  /*250f0*/  IMAD.WIDE R14, R21, 0x4, R14 ;  /* 0x00000004150e7825 */ /* 0x004fe200078e020e */
[----:B-1----:R-:W-:Y:S02]  /*25100*/  IADD3 R25, R26, -0x1c6, RZ ;  /* 0xfffffe3a1a197810 */ /* 0x002fe40007ffe0ff */
[----:B------:R1:W-:Y:S01]  /*25110*/  LDGSTS.E [R24+-0x27ff4], desc[UR8][R16.64], !P2 ;  /* 0xd800c00010187fae */ /* 0x0003e2000d121848 */
[----:B------:R-:W2:Y:S03]  /*25120*/  LDC R26, c[0x0][0x230] ;  /* 0x00008c00ff1a7b82 */ /* 0x000ea60000000800 */
[----:B------:R-:W-:Y:S04]  /*25130*/  STL.64 [R1+0x1188], R28 ;  /* 0x0011881c01007387 */ /* 0x000fe80000100a00 */
[----:B------:R4:W-:Y:S04]  /*25140*/  STL.64 [R1+0x780], R6 ;  /* 0x0007800601007387 */ /* 0x0009e80000100a00 */
[----:B------:R3:W-:Y:S01]  /*25150*/  LDGSTS.E [R23+-0x23ff4], desc[UR8][R14.64], !P2 ;  /* 0xdc00c0000e177fae */ /* 0x0007e2000d121848 */
[----:B------:R-:W-:Y:S01]  /*25160*/  ISETP.GE.U32.AND P2, PT, R25, 0x7ffffdbb, PT ;  /* 0x7ffffdbb1900780c */ /* 0x000fe20003f46070 */
[----:B------:R-:W-:-:S02]  /*25170*/  VIADD R25, R3, 0x100000 ;  /* 0x0010000003197836 */ /* 0x000fc40000000000 */
[----:B------:R1:W-:Y:S01]  /*25180*/  STL.64 [R1+0x1180], R18 ;  /* 0x0011801201007387 */ /* 0x0003e20000100a00 */
[----:B----4-:R-:W-:-:S03]  /*25190*/  IMAD.WIDE R6, R21, 0x4, R76 ;  /* 0x0000000415067825 */ /* 0x010fc600078e024c */
[----:B------:R4:W-:Y:S04]  /*251a0*/  STL.64 [R1+0x1178], R16 ;  /* 0x0011781001007387 */ /* 0x0009e80000100a00 */
[----:B------:R3:W-:Y:S01]  /*251b0*/  STL.64 [R1+0x1170], R14 ;  /* 0x0011700e01007387 */ /* 0x0007e20000100a00 */
[----:B-1----:R-:W-:-:S03]  /*251c0*/  IMAD.WIDE R18, R21, 0x4, R78 ;  /* 0x0000000415127825 */ /* 0x002fc600078e024e */
[----:B------:R-:W-:Y:S01]  /*251d0*/  LDGSTS.E [R22+-0x20000], desc[UR8][R6.64], !P1 ;  /* 0xe000000006167fae */ /* 0x000fe2000c921848 */
[----:B----4-:R-:W-:-:S03]  /*251e0*/  IMAD.WIDE R16, R21, 0x4, R80 ;  /* 0x0000000415107825 */ /* 0x010fc600078e0250 */
[----:B------:R1:W-:Y:S01]  /*251f0*/  LDGSTS.E [R25+-0x1c000], desc[UR8][R18.64], !P1 ;  /* 0xe400000012197fae */ /* 0x0003e2000c921848 */
[----:B------:R-:W-:Y:S01]  /*25200*/  IADD3 R62, R62, -0x199, RZ ;  /* 0xfffffe673e3e7810 */ /* 0x000fe20007ffe0ff */
[----:B------:R-:W4:Y:S01]  /*25210*/  LDC R80, c[0x0][0x230] ;  /* 0x00008c00ff507b82 */ /* 0x000f220000000800 */
[----:B---3--:R-:W-:Y:S01]  /*25220*/  IMAD.WIDE R14, R21, 0x4, R82 ;  /* 0x00000004150e7825 */ /* 0x008fe200078e0252 */
[----:B------:R3:W-:Y:S04]  /*25230*/  LDGSTS.E [R24+-0x18000], desc[UR8][R16.64], !P1 ;  /* 0xe800000010187fae */ /* 0x0007e8000c921848 */
[----:B------:R2:W-:Y:S01]  /*25240*/  STL.64 [R1+0x770], R6 ;  /* 0x0007700601007387 */ /* 0x0005e20000100a00 */
[----:B-1----:R-:W-:-:S03]  /*25250*/  IADD3 R25, R27, -0x1c7, RZ ;  /* 0xfffffe391b197810 */ /* 0x002fc60007ffe0ff */
[----:B------:R1:W-:Y:S01]  /*25260*/  LDGSTS.E [R23+-0x14000], desc[UR8][R14.64], !P1 ;  /* 0xec0000000e177fae */ /* 0x0003e2000c921848 */
[----:B------:R-:W4:Y:S01]  /*25270*/  LDC R27, c[0x0][0x230] ;  /* 0x00008c00ff1b7b82 */ /* 0x000f220000000800 */
[----:B------:R-:W-:Y:S02]  /*25280*/  ISETP.GE.U32.AND P1, PT, R25, 0x7ffffdba, PT ;  /* 0x7ffffdba1900780c */ /* 0x000fe40003f26070 */
[----:B------:R3:W-:Y:S01]  /*25290*/  STL.64 [R1+0x1368], R18 ;  /* 0x0013681201007387 */ /* 0x0007e20000100a00 */
[----:B------:R-:W-:Y:S02]  /*252a0*/  VIADD R25, R3, 0x100000 ;  /* 0x0010000003197836 */ /* 0x000fe40000000000 */
[C---:B--2---:R-:W-:Y:S01]  /*252b0*/  IMAD.WIDE R6, R21.reuse, 0x4, R84 ;  /* 0x0000000415067825 */ /* 0x044fe200078e0254 */
[----:B------:R2:W-:Y:S04]  /*252c0*/  STL.64 [R1+0x1360], R16 ;  /* 0x0013601001007387 */ /* 0x0005e80000100a00 */
[----:B------:R-:W-:Y:S01]  /*252d0*/  LDGSTS.E [R22+-0x1fffc], desc[UR8][R6.64], !P2 ;  /* 0xe000400006167fae */ /* 0x000fe2000d121848 */
[----:B---3--:R-:W-:-:S03]  /*252e0*/  IMAD.WIDE R18, R21, 0x4, R86 ;  /* 0x0000000415127825 */ /* 0x008fc600078e0256 */
[----:B------:R1:W-:Y:S01]  /*252f0*/  STL.64 [R1+0x1358], R14 ;  /* 0x0013580e01007387 */ /* 0x0003e20000100a00 */
[----:B--2---:R-:W-:-:S03]  /*25300*/  IMAD.WIDE R16, R21, 0x4, R88 ;  /* 0x0000000415107825 */ /* 0x004fc600078e0258 */
[----:B------:R2:W-:Y:S01]  /*25310*/  LDGSTS.E [R25+-0x1bffc], desc[UR8][R18.64], !P2 ;  /* 0xe400400012197fae */ /* 0x0005e2000d121848 */
[----:B------:R-:W3:Y:S03]  /*25320*/  LDC R88, c[0x0][0x230] ;  /* 0x00008c00ff587b82 */ /* 0x000ee60000000800 */
[----:B------:R4:W-:Y:S01]  /*25330*/  LDGSTS.E [R24+-0x17ffc], desc[UR8][R16.64], !P2 ;  /* 0xe800400010187fae */ /* 0x0009e2000d121848 */
[----:B-1----:R-:W-:Y:S01]  /*25340*/  IMAD.WIDE R14, R21, 0x4, R90 ;  /* 0x00000004150e7825 */ /* 0x002fe200078e025a */
[----:B--2---:R-:W-:Y:S02]  /*25350*/  IADD3 R25, R26, -0x1c8, RZ ;  /* 0xfffffe381a197810 */ /* 0x004fe40007ffe0ff */
[----:B------:R1:W-:Y:S01]  /*25360*/  STL.64 [R1+0x768], R6 ;  /* 0x0007680601007387 */ /* 0x0003e20000100a00 */
[----:B------:R-:W2:Y:S03]  /*25370*/  LDC R26, c[0x0][0x230] ;  /* 0x00008c00ff1a7b82 */ /* 0x000ea60000000800 */
[----:B------:R4:W-:Y:S01]  /*25380*/  LDGSTS.E [R23+-0x13ffc], desc[UR8][R14.64], !P2 ;  /* 0xec0040000e177fae */ /* 0x0009e2000d121848 */
[----:B------:R-:W-:Y:S01]  /*25390*/  ISETP.GE.U32.AND P2, PT, R25, 0x7ffffdb9, PT ;  /* 0x7ffffdb91900780c */ /* 0x000fe20003f46070 */
[----:B------:R-:W-:-:S02]  /*253a0*/  VIADD R25, R3, 0x100000 ;  /* 0x0010000003197836 */ /* 0x000fc40000000000 */
[----:B------:R4:W-:Y:S01]  /*253b0*/  STL.64 [R1+0x1350], R18 ;  /* 0x0013501201007387 */ /* 0x0009e20000100a00 */
[----:B-1----:R-:W-:-:S03]  /*253c0*/  IMAD.WIDE R6, R21, 0x4, R92 ;  /* 0x0000000415067825 */ /* 0x002fc600078e025c */
[----:B------:R1:W-:Y:S04]  /*253d0*/  STL.64 [R1+0x1348], R16 ;  /* 0x0013481001007387 */ /* 0x0003e80000100a00 */
[----:B------:R3:W-:Y:S01]  /*253e0*/  STL.64 [R1+0x1340], R14 ;  /* 0x0013400e01007387 */ /* 0x0007e20000100a00 */
[----:B----4-:R-:W-:-:S03]  /*253f0*/  IMAD.WIDE R18, R21, 0x4, R94 ;  /* 0x0000000415127825 */ /* 0x010fc600078e025e */
[----:B------:R-:W-:Y:S01]  /*25400*/  LDGSTS.E [R22+-0x1fff8], desc[UR8][R6.64], !P1 ;  /* 0xe000800006167fae */ /* 0x000fe2000c921848 */
[----:B-1----:R-:W-:-:S03]  /*25410*/  IMAD.WIDE R16, R21, 0x4, R96 ;  /* 0x0000000415107825 */ /* 0x002fc600078e0260 */
[----:B------:R1:W-:Y:S01]  /*25420*/  LDGSTS.E [R25+-0x1bff8], desc[UR8][R18.64], !P1 ;  /* 0xe400800012197fae */ /* 0x0003e2000c921848 */
[----:B------:R-:W4:Y:S01]  /*25430*/  LDC R96, c[0x0][0x230] ;  /* 0x00008c00ff607b82 */ /* 0x000f220000000800 */
[----:B---3--:R-:W-:Y:S02]  /*25440*/  IMAD.WIDE R14, R21, 0x4, R98 ;  /* 0x00000004150e7825 */ /* 0x008fe400078e0262 */
        /* <DEDUP_REMOVED lines=8> */
[C---:B---3--:R-:W-:Y:S01]  /*254d0*/  IMAD.WIDE R6, R21.reuse, 0x4, R100 ;  /* 0x0000000415067825 */ /* 0x048fe200078e0264 */
[----:B------:R3:W-:Y:S04]  /*254e0*/  STL.64 [R1+0x1330], R16 ;  /* 0x0013301001007387 */ /* 0x0007e80000100a00 */
[----:B------:R1:W-:Y:S01]  /*254f0*/  STL.64 [R1+0x1328], R14 ;  /* 0x0013280e01007387 */ /* 0x0003e20000100a00 */
[----:B--2---:R-:W-:-:S03]  /*25500*/  IMAD.WIDE R18, R21, 0x4, R102 ;  /* 0x0000000415127825 */ /* 0x004fc600078e0266 */
[----:B------:R-:W-:Y:S01]  /*25510*/  LDGSTS.E [R22+-0x1fff4], desc[UR8][R6.64], !P2 ;  /* 0xe000c00006167fae */ /* 0x000fe2000d121848 */
[----:B---3--:R-:W-:-:S03]  /*25520*/  IMAD.WIDE R16, R21, 0x4, R104 ;  /* 0x0000000415107825 */ /* 0x008fc600078e0268 */
[----:B------:R2:W-:Y:S01]  /*25530*/  LDGSTS.E [R25+-0x1bff4], desc[UR8][R18.64], !P2 ;  /* 0xe400c00012197fae */ /* 0x0005e2000d121848 */
[----:B------:R-:W3:Y:S01]  /*25540*/  LDC R104, c[0x0][0x230] ;  /* 0x00008c00ff687b82 */ /* 0x000ee20000000800 */
[----:B-1----:R-:W-:Y:S02]  /*25550*/  IMAD.WIDE R14, R21, 0x4, R106 ;  /* 0x00000004150e7825 */ /* 0x002fe400078e026a */
[----:B------:R1:W-:Y:S04]  /*25560*/  LDGSTS.E [R24+-0x17ff4], desc[UR8][R16.64], !P2 ;  /* 0xe800c00010187fae */ /* 0x0003e8000d121848 */
[----:B------:R1:W-:Y:S01]  /*25570*/  LDGSTS.E [R23+-0x13ff4], desc[UR8][R14.64], !P2 ;  /* 0xec00c0000e177fae */ /* 0x0003e2000d121848 */
[----:B--2---:R-:W-:-:S03]  /*25580*/  IADD3 R25, R26, -0x1e6, RZ ;  /* 0xfffffe1a1a197810 */ /* 0x004fc60007ffe0ff */
[----:B------:R2:W-:Y:S01]  /*25590*/  STL.64 [R1+0x740], R6 ;  /* 0x0007400601007387 */ /* 0x0005e20000100a00 */
[----:B------:R-:W4:Y:S01]  /*255a0*/  LDC R26, c[0x0][0x230] ;  /* 0x00008c00ff1a7b82 */ /* 0x000f220000000800 */
[----:B------:R-:W-:Y:S02]  /*255b0*/  ISETP.GE.U32.AND P2, PT, R25, 0x7ffffd9b, PT ;  /* 0x7ffffd9b1900780c */ /* 0x000fe40003f46070 */
[----:B------:R1:W-:Y:S01]  /*255c0*/  STL.64 [R1+0x1320], R18 ;  /* 0x0013201201007387 */ /* 0x0003e20000100a00 */
[----:B------:R-:W-:-:S03]  /*255d0*/  VIADD R25, R3, 0x100000 ;  /* 0x0010000003197836 */ /* 0x000fc60000000000 */
[----:B------:R3:W-:Y:S01]  /*255e0*/  STL.64 [R1+0x1318], R16 ;  /* 0x0013181001007387 */ /* 0x0007e20000100a00 */
[----:B--2---:R-:W-:-:S03]  /*255f0*/  IMAD.WIDE R6, R21, 0x4, R108 ;  /* 0x0000000415067825 */ /* 0x004fc600078e026c */
[----:B------:R2:W-:Y:S01]  /*25600*/  STL.64 [R1+0x1310], R14 ;  /* 0x0013100e01007387 */ /* 0x0005e20000100a00 */
[----:B------:R-:W-:-:S03]  /*25610*/  IMAD.WIDE R32, R21, 0x4, R138 ;  /* 0x0000000415207825 */ /* 0x000fc600078e028a */
[----:B------:R2:W-:Y:S01]  /*25620*/  STL.64 [R1+0x6f0], R6 ;  /* 0x0006f00601007387 */ /* 0x0005e20000100a00 */
[----:B------:R-:W-:-:S03]  /*25630*/  VIADD R66, R66, 0xfffffe66 ;  /* 0xfffffe6642427836 */ /* 0x000fc60000000000 */
[----:B------:R2:W-:Y:S01]  /*25640*/  LDGSTS.E [R22+-0x10000], desc[UR8][R6.64], !P1 ;  /* 0xf000000006167fae */ /* 0x0005e2000c921848 */
[C---:B-1----:R-:W-:Y:S01]  /*25650*/  IMAD.WIDE R18, R21.reuse, 0x4, R110 ;  /* 0x0000000415127825 */ /* 0x042fe200078e026e */
[----:B---3--:R-:W-:Y:S01]  /*25660*/  IADD3 R104, R104, -0x19d, RZ ;  /* 0xfffffe6368687810 */ /* 0x008fe20007ffe0ff */
[----:B------:R-:W1:Y:S02]  /*25670*/  LDC R108, c[0x0][0x230] ;  /* 0x00008c00ff6c7b82 */ /* 0x000e640000000800 */
[C---:B------:R-:W-:Y:S01]  /*25680*/  IMAD.WIDE R16, R21.reuse, 0x4, R112 ;  /* 0x0000000415107825 */ /* 0x040fe200078e0270 */
[----:B------:R3:W-:Y:S03]  /*25690*/  STL.64 [R1+0x1498], R18 ;  /* 0x0014981201007387 */ /* 0x0007e60000100a00 */
[----:B--2---:R-:W-:Y:S01]  /*256a0*/  IMAD.WIDE R14, R21, 0x4, R114 ;  /* 0x00000004150e7825 */ /* 0x004fe200078e0272 */
[----:B------:R3:W-:Y:S01]  /*256b0*/  LDGSTS.E [R25+-0xc000], desc[UR8][R18.64], !P1 ;  /* 0xf400000012197fae */ /* 0x0007e2000c921848 */
[----:B------:R-:W-:Y:S01]  /*256c0*/  IADD3 R105, R11, 0x100000, RZ ;  /* 0x001000000b697810 */ /* 0x000fe20007ffe0ff */
[----:B------:R-:W2:Y:S01]  /*256d0*/  LDC R109, c[0x0][0x230] ;  /* 0x00008c00ff6d7b82 */ /* 0x000ea20000000800 */
[C---:B------:R-:W-:Y:S01]  /*256e0*/  IMAD.WIDE R6, R21.reuse, 0x4, R116 ;  /* 0x0000000415067825 */ /* 0x040fe200078e0274 */
[----:B------:R4:W-:Y:S04]  /*256f0*/  STL.64 [R1+0x1490], R16 ;  /* 0x0014901001007387 */ /* 0x0009e80000100a00 */
[----:B------:R4:W-:Y:S01]  /*25700*/  LDGSTS.E [R24+-0x8000], desc[UR8][R16.64], !P1 ;  /* 0xf800000010187fae */ /* 0x0009e2000c921848 */
[----:B---3--:R-:W-:-:S03]  /*25710*/  IMAD.WIDE R18, R21, 0x4, R118 ;  /* 0x0000000415127825 */ /* 0x008fc600078e0276 */
[----:B------:R3:W-:Y:S04]  /*25720*/  STL.64 [R1+0x1488], R14 ;  /* 0x0014880e01007387 */ /* 0x0007e80000100a00 */
[----:B------:R3:W-:Y:S01]  /*25730*/  LDGSTS.E [R23+-0x4000], desc[UR8][R14.64], !P1 ;  /* 0xfc0000000e177fae */ /* 0x0007e2000c921848 */
[----:B----4-:R-:W-:-:S03]  /*25740*/  IMAD.WIDE R16, R21, 0x4, R120 ;  /* 0x0000000415107825 */ /* 0x010fc600078e0278 */
[----:B------:R4:W-:Y:S04]  /*25750*/  STL.64 [R1+0x6e8], R6 ;  /* 0x0006e80601007387 */ /* 0x0009e80000100a00 */
[----:B------:R4:W-:Y:S01]  /*25760*/  LDGSTS.E [R22+-0xfffc], desc[UR8][R6.64], !P2 ;  /* 0xf000400006167fae */ /* 0x0009e2000d121848 */
[----:B---3--:R-:W-:-:S03]  /*25770*/  IMAD.WIDE R14, R21, 0x4, R122 ;  /* 0x00000004150e7825 */ /* 0x008fc600078e027a */
[----:B------:R3:W-:Y:S04]  /*25780*/  STL.64 [R1+0x1480], R18 ;  /* 0x0014801201007387 */ /* 0x0007e80000100a00 */
[----:B------:R1:W-:Y:S01]  /*25790*/  STL.64 [R1+0x1478], R16 ;  /* 0x0014781001007387 */ /* 0x0003e20000100a00 */
[----:B----4-:R-:W-:-:S03]  /*257a0*/  IMAD.WIDE R6, R21, 0x4, R124 ;  /* 0x0000000415067825 */ /* 0x010fc600078e027c */
[----:B------:R-:W-:Y:S04]  /*257b0*/  STL.64 [R1+0x1470], R14 ;  /* 0x0014700e01007387 */ /* 0x000fe80000100a00 */
[----:B------:R4:W-:Y:S04]  /*257c0*/  STL.64 [R1+0x6e0], R6 ;  /* 0x0006e00601007387 */ /* 0x0009e80000100a00 */
[----:B------:R-:W2:Y:S01]  /*257d0*/  LDL.LU.64 R236, [R1+0x2c8] ;  /* 0x0002c80001ec7983 */ /* 0x000ea20000300a00 */
[----:B------:R-:W-:Y:S02]  /*257e0*/  IADD3 R25, R27, -0x1e7, RZ ;  /* 0xfffffe191b197810 */ /* 0x000fe40007ffe0ff */
[----:B------:R-:W4:Y:S02]  /*257f0*/  LDC R27, c[0x0][0x230] ;  /* 0x00008c00ff1b7b82 */ /* 0x000f240000000800 */
[----:B------:R-:W-:Y:S01]  /*25800*/  ISETP.GE.U32.AND P1, PT, R25, 0x7ffffd9a, PT ;  /* 0x7ffffd9a1900780c */ /* 0x000fe20003f26070 */
[----:B------:R-:W-:-:S05]  /*25810*/  VIADD R25, R3, 0x100000 ;  /* 0x0010000003197836 */ /* 0x000fca0000000000 */
[----:B------:R3:W-:Y:S04]  /*25820*/  LDGSTS.E [R25+-0xbffc], desc[UR8][R18.64], !P2 ;  /* 0xf400400012197fae */ /* 0x0007e8000d121848 */
[----:B------:R1:W-:Y:S04]  /*25830*/  LDGSTS.E [R24+-0x7ffc], desc[UR8][R16.64], !P2 ;  /* 0xf800400010187fae */ /* 0x0003e8000d121848 */
[----:B------:R-:W-:Y:S01]  /*25840*/  LDGSTS.E [R23+-0x3ffc], desc[UR8][R14.64], !P2 ;  /* 0xfc0040000e177fae */ /* 0x000fe2000d121848 */
[----:B---3--:R-:W-:-:S03]  /*25850*/  IADD3 R25, R26, -0x1e8, RZ ;  /* 0xfffffe181a197810 */ /* 0x008fc60007ffe0ff */
[----:B------:R4:W-:Y:S01]  /*25860*/  LDGSTS.E [R22+-0xfff8], desc[UR8][R6.64], !P1 ;  /* 0xf000800006167fae */ /* 0x0009e2000c921848 */
[----:B------:R-:W-:Y:S01]  /*25870*/  IMAD.WIDE R18, R21, 0x4, R126 ;  /* 0x0000000415127825 */ /* 0x000fe200078e027e */
[----:B------:R-:W3:Y:S01]  /*25880*/  LDC R26, c[0x0][0x230] ;  /* 0x00008c00ff1a7b82 */ /* 0x000ee20000000800 */
[----:B------:R-:W-:Y:S02]  /*25890*/  ISETP.GE.U32.AND P2, PT, R25, 0x7ffffd99, PT ;  /* 0x7ffffd991900780c */ /* 0x000fe40003f46070 */
[----:B------:R-:W-:Y:S02]  /*258a0*/  VIADD R25, R3, 0x100000 ;  /* 0x0010000003197836 */ /* 0x000fe40000000000 */
[C---:B-1----:R-:W-:Y:S01]  /*258b0*/  IMAD.WIDE R16, R21.reuse, 0x4, R130 ;  /* 0x0000000415107825 */ /* 0x042fe200078e0282 */
[----:B------:R-:W-:Y:S03]  /*258c0*/  STL.64 [R1+0x1468], R18 ;  /* 0x0014681201007387 */ /* 0x000fe60000100a00 */
[C---:B----4-:R-:W-:Y:S01]  /*258d0*/  IMAD.WIDE R6, R21.reuse, 0x4, R128 ;  /* 0x0000000415067825 */ /* 0x050fe200078e0280 */
[----:B------:R1:W-:Y:S03]  /*258e0*/  LDGSTS.E [R25+-0xbff8], desc[UR8][R18.64], !P1 ;  /* 0xf400800012197fae */ /* 0x0003e6000c921848 */
[----:B------:R-:W-:Y:S01]  /*258f0*/  IMAD.WIDE R14, R21, 0x4, R132 ;  /* 0x00000004150e7825 */ /* 0x000fe200078e0284 */
[----:B------:R4:W-:Y:S04]  /*25900*/  STL.64 [R1+0x1460], R6 ;  /* 0x0014600601007387 */ /* 0x0009e80000100a00 */
[----:B------:R4:W-:Y:S04]  /*25910*/  STL.64 [R1+0x1458], R16 ;  /* 0x0014581001007387 */ /* 0x0009e80000100a00 */
[----:B------:R-:W-:Y:S04]  /*25920*/  LDGSTS.E [R24+-0x7ff8], desc[UR8][R6.64], !P1 ;  /* 0xf800800006187fae */ /* 0x000fe8000c921848 */
[----:B------:R3:W-:Y:S01]  /*25930*/  STL.64 [R1+0x6d8], R14 ;  /* 0x0006d80e01007387 */ /* 0x0007e20000100a00 */
[----:B-1----:R-:W-:-:S02]  /*25940*/  IADD3 R25, R27, -0x189, RZ ;  /* 0xfffffe771b197810 */ /* 0x002fc40007ffe0ff */
[----:B------:R-:W1:Y:S01]  /*25950*/  LDC R27, c[0x0][0x230] ;  /* 0x00008c00ff1b7b82 */ /* 0x000e620000000800 */
[----:B------:R3:W-:Y:S04]  /*25960*/  LDGSTS.E [R23+-0x3ff8], desc[UR8][R16.64], !P1 ;  /* 0xfc00800010177fae */ /* 0x0007e8000c921848 */
[----:B----4-:R-:W4:Y:S04]  /*25970*/  LDL.LU.64 R6, [R1+0x2c0] ;  /* 0x0002c00001067983 */ /* 0x010f280000300a00 */
[----:B------:R-:W4:Y:S04]  /*25980*/  LDL.LU.64 R18, [R1+0x2b8] ;  /* 0x0002b80001127983 */ /* 0x000f280000300a00 */
[----:B------:R-:W4:Y:S04]  /*25990*/  LDL.LU.64 R238, [R1+0x2b0] ;  /* 0x0002b00001ee7983 */ /* 0x000f280000300a00 */
[----:B------:R-:W4:Y:S01]  /*259a0*/  LDL.LU.64 R234, [R1+0x2a8] ;  /* 0x0002a80001ea7983 */ /* 0x000f220000300a00 */
[----:B------:R-:W-:Y:S01]  /*259b0*/  ISETP.GE.U32.AND P1, PT, R25, 0x7ffffdf8, PT ;  /* 0x7ffffdf81900780c */ /* 0x000fe20003f26070 */
[----:B---3--:R-:W-:-:S02]  /*259c0*/  IMAD.WIDE R16, R21, 0x4, R134 ;  /* 0x0000000415107825 */ /* 0x008fc400078e0286 */
[----:B------:R3:W-:Y:S02]  /*259d0*/  LDGSTS.E [R22+-0xfff4], desc[UR8][R14.64], !P2 ;  /* 0xf000c0000e167fae */ /* 0x0007e4000d121848 */
[----:B------:R-:W-:Y:S02]  /*259e0*/  VIADD R25, R3, 0x100000 ;  /* 0x0010000003197836 */ /* 0x000fe40000000000 */
[----:B------:R-:W-:Y:S04]  /*259f0*/  STL.64 [R1+0x18b8], R2 ;  /* 0x0018b80201007387 */ /* 0x000fe80000100a00 */
[----:B------:R1:W-:Y:S01]  /*25a00*/  STL.64 [R1+0x1450], R16 ;  /* 0x0014501001007387 */ /* 0x0003e20000100a00 */
[----:B---3--:R-:W-:-:S03]  /*25a10*/  IMAD.WIDE R14, R21, 0x4, R136 ;  /* 0x00000004150e7825 */ /* 0x008fc600078e0288 */
[----:B------:R3:W-:Y:S01]  /*25a20*/  LDGSTS.E [R25+-0xbff4], desc[UR8][R16.64], !P2 ;  /* 0xf400c00010197fae */ /* 0x0007e2000d121848 */
[----:B--2---:R-:W-:-:S03]  /*25a30*/  IMAD.WIDE R30, R21, 0x4, R236 ;  /* 0x00000004151e7825 */ /* 0x004fc600078e02ec */
[----:B------:R2:W-:Y:S01]  /*25a40*/  STL.64 [R1+0x1448], R14 ;  /* 0x0014480e01007387 */ /* 0x0005e20000100a00 */
[----:B------:R-:W-:Y:S01]  /*25a50*/  IADD3 R22, R4, 0x100000, RZ ;  /* 0x0010000004167810 */ /* 0x000fe20007ffe0ff */
[----:B------:R-:W4:Y:S02]  /*25a60*/  LDC R136, c[0x0][0x230] ;  /* 0x00008c00ff887b82 */ /* 0x000f240000000800 */
[----:B-1----:R-:W4:Y:S04]  /*25a70*/  LDL.LU.64 R16, [R1+0x2a0] ;  /* 0x0002a00001107983 */ /* 0x002f280000300a00 */
[----:B------:R-:W-:Y:S04]  /*25a80*/  STL.64 [R1+0x1440], R32 ;  /* 0x0014402001007387 */ /* 0x000fe80000100a00 */
[----:B------:R1:W-:Y:S04]  /*25a90*/  STL.64 [R1+0x6d0], R30 ;  /* 0x0006d01e01007387 */ /* 0x0003e80000100a00 */
[----:B------:R1:W-:Y:S01]  /*25aa0*/  LDGSTS.E [R24+-0x7ff4], desc[UR8][R14.64], !P2 ;  /* 0xf800c0000e187fae */ /* 0x0003e2000d121848 */
[----:B---3--:R-:W-:-:S02]  /*25ab0*/  VIADD R25, R26, 0xfffffe76 ;  /* 0xfffffe761a197836 */ /* 0x008fc40000000000 */
[----:B------:R-:W3:Y:S01]  /*25ac0*/  LDC R26, c[0x0][0x230] ;  /* 0x00008c00ff1a7b82 */ /* 0x000ee20000000800 */
[----:B------:R1:W-:Y:S04]  /*25ad0*/  LDGSTS.E [R23+-0x3ff4], desc[UR8][R32.64], !P2 ;  /* 0xfc00c00020177fae */ /* 0x0003e8000d121848 */
[----:B--2---:R-:W2:Y:S04]  /*25ae0*/  LDL.LU.64 R14, [R1+0x298] ;  /* 0x00029800010e7983 */ /* 0x004ea80000300a00 */
[----:B------:R-:W3:Y:S04]  /*25af0*/  LDL.LU.64 R28, [R1+0x290] ;  /* 0x00029000011c7983 */ /* 0x000ee80000300a00 */
[----:B------:R-:W3:Y:S01]  /*25b00*/  LDL.LU.64 R236, [R1+0x288] ;  /* 0x0002880001ec7983 */ /* 0x000ee20000300a00 */
[----:B------:R-:W-:-:S02]  /*25b10*/  ISETP.GE.U32.AND P2, PT, R25, 0x7ffffdf7, PT ;  /* 0x7ffffdf71900780c */ /* 0x000fc40003f46070 */
[C---:B------:R-:W-:Y:S01]  /*25b20*/  IADD3 R25, R4.reuse, 0x100000, RZ ;  /* 0x0010000004197810 */ /* 0x040fe20007ffe0ff */
[----:B------:R4:W-:Y:S01]  /*25b30*/  LDGSTS.E [R22+-0x40000], desc[UR8][R30.64], !P1 ;  /* 0xc00000001e167fae */ /* 0x0009e2000c921848 */
[C---:B-1----:R-:W-:Y:S01]  /*25b40*/  VIADD R24, R4.reuse, 0x100000 ;  /* 0x0010000004187836 */ /* 0x042fe20000000000 */
[----:B------:R-:W-:Y:S01]  /*25b50*/  IADD3 R23, R4, 0x100000, RZ ;  /* 0x0010000004177810 */ /* 0x000fe20007ffe0ff */
[----:B----4-:R-:W-:-:S04]  /*25b60*/  IMAD.WIDE R6, R21, 0x4, R6 ;  /* 0x0000000415067825 */ /* 0x010fc800078e0206 */
[C---:B------:R-:W-:Y:S01]  /*25b70*/  IMAD.WIDE R18, R21.reuse, 0x4, R18 ;  /* 0x0000000415127825 */ /* 0x040fe200078e0212 */
[----:B------:R1:W-:Y:S03]  /*25b80*/  STL.64 [R1+0x758], R6 ;  /* 0x0007580601007387 */ /* 0x0003e60000100a00 */
[C---:B------:R-:W-:Y:S01]  /*25b90*/  IMAD.WIDE R30, R21.reuse, 0x4, R238 ;  /* 0x00000004151e7825 */ /* 0x040fe200078e02ee */
[----:B------:R4:W-:Y:S03]  /*25ba0*/  LDGSTS.E [R25+-0x3c000], desc[UR8][R6.64], !P1 ;  /* 0xc400000006197fae */ /* 0x0009e6000c921848 */
[----:B------:R-:W-:Y:S01]  /*25bb0*/  IMAD.WIDE R2, R21, 0x4, R234 ;  /* 0x0000000415027825 */ /* 0x000fe200078e02ea */
[----:B------:R4:W-:Y:S04]  /*25bc0*/  STL.64 [R1+0x750], R18 ;  /* 0x0007501201007387 */ /* 0x0009e80000100a00 */
[----:B------:R-:W-:Y:S04]  /*25bd0*/  LDGSTS.E [R24+-0x38000], desc[UR8][R18.64], !P1 ;  /* 0xc800000012187fae */ /* 0x000fe8000c921848 */
[----:B-1----:R-:W3:Y:S04]  /*25be0*/  LDL.LU.64 R6, [R1+0x280] ;  /* 0x0002800001067983 */ /* 0x002ee80000300a00 */
[----:B------:R3:W-:Y:S04]  /*25bf0*/  STL.64 [R1+0x748], R30 ;  /* 0x0007481e01007387 */ /* 0x0007e80000100a00 */
[----:B------:R1:W-:Y:S04]  /*25c00*/  STL.64 [R1+0x6c8], R2 ;  /* 0x0006c80201007387 */ /* 0x0003e80000100a00 */
[----:B----4-:R-:W4:Y:S01]  /*25c10*/  LDL.LU.64 R18, [R1+0x278] ;  /* 0x0002780001127983 */ /* 0x010f220000300a00 */
[----:B------:R-:W-:-:S02]  /*25c20*/  VIADD R25, R27, 0xfffffe75 ;  /* 0xfffffe751b197836 */ /* 0x000fc40000000000 */
[----:B------:R-:W4:Y:S01]  /*25c30*/  LDC R27, c[0x0][0x230] ;  /* 0x00008c00ff1b7b82 */ /* 0x000f220000000800 */
[----:B------:R-:W4:Y:S04]  /*25c40*/  LDL.LU.64 R238, [R1+0x270] ;  /* 0x0002700001ee7983 */ /* 0x000f280000300a00 */
[----:B------:R-:W4:Y:S04]  /*25c50*/  LDL.LU.64 R234, [R1+0x268] ;  /* 0x0002680001ea7983 */ /* 0x000f280000300a00 */
[----:B------:R3:W-:Y:S01]  /*25c60*/  LDGSTS.E [R23+-0x34000], desc[UR8][R30.64], !P1 ;  /* 0xcc0000001e177fae */ /* 0x0007e2000c921848 */
[----:B------:R-:W-:-:S02]  /*25c70*/  ISETP.GE.U32.AND P1, PT, R25, 0x7ffffdf6, PT ;  /* 0x7ffffdf61900780c */ /* 0x000fc40003f26070 */
[----:B------:R-:W-:Y:S01]  /*25c80*/  IADD3 R25, R4, 0x100000, RZ ;  /* 0x0010000004197810 */ /* 0x000fe20007ffe0ff */
[----:B------:R1:W-:Y:S01]  /*25c90*/  LDGSTS.E [R22+-0x3fffc], desc[UR8][R2.64], !P2 ;  /* 0xc000400002167fae */ /* 0x0003e2000d121848 */
[----:B------:R-:W-:-:S05]  /*25ca0*/  IMAD.WIDE R16, R21, 0x4, R16 ;  /* 0x0000000415107825 */ /* 0x000fca00078e0210 */
[----:B------:R1:W-:Y:S04]  /*25cb0*/  STL.64 [R1+0x738], R16 ;  /* 0x0007381001007387 */ /* 0x0003e80000100a00 */
[----:B------:R1:W-:Y:S01]  /*25cc0*/  LDGSTS.E [R25+-0x3bffc], desc[UR8][R16.64], !P2 ;  /* 0xc400400010197fae */ /* 0x0003e2000d121848 */
[----:B--2---:R-:W-:-:S04]  /*25cd0*/  IMAD.WIDE R14, R21, 0x4, R14 ;  /* 0x00000004150e7825 */ /* 0x004fc800078e020e */
[C---:B---3--:R-:W-:Y:S01]  /*25ce0*/  IMAD.WIDE R30, R21.reuse, 0x4, R28 ;  /* 0x00000004151e7825 */ /* 0x048fe200078e021c */
[----:B------:R2:W-:Y:S03]  /*25cf0*/  STL.64 [R1+0x730], R14 ;  /* 0x0007300e01007387 */ /* 0x0005e60000100a00 */
[----:B-1----:R-:W-:Y:S01]  /*25d00*/  IMAD.WIDE R2, R21, 0x4, R236 ;  /* 0x0000000415027825 */ /* 0x002fe200078e02ec */
[----:B------:R-:W3:Y:S04]  /*25d10*/  LDL.LU.64 R16, [R1+0x260] ;  /* 0x0002600001107983 */ /* 0x000ee80000300a00 */
[----:B------:R1:W-:Y:S04]  /*25d20*/  STL.64 [R1+0x728], R30 ;  /* 0x0007281e01007387 */ /* 0x0003e80000100a00 */
[----:B------:R1:W-:Y:S04]  /*25d30*/  STL.64 [R1+0x6c0], R2 ;  /* 0x0006c00201007387 */ /* 0x0003e80000100a00 */
[----:B------:R-:W3:Y:S04]  /*25d40*/  LDL.LU.64 R28, [R1+0x258] ;  /* 0x00025800011c7983 */ /* 0x000ee80000300a00 */
[----:B------:R-:W-:Y:S01]  /*25d50*/  LDGSTS.E [R24+-0x37ffc], desc[UR8][R14.64], !P2 ;  /* 0xc80040000e187fae */ /* 0x000fe2000d121848 */
[----:B------:R-:W-:-:S02]  /*25d60*/  VIADD R25, R26, 0xfffffe74 ;  /* 0xfffffe741a197836 */ /* 0x000fc40000000000 */
[----:B------:R-:W3:Y:S01]  /*25d70*/  LDC R26, c[0x0][0x230] ;  /* 0x00008c00ff1a7b82 */ /* 0x000ee20000000800 */
[----:B------:R1:W-:Y:S04]  /*25d80*/  LDGSTS.E [R23+-0x33ffc], desc[UR8][R30.64], !P2 ;  /* 0xcc0040001e177fae */ /* 0x0003e8000d121848 */
[----:B--2---:R-:W2:Y:S04]  /*25d90*/  LDL.LU.64 R14, [R1+0x250] ;  /* 0x00025000010e7983 */ /* 0x004ea80000300a00 */
[----:B------:R-:W2:Y:S01]  /*25da0*/  LDL.LU.64 R236, [R1+0xc8] ;  /* 0x0000c80001ec7983 */ /* 0x000ea20000300a00 */
[----:B------:R-:W-:-:S02]  /*25db0*/  ISETP.GE.U32.AND P2, PT, R25, 0x7ffffdf5, PT ;  /* 0x7ffffdf51900780c */ /* 0x000fc40003f46070 */
[----:B------:R-:W-:Y:S01]  /*25dc0*/  IADD3 R25, R4, 0x100000, RZ ;  /* 0x0010000004197810 */ /* 0x000fe20007ffe0ff */
[----:B------:R1:W-:Y:S01]  /*25dd0*/  LDGSTS.E [R22+-0x3fff8], desc[UR8][R2.64], !P1 ;  /* 0xc000800002167fae */ /* 0x0003e2000c921848 */
[----:B------:R-:W-:-:S05]  /*25de0*/  IMAD.WIDE R6, R21, 0x4, R6 ;  /* 0x0000000415067825 */ /* 0x000fca00078e0206 */
[----:B------:R1:W-:Y:S04]  /*25df0*/  STL.64 [R1+0x720], R6 ;  /* 0x0007200601007387 */ /* 0x0003e80000100a00 */
[----:B------:R1:W-:Y:S01]  /*25e00*/  LDGSTS.E [R25+-0x3bff8], desc[UR8][R6.64], !P1 ;  /* 0xc400800006197fae */ /* 0x0003e2000c921848 */
[----:B----4-:R-:W-:-:S04]  /*25e10*/  IMAD.WIDE R18, R21, 0x4, R18 ;  /* 0x0000000415127825 */ /* 0x010fc800078e0212 */
[C---:B-1----:R-:W-:Y:S01]  /*25e20*/  IMAD.WIDE R30, R21.reuse, 0x4, R238 ;  /* 0x00000004151e7825 */ /* 0x042fe200078e02ee */
[----:B------:R1:W-:Y:S03]  /*25e30*/  STL.64 [R1+0x718], R18 ;  /* 0x0007181201007387 */ /* 0x0003e60000100a00 */
[----:B------:R-:W-:Y:S01]  /*25e40*/  IMAD.WIDE R2, R21, 0x4, R234 ;  /* 0x0000000415027825 */ /* 0x000fe200078e02ea */
[----:B------:R-:W4:Y:S04]  /*25e50*/  LDL.LU.64 R6, [R1+0xc0] ;  /* 0x0000c00001067983 */ /* 0x000f280000300a00 */
[----:B------:R-:W-:Y:S04]  /*25e60*/  STL.64 [R1+0x710], R30 ;  /* 0x0007101e01007387 */ /* 0x000fe80000100a00 */
[----:B------:R-:W-:Y:S04]  /*25e70*/  STL.64 [R1+0x6b8], R2 ;  /* 0x0006b80201007387 */ /* 0x000fe80000100a00 */
[----:B------:R-:W4:Y:S01]  /*25e80*/  LDL.LU.64 R238, [R1+0xb8] ;  /* 0x0000b80001ee7983 */ /* 0x000f220000300a00 */
[----:B------:R-:W-:-:S02]  /*25e90*/  VIADD R25, R27, 0xfffffe57 ;  /* 0xfffffe571b197836 */ /* 0x000fc40000000000 */
[----:B------:R-:W4:Y:S01]  /*25ea0*/  LDC R27, c[0x0][0x230] ;  /* 0x00008c00ff1b7b82 */ /* 0x000f220000000800 */
[----:B------:R-:W-:Y:S04]  /*25eb0*/  LDGSTS.E [R24+-0x37ff8], desc[UR8][R18.64], !P1 ;  /* 0xc800800012187fae */ /* 0x000fe8000c921848 */
[----:B------:R-:W-:Y:S01]  /*25ec0*/  LDGSTS.E [R23+-0x33ff8], desc[UR8][R30.64], !P1 ;  /* 0xcc0080001e177fae */ /* 0x000fe2000c921848 */
[----:B------:R-:W-:-:S03]  /*25ed0*/  ISETP.GE.U32.AND P1, PT, R25, 0x7ffffdd8, PT ;  /* 0x7ffffdd81900780c */ /* 0x000fc60003f26070 */
[----:B-1----:R-:W4:Y:S04]  /*25ee0*/  LDL.LU.64 R18, [R1+0xb0] ;  /* 0x0000b00001127983 */ /* 0x002f280000300a00 */
[----:B------:R-:W4:Y:S01]  /*25ef0*/  LDL.LU.64 R234, [R1+0xa8] ;  /* 0x0000a80001ea7983 */ /* 0x000f220000300a00 */
[----:B------:R-:W-:-:S03]  /*25f00*/  IADD3 R25, R4, 0x100000, RZ ;  /* 0x0010000004197810 */ /* 0x000fc60007ffe0ff */
[----:B------:R1:W-:Y:S01]  /*25f10*/  LDGSTS.E [R22+-0x3fff4], desc[UR8][R2.64], !P2 ;  /* 0xc000c00002167fae */ /* 0x0003e2000d121848 */
[----:B---3--:R-:W-:-:S05]  /*25f20*/  IMAD.WIDE R16, R21, 0x4, R16 ;  /* 0x0000000415107825 */ /* 0x008fca00078e0210 */
[----:B------:R3:W-:Y:S04]  /*25f30*/  STL.64 [R1+0x708], R16 ;  /* 0x0007081001007387 */ /* 0x0007e80000100a00 */
[----:B------:R1:W-:Y:S01]  /*25f40*/  LDGSTS.E [R25+-0x3bff4], desc[UR8][R16.64], !P2 ;  /* 0xc400c00010197fae */ /* 0x0003e2000d121848 */
[----:B------:R-:W-:-:S05]  /*25f50*/  IMAD.WIDE R28, R21, 0x4, R28 ;  /* 0x00000004151c7825 */ /* 0x000fca00078e021c */
[----:B------:R-:W-:Y:S04]  /*25f60*/  STL.64 [R1+0x700], R28 ;  /* 0x0007001c01007387 */ /* 0x000fe80000100a00 */
[----:B---3--:R-:W3:Y:S04]  /*25f70*/  LDL.LU.64 R16, [R1+0xa0] ;  /* 0x0000a00001107983 */ /* 0x008ee80000300a00 */
[----:B------:R-:W-:Y:S01]  /*25f80*/  LDGSTS.E [R24+-0x37ff4], desc[UR8][R28.64], !P2 ;  /* 0xc800c0001c187fae */ /* 0x000fe2000d121848 */
[----:B--2---:R-:W-:-:S04]  /*25f90*/  IMAD.WIDE R14, R21, 0x4, R14 ;  /* 0x00000004150e7825 */ /* 0x004fc800078e020e */
[----:B-1----:R-:W-:Y:S01]  /*25fa0*/  IMAD.WIDE R2, R21, 0x4, R236 ;  /* 0x0000000415027825 */ /* 0x002fe200078e02ec */
[----:B------:R1:W-:Y:S04]  /*25fb0*/  STL.64 [R1+0x6f8], R14 ;  /* 0x0006f80e01007387 */ /* 0x0003e80000100a00 */
[----:B------:R2:W-:Y:S04]  /*25fc0*/  STL.64 [R1+0x6b0], R2 ;  /* 0x0006b00201007387 */ /* 0x0005e80000100a00 */
[----:B------:R-:W-:Y:S01]  /*25fd0*/  LDGSTS.E [R23+-0x33ff4], desc[UR8][R14.64], !P2 ;  /* 0xcc00c0000e177fae */ /* 0x000fe2000d121848 */
[----:B------:R-:W-:-:S02]  /*25fe0*/  VIADD R25, R26, 0xfffffe56 ;  /* 0xfffffe561a197836 */ /* 0x000fc40000000000 */
[----:B------:R-:W3:Y:S01]  /*25ff0*/  LDC R26, c[0x0][0x230] ;  /* 0x00008c00ff1a7b82 */ /* 0x000ee20000000800 */
[----:B------:R2:W-:Y:S04]  /*26000*/  LDGSTS.E [R22+-0x30000], desc[UR8][R2.64], !P1 ;  /* 0xd000000002167fae */ /* 0x0005e8000c921848 */
[----:B-1----:R-:W3:Y:S04]  /*26010*/  LDL.LU.64 R14, [R1+0x98] ;  /* 0x00009800010e7983 */ /* 0x002ee80000300a00 */
[----:B------:R-:W3:Y:S01]  /*26020*/  LDL.LU.64 R28, [R1+0x90] ;  /* 0x00009000011c7983 */ /* 0x000ee20000300a00 */
[----:B------:R-:W-:-:S03]  /*26030*/  ISETP.GE.U32.AND P2, PT, R25, 0x7ffffdd7, PT ;  /* 0x7ffffdd71900780c */ /* 0x000fc60003f46070 */
[----:B------:R-:W3:Y:S01]  /*26040*/  LDL.LU.64 R230, [R1+0x88] ;  /* 0x0000880001e67983 */ /* 0x000ee20000300a00 */
[----:B----4-:R-:W-:Y:S01]  /*26050*/  IMAD.WIDE R6, R21, 0x4, R6 ;  /* 0x0000000415067825 */ /* 0x010fe200078e0206 */
[----:B------:R-:W-:-:S04]  /*26060*/  IADD3 R25, R4, 0x100000, RZ ;  /* 0x0010000004197810 */ /* 0x000fc80007ffe0ff */
[----:B------:R1:W-:Y:S04]  /*26070*/  STL.64 [R1+0xd18], R6 ;  /* 0x000d180601007387 */ /* 0x0003e80000100a00 */
[----:B------:R-:W-:Y:S01]  /*26080*/  LDGSTS.E [R25+-0x2c000], desc[UR8][R6.64], !P1 ;  /* 0xd400000006197fae */ /* 0x000fe2000c921848 */
[----:B------:R-:W-:-:S05]  /*26090*/  IMAD.WIDE R30, R21, 0x4, R238 ;  /* 0x00000004151e7825 */ /* 0x000fca00078e02ee */
[----:B------:R4:W-:Y:S04]  /*260a0*/  STL.64 [R1+0xd10], R30 ;  /* 0x000d101e01007387 */ /* 0x0009e80000100a00 */
[----:B------:R-:W4:Y:S04]  /*260b0*/  LDL.LU.64 R236, [R1+0x80] ;  /* 0x0000800001ec7983 */ /* 0x000f280000300a00 */
[----:B------:R4:W-:Y:S01]  /*260c0*/  LDGSTS.E [R24+-0x28000], desc[UR8][R30.64], !P1 ;  /* 0xd80000001e187fae */ /* 0x0009e2000c921848 */
[----:B------:R-:W-:-:S04]  /*260d0*/  IMAD.WIDE R18, R21, 0x4, R18 ;  /* 0x0000000415127825 */ /* 0x000fc800078e0212 */
[C---:B--2---:R-:W-:Y:S01]  /*260e0*/  IMAD.WIDE R2, R21.reuse, 0x4, R234 ;  /* 0x0000000415027825 */ /* 0x044fe200078e02ea */
[----:B------:R2:W-:Y:S04]  /*260f0*/  STL.64 [R1+0xd08], R18 ;  /* 0x000d081201007387 */ /* 0x0005e80000100a00 */
[----:B------:R-:W2:Y:S04]  /*26100*/  LDL.LU.64 R238, [R1+0x78] ;  /* 0x0000780001ee7983 */ /* 0x000ea80000300a00 */
[----:B------:R2:W-:Y:S04]  /*26110*/  STL.64 [R1+0x6a8], R2 ;  /* 0x0006a80201007387 */ /* 0x0005e80000100a00 */
[----:B-1----:R-:W2:Y:S04]  /*26120*/  LDL.LU.64 R6, [R1+0x70] ;  /* 0x0000700001067983 */ /* 0x002ea80000300a00 */
[----:B------:R-:W2:Y:S04]  /*26130*/  LDL.LU.64 R234, [R1+0x68] ;  /* 0x0000680001ea7983 */ /* 0x000ea80000300a00 */
[----:B------:R-:W-:Y:S01]  /*26140*/  LDGSTS.E [R23+-0x24000], desc[UR8][R18.64], !P1 ;  /* 0xdc00000012177fae */ /* 0x000fe2000c921848 */
[----:B---3--:R-:W-:-:S03]  /*26150*/  IMAD.WIDE R32, R21, 0x4, R16 ;  /* 0x0000000415207825 */ /* 0x008fc600078e0210 */
[----:B------:R1:W-:Y:S04]  /*26160*/  LDGSTS.E [R22+-0x2fffc], desc[UR8][R2.64], !P2 ;  /* 0xd000400002167fae */ /* 0x0003e8000d121848 */
[----:B------:R-:W3:Y:S04]  /*26170*/  LDL.LU.64 R16, [R1+0x60] ;  /* 0x0000600001107983 */ /* 0x000ee80000300a00 */
[----:B------:R-:W-:Y:S01]  /*26180*/  STL.64 [R1+0xcf0], R32 ;  /* 0x000cf02001007387 */ /* 0x000fe20000100a00 */
[----:B----4-:R-:W-:-:S03]  /*26190*/  IMAD.WIDE R30, R21, 0x4, R14 ;  /* 0x00000004151e7825 */ /* 0x010fc600078e020e */
[----:B------:R-:W4:Y:S04]  /*261a0*/  LDL.LU.64 R14, [R1+0x58] ;  /* 0x00005800010e7983 */ /* 0x000f280000300a00 */
[----:B--2---:R-:W2:Y:S01]  /*261b0*/  LDL.LU.64 R18, [R1+0x50] ;  /* 0x0000500001127983 */ /* 0x004ea20000300a00 */
[----:B------:R-:W-:Y:S02]  /*261c0*/  VIADD R25, R27, 0xfffffe55 ;  /* 0xfffffe551b197836 */ /* 0x000fe40000000000 */
[----:B------:R-:W1:Y:S03]  /*261d0*/  LDC R27, c[0x0][0x230] ;  /* 0x00008c00ff1b7b82 */ /* 0x000e660000000800 */
[----:B------:R-:W-:-:S02]  /*261e0*/  ISETP.GE.U32.AND P1, PT, R25, 0x7ffffdd6, PT ;  /* 0x7ffffdd61900780c */ /* 0x000fc40003f26070 */
[----:B------:R-:W-:Y:S01]  /*261f0*/  IADD3 R25, R4, 0x100000, RZ ;  /* 0x0010000004197810 */ /* 0x000fe20007ffe0ff */
[----:B------:R-:W-:-:S04]  /*26200*/  IMAD.WIDE R28, R21, 0x4, R28 ;  /* 0x00000004151c7825 */ /* 0x000fc800078e021c */
[----:B------:R1:W-:Y:S02]  /*26210*/  LDGSTS.E [R25+-0x2bffc], desc[UR8][R32.64], !P2 ;  /* 0xd400400020197fae */ /* 0x0003e4000d121848 */
[----:B-1----:R-:W-:Y:S02]  /*26220*/  IMAD.WIDE R2, R21, 0x4, R230 ;  /* 0x0000000415027825 */ /* 0x002fe400078e02e6 */
[----:B------:R1:W-:Y:S04]  /*26230*/  LDGSTS.E [R24+-0x27ffc], desc[UR8][R30.64], !P2 ;  /* 0xd80040001e187fae */ /* 0x0003e8000d121848 */
[----:B------:R1:W-:Y:S01]  /*26240*/  LDGSTS.E [R23+-0x23ffc], desc[UR8][R28.64], !P2 ;  /* 0xdc0040001c177fae */ /* 0x0003e2000d121848 */
[----:B------:R-:W-:-:S03]  /*26250*/  VIADD R25, R26, 0xfffffe54 ;  /* 0xfffffe541a197836 */ /* 0x000fc60000000000 */
[----:B------:R1:W-:Y:S01]  /*26260*/  STL.64 [R1+0xce8], R30 ;  /* 0x000ce81e01007387 */ /* 0x0003e20000100a00 */
[----:B------:R-:W3:Y:S01]  /*26270*/  LDC R26, c[0x0][0x230] ;  /* 0x00008c00ff1a7b82 */ /* 0x000ee20000000800 */
[----:B------:R-:W-:Y:S02]  /*26280*/  ISETP.GE.U32.AND P2, PT, R25, 0x7ffffdd5, PT ;  /* 0x7ffffdd51900780c */ /* 0x000fe40003f46070 */
[----:B------:R-:W-:Y:S01]  /*26290*/  LDGSTS.E [R22+-0x2fff8], desc[UR8][R2.64], !P1 ;  /* 0xd000800002167fae */ /* 0x000fe2000c921848 */
[----:B------:R-:W-:-:S03]  /*262a0*/  IADD3 R25, R4, 0x100000, RZ ;  /* 0x0010000004197810 */ /* 0x000fc60007ffe0ff */
[----:B------:R1:W-:Y:S02]  /*262b0*/  STL.64 [R1+0xce0], R28 ;  /* 0x000ce01c01007387 */ /* 0x0003e40000100a00 */
[----:B-1----:R-:W-:-:S05]  /*262c0*/  IMAD.WIDE R30, R21, 0x4, R236 ;  /* 0x00000004151e7825 */ /* 0x002fca00078e02ec */
[----:B------:R1:W-:Y:S01]  /*262d0*/  LDGSTS.E [R25+-0x2bff8], desc[UR8][R30.64], !P1 ;  /* 0xd40080001e197fae */ /* 0x0003e2000c921848 */
[----:B------:R-:W-:-:S04]  /*262e0*/  IMAD.WIDE R28, R21, 0x4, R238 ;  /* 0x00000004151c7825 */ /* 0x000fc800078e02ee */
[----:B------:R-:W-:Y:S01]  /*262f0*/  IMAD.WIDE R6, R21, 0x4, R6 ;  /* 0x0000000415067825 */ /* 0x000fe200078e0206 */
[----:B------:R-:W-:Y:S03]  /*26300*/  LDGSTS.E [R24+-0x27ff8], desc[UR8][R28.64], !P1 ;  /* 0xd80080001c187fae */ /* 0x000fe6000c921848 */
[----:B-1----:R-:W-:Y:S01]  /*26310*/  VIADD R25, R27, 0xfffffe37 ;  /* 0xfffffe371b197836 */ /* 0x002fe20000000000 */
[----:B------:R1:W-:Y:S01]  /*26320*/  STL.64 [R1+0x6a0], R2 ;  /* 0x0006a00201007387 */ /* 0x0003e20000100a00 */
[----:B------:R-:W2:Y:S03]  /*26330*/  LDC R27, c[0x0][0x230] ;  /* 0x00008c00ff1b7b82 */ /* 0x000ea60000000800 */
[----:B------:R-:W-:Y:S01]  /*26340*/  LDGSTS.E [R23+-0x23ff8], desc[UR8][R6.64], !P1 ;  /* 0xdc00800006177fae */ /* 0x000fe2000c921848 */
[----:B------:R-:W-:-:S02]  /*26350*/  ISETP.GE.U32.AND P1, PT, R25, 0x7ffffdb8, PT ;  /* 0x7ffffdb81900780c */ /* 0x000fc40003f26070 */
[----:B------:R-:W-:Y:S01]  /*26360*/  IADD3 R25, R4, 0x100000, RZ ;  /* 0x0010000004197810 */ /* 0x000fe20007ffe0ff */
[----:B------:R-:W-:Y:S01]  /*26370*/  STL.64 [R1+0xcc8], R30 ;  /* 0x000cc81e01007387 */ /* 0x000fe20000100a00 */
[----:B-1----:R-:W-:-:S03]  /*26380*/  IMAD.WIDE R2, R21, 0x4, R234 ;  /* 0x0000000415027825 */ /* 0x002fc600078e02ea */
[----:B------:R-:W-:Y:S04]  /*26390*/  STL.64 [R1+0xcc0], R28 ;  /* 0x000cc01c01007387 */ /* 0x000fe80000100a00 */
[----:B------:R1:W-:Y:S04]  /*263a0*/  LDGSTS.E [R22+-0x2fff4], desc[UR8][R2.64], !P2 ;  /* 0xd000c00002167fae */ /* 0x0003e8000d121848 */
[----:B------:R-:W-:Y:S04]  /*263b0*/  STL.64 [R1+0xcb8], R6 ;  /* 0x000cb80601007387 */ /* 0x000fe80000100a00 */
[----:B------:R1:W-:Y:S02]  /*263c0*/  STL.64 [R1+0x698], R2 ;  /* 0x0006980201007387 */ /* 0x0003e40000100a00 */
[----:B-1----:R-:W-:-:S04]  /*263d0*/  IMAD.WIDE R2, R21, 0x4, R140 ;  /* 0x0000000415027825 */ /* 0x002fc800078e028c */
[----:B---3--:R-:W-:-:S05]  /*263e0*/  IMAD.WIDE R16, R21, 0x4, R16 ;  /* 0x0000000415107825 */ /* 0x008fca00078e0210 */
[----:B------:R1:W-:Y:S04]  /*263f0*/  LDGSTS.E [R25+-0x2bff4], desc[UR8][R16.64], !P2 ;  /* 0xd400c00010197fae */ /* 0x0003e8000d121848 */
[----:B------:R3:W-:Y:S01]  /*26400*/  STL.64 [R1+0xca8], R16 ;  /* 0x000ca81001007387 */ /* 0x0007e20000100a00 */
[----:B-1----:R-:W-:Y:S02]  /*26410*/  VIADD R25, R26, 0xfffffe36 ;  /* 0xfffffe361a197836 */ /* 0x002fe40000000000 */
[----:B------:R-:W1:Y:S01]  /*26420*/  LDC R26, c[0x0][0x230] ;  /* 0x00008c00ff1a7b82 */ /* 0x000e620000000800 */
[----:B---3--:R-:W-:-:S04]  /*26430*/  IMAD.WIDE R16, R21, 0x4, R142 ;  /* 0x0000000415107825 */ /* 0x008fc800078e028e */
[----:B----4-:R-:W-:-:S04]  /*26440*/  IMAD.WIDE R14, R21, 0x4, R14 ;  /* 0x00000004150e7825 */ /* 0x010fc800078e020e */
[----:B--2---:R-:W-:Y:S01]  /*26450*/  IMAD.WIDE R6, R21, 0x4, R18 ;  /* 0x0000000415067825 */ /* 0x004fe200078e0212 */
[----:B------:R2:W-:Y:S04]  /*26460*/  LDGSTS.E [R24+-0x27ff4], desc[UR8][R14.64], !P2 ;  /* 0xd800c0000e187fae */ /* 0x0005e8000d121848 */
[----:B------:R3:W-:Y:S01]  /*26470*/  LDGSTS.E [R23+-0x23ff4], desc[UR8][R6.64], !P2 ;  /* 0xdc00c00006177fae */ /* 0x0007e2000d121848 */
[----:B------:R-:W-:Y:S02]  /*26480*/  ISETP.GE.U32.AND P2, PT, R25, 0x7ffffdb7, PT ;  /* 0x7ffffdb71900780c */ /* 0x000fe40003f46070 */
[----:B------:R-:W-:Y:S01]  /*26490*/  IADD3 R25, R4, 0x100000, RZ ;  /* 0x0010000004197810 */ /* 0x000fe20007ffe0ff */
[----:B------:R2:W-:Y:S04]  /*264a0*/  STL.64 [R1+0xca0], R14 ;  /* 0x000ca00e01007387 */ /* 0x0005e80000100a00 */
[----:B------:R3:W-:Y:S04]  /*264b0*/  STL.64 [R1+0xc98], R6 ;  /* 0x000c980601007387 */ /* 0x0007e80000100a00 */
[----:B------:R-:W-:Y:S01]  /*264c0*/  LDGSTS.E [R22+-0x20000], desc[UR8][R2.64], !P1 ;  /* 0xe000000002167fae */ /* 0x000fe2000c921848 */
[----:B--2---:R-:W-:-:S03]  /*264d0*/  IMAD.WIDE R14, R21, 0x4, R144 ;  /* 0x00000004150e7825 */ /* 0x004fc600078e0290 */
[----:B------:R2:W-:Y:S01]  /*264e0*/  LDGSTS.E [R25+-0x1c000], desc[UR8][R16.64], !P1 ;  /* 0xe400000010197fae */ /* 0x0005e2000c921848 */
[----:B------:R-:W4:Y:S01]  /*264f0*/  LDC R144, c[0x0][0x230] ;  /* 0x00008c00ff907b82 */ /* 0x000f220000000800 */
[----:B---3--:R-:W-:Y:S02]  /*26500*/  IMAD.WIDE R6, R21, 0x4, R146 ;  /* 0x0000000415067825 */ /* 0x008fe400078e0292 */
[----:B------:R3:W-:Y:S04]  /*26510*/  LDGSTS.E [R24+-0x18000], desc[UR8][R14.64], !P1 ;  /* 0xe80000000e187fae */ /* 0x0007e8000c921848 */
[----:B------:R1:W-:Y:S01]  /*26520*/  STL.64 [R1+0x678], R2 ;  /* 0x0006780201007387 */ /* 0x0003e20000100a00 */
[----:B--2---:R-:W-:-:S03]  /*26530*/  VIADD R25, R27, 0xfffffe35 ;  /* 0xfffffe351b197836 */ /* 0x004fc60000000000 */
[----:B------:R2:W-:Y:S01]  /*26540*/  LDGSTS.E [R23+-0x14000], desc[UR8][R6.64], !P1 ;  /* 0xec00000006177fae */ /* 0x0005e2000c921848 */
[----:B------:R-:W4:Y:S03]  /*26550*/  LDC R27, c[0x0][0x230] ;  /* 0x00008c00ff1b7b82 */ /* 0x000f260000000800 */
[----:B------:R3:W-:Y:S01]  /*26560*/  STL.64 [R1+0x1270], R16 ;  /* 0x0012701001007387 */ /* 0x0007e20000100a00 */
[----:B------:R-:W-:Y:S01]  /*26570*/  ISETP.GE.U32.AND P1, PT, R25, 0x7ffffdb6, PT ;  /* 0x7ffffdb61900780c */ /* 0x000fe20003f26070 */
[C---:B-1----:R-:W-:Y:S01]  /*26580*/  IMAD.WIDE R2, R21.reuse, 0x4, R148 ;  /* 0x0000000415027825 */ /* 0x042fe200078e0294 */
[----:B------:R-:W-:Y:S01]  /*26590*/  IADD3 R25, R4, 0x100000, RZ ;  /* 0x0010000004197810 */ /* 0x000fe20007ffe0ff */
[----:B------:R1:W-:Y:S04]  /*265a0*/  STL.64 [R1+0x1268], R14 ;  /* 0x0012680e01007387 */ /* 0x0003e80000100a00 */
[----:B------:R-:W-:Y:S01]  /*265b0*/  LDGSTS.E [R22+-0x1fffc], desc[UR8][R2.64], !P2 ;  /* 0xe000400002167fae */ /* 0x000fe2000d121848 */
[----:B---3--:R-:W-:-:S03]  /*265c0*/  IMAD.WIDE R16, R21, 0x4, R150 ;  /* 0x0000000415107825 */ /* 0x008fc600078e0296 */
[----:B------:R2:W-:Y:S01]  /*265d0*/  STL.64 [R1+0x1260], R6 ;  /* 0x0012600601007387 */ /* 0x0005e20000100a00 */
[----:B-1----:R-:W-:-:S03]  /*265e0*/  IMAD.WIDE R14, R21, 0x4, R152 ;  /* 0x00000004150e7825 */ /* 0x002fc600078e0298 */
[----:B------:R1:W-:Y:S01]  /*265f0*/  LDGSTS.E [R25+-0x1bffc], desc[UR8][R16.64], !P2 ;  /* 0xe400400010197fae */ /* 0x0003e2000d121848 */
[----:B------:R-:W3:Y:S03]  /*26600*/  LDC R152, c[0x0][0x230] ;  /* 0x00008c00ff987b82 */ /* 0x000ee60000000800 */
[----:B------:R4:W-:Y:S01]  /*26610*/  LDGSTS.E [R24+-0x17ffc], desc[UR8][R14.64], !P2 ;  /* 0xe80040000e187fae */ /* 0x0009e2000d121848 */
[----:B--2---:R-:W-:-:S04]  /*26620*/  IMAD.WIDE R6, R21, 0x4, R154 ;  /* 0x0000000415067825 */ /* 0x004fc800078e029a */
[----:B-1----:R-:W-:Y:S01]  /*26630*/  VIADD R25, R26, 0xfffffe34 ;  /* 0xfffffe341a197836 */ /* 0x002fe20000000000 */
[----:B------:R1:W-:Y:S01]  /*26640*/  STL.64 [R1+0x658], R2 ;  /* 0x0006580201007387 */ /* 0x0003e20000100a00 */
[----:B------:R-:W2:Y:S03]  /*26650*/  LDC R26, c[0x0][0x230] ;  /* 0x00008c00ff1a7b82 */ /* 0x000ea60000000800 */
[----:B------:R4:W-:Y:S01]  /*26660*/  LDGSTS.E [R23+-0x13ffc], desc[UR8][R6.64], !P2 ;  /* 0xec00400006177fae */ /* 0x0009e2000d121848 */
[----:B------:R-:W-:Y:S02]  /*26670*/  ISETP.GE.U32.AND P2, PT, R25, 0x7ffffdb5, PT ;  /* 0x7ffffdb51900780c */ /* 0x000fe40003f46070 */
[----:B------:R-:W-:Y:S01]  /*26680*/  IADD3 R25, R4, 0x100000, RZ ;  /* 0x0010000004197810 */ /* 0x000fe20007ffe0ff */
[----:B------:R4:W-:Y:S01]  /*26690*/  STL.64 [R1+0x1258], R16 ;  /* 0x0012581001007387 */ /* 0x0009e20000100a00 */
[----:B-1----:R-:W-:-:S03]  /*266a0*/  IMAD.WIDE R2, R21, 0x4, R156 ;  /* 0x0000000415027825 */ /* 0x002fc600078e029c */
[----:B------:R1:W-:Y:S01]  /*266b0*/  STL.64 [R1+0x1250], R14 ;  /* 0x0012500e01007387 */ /* 0x0003e20000100a00 */
[----:B----4-:R-:W-:-:S03]  /*266c0*/  IMAD.WIDE R16, R21, 0x4, R158 ;  /* 0x0000000415107825 */ /* 0x010fc600078e029e */
[----:B------:R4:W-:Y:S04]  /*266d0*/  STL.64 [R1+0x1228], R6 ;  /* 0x0012280601007387 */ /* 0x0009e80000100a00 */
[----:B------:R-:W-:Y:S01]  /*266e0*/  LDGSTS.E [R22+-0x1fff8], desc[UR8][R2.64], !P1 ;  /* 0xe000800002167fae */ /* 0x000fe2000c921848 */
[C---:B-1----:R-:W-:Y:S02]  /*266f0*/  IMAD.WIDE R14, R21.reuse, 0x4, R160 ;  /* 0x00000004150e7825 */ /* 0x042fe400078e02a0 */
[----:B------:R-:W1:Y:S01]  /*26700*/  LDC R160, c[0x0][0x230] ;  /* 0x00008c00ffa07b82 */ /* 0x000e620000000800 */
[----:B------:R3:W-:Y:S01]  /*26710*/  LDGSTS.E [R25+-0x1bff8], desc[UR8][R16.64], !P1 ;  /* 0xe400800010197fae */ /* 0x0007e2000c921848 */
[----:B----4-:R-:W-:-:S03]  /*26720*/  IMAD.WIDE R6, R21, 0x4, R162 ;  /* 0x0000000415067825 */ /* 0x010fc600078e02a2 */
[----:B------:R4:W-:Y:S04]  /*26730*/  LDGSTS.E [R24+-0x17ff8], desc[UR8][R14.64], !P1 ;  /* 0xe80080000e187fae */ /* 0x0009e8000c921848 */
[----:B------:R2:W-:Y:S01]  /*26740*/  STL.64 [R1+0x648], R2 ;  /* 0x0006480201007387 */ /* 0x0005e20000100a00 */
[----:B---3--:R-:W-:-:S03]  /*26750*/  VIADD R25, R27, 0xfffffe17 ;  /* 0xfffffe171b197836 */ /* 0x008fc60000000000 */
[----:B------:R3:W-:Y:S01]  /*26760*/  LDGSTS.E [R23+-0x13ff8], desc[UR8][R6.64], !P1 ;  /* 0xec00800006177fae */ /* 0x0007e2000c921848 */
[----:B------:R-:W1:Y:S03]  /*26770*/  LDC R27, c[0x0][0x230] ;  /* 0x00008c00ff1b7b82 */ /* 0x000e660000000800 */
[----:B------:R4:W-:Y:S01]  /*26780*/  STL.64 [R1+0x1220], R16 ;  /* 0x0012201001007387 */ /* 0x0009e20000100a00 */
[----:B------:R-:W-:Y:S02]  /*26790*/  ISETP.GE.U32.AND P1, PT, R25, 0x7ffffd98, PT ;  /* 0x7ffffd981900780c */ /* 0x000fe40003f26070 */
[----:B------:R-:W-:Y:S01]  /*267a0*/  IADD3 R25, R4, 0x100000, RZ ;  /* 0x0010000004197810 */ /* 0x000fe20007ffe0ff */
[C---:B--2---:R-:W-:Y:S01]  /*267b0*/  IMAD.WIDE R2, R21.reuse, 0x4, R164 ;  /* 0x0000000415027825 */ /* 0x044fe200078e02a4 */
[----:B------:R2:W-:Y:S03]  /*267c0*/  STL.64 [R1+0x1218], R14 ;  /* 0x0012180e01007387 */ /* 0x0005e60000100a00 */
[C---:B----4-:R-:W-:Y:S01]  /*267d0*/  IMAD.WIDE R16, R21.reuse, 0x4, R166 ;  /* 0x0000000415107825 */ /* 0x050fe200078e02a6 */
[----:B------:R3:W-:Y:S04]  /*267e0*/  STL.64 [R1+0x1210], R6 ;  /* 0x0012100601007387 */ /* 0x0007e80000100a00 */
[----:B------:R-:W-:Y:S01]  /*267f0*/  LDGSTS.E [R22+-0x1fff4], desc[UR8][R2.64], !P2 ;  /* 0xe000c00002167fae */ /* 0x000fe2000d121848 */
[----:B--2---:R-:W-:-:S02]  /*26800*/  IMAD.WIDE R14, R21, 0x4, R168 ;  /* 0x00000004150e7825 */ /* 0x004fc400078e02a8 */
[----:B------:R-:W2:Y:S01]  /*26810*/  LDC R168, c[0x0][0x230] ;  /* 0x00008c00ffa87b82 */ /* 0x000ea20000000800 */
[----:B------:R4:W-:Y:S01]  /*26820*/  LDGSTS.E [R25+-0x1bff4], desc[UR8][R16.64], !P2 ;  /* 0xe400c00010197fae */ /* 0x0009e2000d121848 */
[----:B---3--:R-:W-:-:S03]  /*26830*/  IMAD.WIDE R6, R21, 0x4, R170 ;  /* 0x0000000415067825 */ /* 0x008fc600078e02aa */
[----:B------:R3:W-:Y:S04]  /*26840*/  LDGSTS.E [R24+-0x17ff4], desc[UR8][R14.64], !P2 ;  /* 0xe800c0000e187fae */ /* 0x0007e8000d121848 */
[----:B------:R1:W-:Y:S01]  /*26850*/  LDGSTS.E [R23+-0x13ff4], desc[UR8][R6.64], !P2 ;  /* 0xec00c00006177fae */ /* 0x0003e2000d121848 */
[----:B----4-:R-:W-:-:S03]  /*26860*/  VIADD R25, R26, 0xfffffe16 ;  /* 0xfffffe161a197836 */ /* 0x010fc60000000000 */
[----:B------:R4:W-:Y:S01]  /*26870*/  STL.64 [R1+0x630], R2 ;  /* 0x0006300201007387 */ /* 0x0009e20000100a00 */
[----:B------:R-:W2:Y:S01]  /*26880*/  LDC R26, c[0x0][0x230] ;  /* 0x00008c00ff1a7b82 */ /* 0x000ea20000000800 */
[----:B------:R-:W-:Y:S02]  /*26890*/  ISETP.GE.U32.AND P2, PT, R25, 0x7ffffd97, PT ;  /* 0x7ffffd971900780c */ /* 0x000fe40003f46070 */
[----:B------:R3:W-:Y:S01]  /*268a0*/  STL.64 [R1+0x1208], R16 ;  /* 0x0012081001007387 */ /* 0x0007e20000100a00 */
[----:B------:R-:W-:Y:S01]  /*268b0*/  IADD3 R25, R4, 0x100000, RZ ;  /* 0x0010000004197810 */ /* 0x000fe20007ffe0ff */
[C---:B----4-:R-:W-:Y:S02]  /*268c0*/  IMAD.WIDE R2, R21.reuse, 0x4, R172 ;  /* 0x0000000415027825 */ /* 0x050fe400078e02ac */
[----:B------:R4:W-:Y:S01]  /*268d0*/  STL.64 [R1+0x1200], R14 ;  /* 0x0012000e01007387 */ /* 0x0009e20000100a00 */
[----:B------:R-:W2:Y:S01]  /*268e0*/  LDC R172, c[0x0][0x230] ;  /* 0x00008c00ffac7b82 */ /* 0x000ea20000000800 */
[----:B---3--:R-:W-:-:S02]  /*268f0*/  IMAD.WIDE R16, R21, 0x4, R174 ;  /* 0x0000000415107825 */ /* 0x008fc400078e02ae */
[----:B------:R1:W-:Y:S04]  /*26900*/  STL.64 [R1+0x11f8], R6 ;  /* 0x0011f80601007387 */ /* 0x0003e80000100a00 */
[----:B------:R3:W-:Y:S01]  /*26910*/  LDGSTS.E [R22+-0x10000], desc[UR8][R2.64], !P1 ;  /* 0xf000000002167fae */ /* 0x0007e2000c921848 */
[C---:B------:R-:W-:Y:S01]  /*26920*/  IMAD.WIDE R18, R21.reuse, 0x4, R190 ;  /* 0x0000000415127825 */ /* 0x040fe200078e02be */
[----:B------:R-:W2:Y:S02]  /*26930*/  LDC R173, c[0x0][0x230] ;  /* 0x00008c00ffad7b82 */ /* 0x000ea40000000800 */
[----:B------:R3:W-:Y:S01]  /*26940*/  STL.64 [R1+0x610], R2 ;  /* 0x0006100201007387 */ /* 0x0007e20000100a00 */
[----:B----4-:R-:W-:-:S03]  /*26950*/  IMAD.WIDE R14, R21, 0x4, R176 ;  /* 0x00000004150e7825 */ /* 0x010fc600078e02b0 */
[----:B------:R4:W-:Y:S01]  /*26960*/  LDGSTS.E [R25+-0xc000], desc[UR8][R16.64], !P1 ;  /* 0xf400000010197fae */ /* 0x0009e2000c921848 */
[----:B-1----:R-:W-:-:S03]  /*26970*/  IMAD.WIDE R6, R21, 0x4, R178 ;  /* 0x0000000415067825 */ /* 0x002fc600078e02b2 */
[----:B------:R1:W-:Y:S01]  /*26980*/  STL.64 [R1+0x13c8], R16 ;  /* 0x0013c81001007387 */ /* 0x0003e20000100a00 */
[----:B---3--:R-:W-:-:S03]  /*26990*/  IMAD.WIDE R2, R21, 0x4, R180 ;  /* 0x0000000415027825 */ /* 0x008fc600078e02b4 */
[----:B------:R3:W-:Y:S01]  /*269a0*/  STL.64 [R1+0x13c0], R14 ;  /* 0x0013c00e01007387 */ /* 0x0007e20000100a00 */
[----:B----4-:R-:W-:-:S03]  /*269b0*/  VIADD R25, R27, 0xfffffe15 ;  /* 0xfffffe151b197836 */ /* 0x010fc60000000000 */
[----:B------:R3:W-:Y:S01]  /*269c0*/  LDGSTS.E [R24+-0x8000], desc[UR8][R14.64], !P1 ;  /* 0xf80000000e187fae */ /* 0x0007e2000c921848 */
[----:B------:R-:W4:Y:S01]  /*269d0*/  LDC R27, c[0x0][0x230] ;  /* 0x00008c00ff1b7b82 */ /* 0x000f220000000800 */
[----:B-1----:R-:W-:Y:S02]  /*269e0*/  IMAD.WIDE R16, R21, 0x4, R182 ;  /* 0x0000000415107825 */ /* 0x002fe400078e02b6 */
[----:B------:R1:W-:Y:S04]  /*269f0*/  STL.64 [R1+0x13b8], R6 ;  /* 0x0013b80601007387 */ /* 0x0003e80000100a00 */
[----:B------:R1:W-:Y:S01]  /*26a00*/  LDGSTS.E [R23+-0x4000], desc[UR8][R6.64], !P1 ;  /* 0xfc00000006177fae */ /* 0x0003e2000c921848 */
[----:B------:R-:W-:Y:S01]  /*26a10*/  ISETP.GE.U32.AND P1, PT, R25, 0x7ffffd96, PT ;  /* 0x7ffffd961900780c */ /* 0x000fe20003f26070 */
[----:B---3--:R-:W-:-:S02]  /*26a20*/  IMAD.WIDE R14, R21, 0x4, R184 ;  /* 0x00000004150e7825 */ /* 0x008fc400078e02b8 */
[----:B------:R3:W-:Y:S01]  /*26a30*/  STL.64 [R1+0x5f0], R2 ;  /* 0x0005f00201007387 */ /* 0x0007e20000100a00 */
[----:B------:R-:W-:-:S03]  /*26a40*/  IADD3 R25, R4, 0x100000, RZ ;  /* 0x0010000004197810 */ /* 0x000fc60007ffe0ff */
[----:B------:R3:W-:Y:S01]  /*26a50*/  LDGSTS.E [R22+-0xfffc], desc[UR8][R2.64], !P2 ;  /* 0xf000400002167fae */ /* 0x0007e2000d121848 */
[----:B-1----:R-:W-:-:S03]  /*26a60*/  IMAD.WIDE R6, R21, 0x4, R186 ;  /* 0x0000000415067825 */ /* 0x002fc600078e02ba */
[----:B------:R1:W-:Y:S04]  /*26a70*/  STL.64 [R1+0x13b0], R16 ;  /* 0x0013b01001007387 */ /* 0x0003e80000100a00 */
[----:B------:R2:W-:Y:S01]  /*26a80*/  STL.64 [R1+0x13a8], R14 ;  /* 0x0013a80e01007387 */ /* 0x0005e20000100a00 */
[----:B---3--:R-:W-:-:S03]  /*26a90*/  IMAD.WIDE R2, R21, 0x4, R188 ;  /* 0x0000000415027825 */ /* 0x008fc600078e02bc */
[----:B------:R3:W-:Y:S04]  /*26aa0*/  STL.64 [R1+0x13a0], R6 ;  /* 0x0013a00601007387 */ /* 0x0007e80000100a00 */
[----:B------:R2:W-:Y:S04]  /*26ab0*/  LDGSTS.E [R25+-0xbffc], desc[UR8][R16.64], !P2 ;  /* 0xf400400010197fae */ /* 0x0005e8000d121848 */
[----:B------:R4:W-:Y:S04]  /*26ac0*/  STL.64 [R1+0x5d0], R2 ;  /* 0x0005d00201007387 */ /* 0x0009e80000100a00 */
[----:B------:R3:W-:Y:S04]  /*26ad0*/  LDGSTS.E [R24+-0x7ffc], desc[UR8][R14.64], !P2 ;  /* 0xf80040000e187fae */ /* 0x0007e8000d121848 */
[----:B-1----:R-:W4:Y:S01]  /*26ae0*/  LDL.LU.64 R16, [R1+0x248] ;  /* 0x0002480001107983 */ /* 0x002f220000300a00 */
[----:B--2---:R-:W-:-:S02]  /*26af0*/  VIADD R25, R26, 0xfffffe14 ;  /* 0xfffffe141a197836 */ /* 0x004fc40000000000 */
[----:B------:R-:W1:Y:S01]  /*26b00*/  LDC R26, c[0x0][0x230] ;  /* 0x00008c00ff1a7b82 */ /* 0x000e620000000800 */
[----:B------:R2:W-:Y:S01]  /*26b10*/  LDGSTS.E [R23+-0x3ffc], desc[UR8][R6.64], !P2 ;  /* 0xfc00400006177fae */ /* 0x0005e2000d121848 */
[----:B---3--:R-:W-:-:S03]  /*26b20*/  IMAD.WIDE R14, R21, 0x4, R192 ;  /* 0x00000004150e7825 */ /* 0x008fc600078e02c0 */
[----:B------:R4:W-:Y:S01]  /*26b30*/  LDGSTS.E [R22+-0xfff8], desc[UR8][R2.64], !P1 ;  /* 0xf000800002167fae */ /* 0x0009e2000c921848 */
[----:B------:R-:W-:-:S03]  /*26b40*/  ISETP.GE.U32.AND P2, PT, R25, 0x7ffffd95, PT ;  /* 0x7ffffd951900780c */ /* 0x000fc60003f46070 */
[----:B------:R3:W-:Y:S01]  /*26b50*/  STL.64 [R1+0x1398], R18 ;  /* 0x0013981201007387 */ /* 0x0007e20000100a00 */
[----:B--2---:R-:W-:-:S03]  /*26b60*/  IMAD.WIDE R6, R21, 0x4, R194 ;  /* 0x0000000415067825 */ /* 0x004fc600078e02c2 */
[----:B------:R2:W-:Y:S01]  /*26b70*/  STL.64 [R1+0x1390], R14 ;  /* 0x0013900e01007387 */ /* 0x0005e20000100a00 */
[----:B------:R-:W-:Y:S01]  /*26b80*/  IADD3 R25, R4, 0x100000, RZ ;  /* 0x0010000004197810 */ /* 0x000fe20007ffe0ff */
[----:B----4-:R-:W-:Y:S02]  /*26b90*/  IMAD.WIDE R2, R21, 0x4, R196 ;  /* 0x0000000415027825 */ /* 0x010fe400078e02c4 */
[----:B------:R-:W4:Y:S04]  /*26ba0*/  LDL.LU.64 R28, [R1+0x240] ;  /* 0x00024000011c7983 */ /* 0x000f280000300a00 */
[----:B------:R2:W-:Y:S04]  /*26bb0*/  STL.64 [R1+0x1388], R6 ;  /* 0x0013880601007387 */ /* 0x0005e80000100a00 */
[----:B------:R-:W-:Y:S04]  /*26bc0*/  STL.64 [R1+0x5a8], R2 ;  /* 0x0005a80201007387 */ /* 0x000fe80000100a00 */
[----:B------:R-:W4:Y:S04]  /*26bd0*/  LDL.LU.64 R236, [R1+0x238] ;  /* 0x0002380001ec7983 */ /* 0x000f280000300a00 */
[----:B------:R3:W-:Y:S04]  /*26be0*/  LDGSTS.E [R25+-0xbff8], desc[UR8][R18.64], !P1 ;  /* 0xf400800012197fae */ /* 0x0007e8000c921848 */
[----:B------:R-:W4:Y:S04]  /*26bf0*/  LDL.LU.64 R238, [R1+0x230] ;  /* 0x0002300001ee7983 */ /* 0x000f280000300a00 */
[----:B------:R-:W4:Y:S01]  /*26c00*/  LDL.LU.64 R234, [R1+0x228] ;  /* 0x0002280001ea7983 */ /* 0x000f220000300a00 */
[----:B---3--:R-:W-:-:S03]  /*26c10*/  VIADD R25, R27, 0xfffffe73 ;  /* 0xfffffe731b197836 */ /* 0x008fc60000000000 */
[----:B------:R2:W-:Y:S01]  /*26c20*/  LDGSTS.E [R24+-0x7ff8], desc[UR8][R14.64], !P1 ;  /* 0xf80080000e187fae */ /* 0x0005e2000c921848 */
[----:B------:R-:W-:Y:S01]  /*26c30*/  IMAD.WIDE R18, R21, 0x4, R202 ;  /* 0x0000000415127825 */ /* 0x000fe200078e02ca */
[----:B------:R-:W3:Y:S02]  /*26c40*/  LDC R27, c[0x0][0x230] ;  /* 0x00008c00ff1b7b82 */ /* 0x000ee40000000800 */
[----:B------:R1:W-:Y:S01]  /*26c50*/  LDGSTS.E [R23+-0x3ff8], desc[UR8][R6.64], !P1 ;  /* 0xfc00800006177fae */ /* 0x0003e2000c921848 */
[----:B------:R-:W-:Y:S02]  /*26c60*/  ISETP.GE.U32.AND P1, PT, R25, 0x7ffffdf4, PT ;  /* 0x7ffffdf41900780c */ /* 0x000fe40003f26070 */
[----:B------:R-:W-:Y:S01]  /*26c70*/  IADD3 R25, R4, 0x100000, RZ ;  /* 0x0010000004197810 */ /* 0x000fe20007ffe0ff */
[----:B------:R1:W-:Y:S01]  /*26c80*/  LDGSTS.E [R22+-0xfff4], desc[UR8][R2.64], !P2 ;  /* 0xf000c00002167fae */ /* 0x0003e2000d121848 */
[----:B--2---:R-:W-:-:S04]  /*26c90*/  IMAD.WIDE R14, R21, 0x4, R200 ;  /* 0x00000004150e7825 */ /* 0x004fc800078e02c8 */
[----:B-1----:R-:W-:-:S04]  /*26ca0*/  IMAD.WIDE R6, R21, 0x4, R198 ;  /* 0x0000000415067825 */ /* 0x002fc800078e02c6 */
[----:B------:R-:W-:Y:S01]  /*26cb0*/  VIADD R108, R108, 0xfffffe62 ;  /* 0xfffffe626c6c7836 */ /* 0x000fe20000000000 */
[----:B------:R1:W-:Y:S01]  /*26cc0*/  STL.64 [R1+0x1380], R6 ;  /* 0x0013800601007387 */ /* 0x0003e20000100a00 */
[----:B------:R-:W-:Y:S01]  /*26cd0*/  VIADD R22, R5, 0x100000 ;  /* 0x0010000005167836 */ /* 0x000fe20000000000 */
[----:B------:R-:W-:Y:S01]  /*26ce0*/  IADD3 R168, R168, -0x1bd, RZ ;  /* 0xfffffe43a8a87810 */ /* 0x000fe20007ffe0ff */
[----:B------:R-:W-:Y:S01]  /*26cf0*/  VIADD R172, R172, 0xfffffe42 ;  /* 0xfffffe42acac7836 */ /* 0x000fe20000000000 */
[----:B------:R2:W-:Y:S01]  /*26d00*/  LDGSTS.E [R25+-0xbff4], desc[UR8][R6.64], !P2 ;  /* 0xf400c00006197fae */ /* 0x0005e2000d121848 */
[----:B------:R-:W-:Y:S01]  /*26d10*/  IADD3 R169, R12, 0x100000, RZ ;  /* 0x001000000ca97810 */ /* 0x000fe20007ffe0ff */
[----:B------:R-:W3:Y:S02]  /*26d20*/  LDC R198, c[0x0][0x230] ;  /* 0x00008c00ffc67b82 */ /* 0x000ee40000000800 */
[----:B------:R2:W-:Y:S04]  /*26d30*/  STL.64 [R1+0x1378], R14 ;  /* 0x0013780e01007387 */ /* 0x0005e80000100a00 */
[----:B------:R4:W-:Y:S04]  /*26d40*/  LDGSTS.E [R24+-0x7ff4], desc[UR8][R14.64], !P2 ;  /* 0xf800c0000e187fae */ /* 0x0009e8000d121848 */
[----:B-1----:R-:W3:Y:S04]  /*26d50*/  LDL.LU.64 R6, [R1+0x220] ;  /* 0x0002200001067983 */ /* 0x002ee80000300a00 */
[----:B------:R1:W-:Y:S04]  /*26d60*/  STL.64 [R1+0x1370], R18 ;  /* 0x0013701201007387 */ /* 0x0003e80000100a00 */
[----:B------:R-:W-:Y:S01]  /*26d70*/  LDGSTS.E [R23+-0x3ff4], desc[UR8][R18.64], !P2 ;  /* 0xfc00c00012177fae */ /* 0x000fe2000d121848 */
[----:B------:R-:W-:-:S05]  /*26d80*/  IMAD.WIDE R2, R21, 0x4, R16 ;  /* 0x0000000415027825 */ /* 0x000fca00078e0210 */
[----:B------:R4:W-:Y:S04]  /*26d90*/  STL.64 [R1+0x570], R2 ;  /* 0x0005700201007387 */ /* 0x0009e80000100a00 */
[----:B--2---:R-:W2:Y:S04]  /*26da0*/  LDL.LU.64 R14, [R1+0x218] ;  /* 0x00021800010e7983 */ /* 0x004ea80000300a00 */
[----:B------:R-:W2:Y:S04]  /*26db0*/  LDL.LU.64 R16, [R1+0x210] ;  /* 0x0002100001107983 */ /* 0x000ea80000300a00 */
[----:B-1----:R-:W2:Y:S01]  /*26dc0*/  LDL.LU.64 R18, [R1+0x208] ;  /* 0x0002080001127983 */ /* 0x002ea20000300a00 */
[----:B------:R-:W-:Y:S01]  /*26dd0*/  IADD3 R25, R26, -0x18e, RZ ;  /* 0xfffffe721a197810 */ /* 0x000fe20007ffe0ff */
[----:B----4-:R-:W-:-:S03]  /*26de0*/  IMAD.WIDE R28, R21, 0x4, R28 ;  /* 0x00000004151c7825 */ /* 0x010fc600078e021c */
[----:B------:R-:W-:Y:S01]  /*26df0*/  ISETP.GE.U32.AND P2, PT, R25, 0x7ffffdf3, PT ;  /* 0x7ffffdf31900780c */ /* 0x000fe20003f46070 */
[----:B------:R1:W-:Y:S01]  /*26e00*/  LDGSTS.E [R22+-0x40000], desc[UR8][R2.64], !P1 ;  /* 0xc000000002167fae */ /* 0x0003e2000c921848 */
[----:B------:R-:W-:-:S04]  /*26e10*/  IMAD.WIDE R32, R21, 0x4, R236 ;  /* 0x0000000415207825 */ /* 0x000fc800078e02ec */
[----:B------:R-:W-:Y:S01]  /*26e20*/  IMAD.WIDE R30, R21, 0x4, R238 ;  /* 0x00000004151e7825 */ /* 0x000fe200078e02ee */
[C---:B------:R-:W-:Y:S01]  /*26e30*/  IADD3 R24, R5.reuse, 0x100000, RZ ;  /* 0x0010000005187810 */ /* 0x040fe20007ffe0ff */
[----:B------:R-:W4:Y:S02]  /*26e40*/  LDC R26, c[0x0][0x230] ;  /* 0x00008c00ff1a7b82 */ /* 0x000f240000000800 */
[----:B------:R-:W-:Y:S01]  /*26e50*/  VIADD R25, R5, 0x100000 ;  /* 0x0010000005197836 */ /* 0x000fe20000000000 */
[----:B------:R1:W-:Y:S02]  /*26e60*/  STL.64 [R1+0x690], R28 ;  /* 0x0006901c01007387 */ /* 0x0003e40000100a00 */
[----:B-1----:R-:W-:Y:S02]  /*26e70*/  IMAD.WIDE R2, R21, 0x4, R234 ;  /* 0x0000000415027825 */ /* 0x002fe400078e02ea */
[----:B------:R3:W-:Y:S04]  /*26e80*/  LDGSTS.E [R25+-0x3c000], desc[UR8][R28.64], !P1 ;  /* 0xc40000001c197fae */ /* 0x0007e8000c921848 */
[----:B------:R-:W-:Y:S01]  /*26e90*/  STL.64 [R1+0x688], R32 ;  /* 0x0006882001007387 */ /* 0x000fe20000100a00 */
[----:B------:R-:W-:-:S03]  /*26ea0*/  VIADD R23, R5, 0x100000 ;  /* 0x0010000005177836 */ /* 0x000fc60000000000 */
[----:B------:R-:W-:Y:S04]  /*26eb0*/  LDGSTS.E [R24+-0x38000], desc[UR8][R32.64], !P1 ;  /* 0xc800000020187fae */ /* 0x000fe8000c921848 */
[----:B------:R-:W4:Y:S04]  /*26ec0*/  LDL.LU.64 R28, [R1+0x200] ;  /* 0x00020000011c7983 */ /* 0x000f280000300a00 */
[----:B------:R-:W-:Y:S04]  /*26ed0*/  STL.64 [R1+0x680], R30 ;  /* 0x0006801e01007387 */ /* 0x000fe80000100a00 */
[----:B------:R1:W-:Y:S04]  /*26ee0*/  STL.64 [R1+0x560], R2 ;  /* 0x0005600201007387 */ /* 0x0003e80000100a00 */
[----:B------:R-:W4:Y:S01]  /*26ef0*/  LDL.LU.64 R236, [R1+0x1f8] ;  /* 0x0001f80001ec7983 */ /* 0x000f220000300a00 */
[----:B---3--:R-:W-:-:S02]  /*26f00*/  IADD3 R25, R27, -0x18f, RZ ;  /* 0xfffffe711b197810 */ /* 0x008fc40007ffe0ff */
[----:B------:R-:W3:Y:S01]  /*26f10*/  LDC R27, c[0x0][0x230] ;  /* 0x00008c00ff1b7b82 */ /* 0x000ee20000000800 */
[----:B------:R-:W3:Y:S04]  /*26f20*/  LDL.LU.64 R238, [R1+0x1f0] ;  /* 0x0001f00001ee7983 */ /* 0x000ee80000300a00 */
[----:B------:R-:W3:Y:S04]  /*26f30*/  LDL.LU.64 R234, [R1+0x1e8] ;  /* 0x0001e80001ea7983 */ /* 0x000ee80000300a00 */
[----:B------:R-:W-:Y:S01]  /*26f40*/  LDGSTS.E [R23+-0x34000], desc[UR8][R30.64], !P1 ;  /* 0xcc0000001e177fae */ /* 0x000fe2000c921848 */
[----:B------:R-:W-:Y:S01]  /*26f50*/  ISETP.GE.U32.AND P1, PT, R25, 0x7ffffdf2, PT ;  /* 0x7ffffdf21900780c */ /* 0x000fe20003f26070 */
[----:B------:R-:W-:-:S02]  /*26f60*/  IMAD.WIDE R6, R21, 0x4, R6 ;  /* 0x0000000415067825 */ /* 0x000fc400078e0206 */
[----:B------:R1:W-:Y:S02]  /*26f70*/  LDGSTS.E [R22+-0x3fffc], desc[UR8][R2.64], !P2 ;  /* 0xc000400002167fae */ /* 0x0003e4000d121848 */
[----:B------:R-:W-:Y:S02]  /*26f80*/  VIADD R25, R5, 0x100000 ;  /* 0x0010000005197836 */ /* 0x000fe40000000000 */
[----:B------:R1:W-:Y:S04]  /*26f90*/  STL.64 [R1+0x670], R6 ;  /* 0x0006700601007387 */ /* 0x0003e80000100a00 */
[----:B------:R4:W-:Y:S01]  /*26fa0*/  LDGSTS.E [R25+-0x3bffc], desc[UR8][R6.64], !P2 ;  /* 0xc400400006197fae */ /* 0x0009e2000d121848 */
[----:B--2---:R-:W-:-:S04]  /*26fb0*/  IMAD.WIDE R14, R21, 0x4, R14 ;  /* 0x00000004150e7825 */ /* 0x004fc800078e020e */
[C---:B------:R-:W-:Y:S01]  /*26fc0*/  IMAD.WIDE R16, R21.reuse, 0x4, R16 ;  /* 0x0000000415107825 */ /* 0x040fe200078e0210 */
[----:B------:R2:W-:Y:S03]  /*26fd0*/  STL.64 [R1+0x668], R14 ;  /* 0x0006680e01007387 */ /* 0x0005e60000100a00 */
[----:B-1----:R-:W-:Y:S01]  /*26fe0*/  IMAD.WIDE R2, R21, 0x4, R18 ;  /* 0x0000000415027825 */ /* 0x002fe200078e0212 */
[----:B------:R-:W3:Y:S04]  /*26ff0*/  LDL.LU.64 R6, [R1+0x1e0] ;  /* 0x0001e00001067983 */ /* 0x000ee80000300a00 */
[----:B------:R1:W-:Y:S04]  /*27000*/  STL.64 [R1+0x660], R16 ;  /* 0x0006601001007387 */ /* 0x0003e80000100a00 */
[----:B------:R3:W-:Y:S04]  /*27010*/  STL.64 [R1+0x558], R2 ;  /* 0x0005580201007387 */ /* 0x0007e80000100a00 */
[----:B------:R-:W3:Y:S04]  /*27020*/  LDL.LU.64 R18, [R1+0x1d8] ;  /* 0x0001d80001127983 */ /* 0x000ee80000300a00 */
[----:B------:R-:W-:Y:S04]  /*27030*/  LDGSTS.E [R24+-0x37ffc], desc[UR8][R14.64], !P2 ;  /* 0xc80040000e187fae */ /* 0x000fe8000d121848 */
[----:B------:R-:W-:Y:S01]  /*27040*/  LDGSTS.E [R23+-0x33ffc], desc[UR8][R16.64], !P2 ;  /* 0xcc00400010177fae */ /* 0x000fe2000d121848 */
[----:B----4-:R-:W-:-:S02]  /*27050*/  IADD3 R25, R26, -0x190, RZ ;  /* 0xfffffe701a197810 */ /* 0x010fc40007ffe0ff */
[----:B------:R-:W4:Y:S01]  /*27060*/  LDC R26, c[0x0][0x230] ;  /* 0x00008c00ff1a7b82 */ /* 0x000f220000000800 */
[----:B------:R3:W-:Y:S04]  /*27070*/  LDGSTS.E [R22+-0x3fff8], desc[UR8][R2.64], !P1 ;  /* 0xc000800002167fae */ /* 0x0007e8000c921848 */
[----:B--2---:R-:W2:Y:S04]  /*27080*/  LDL.LU.64 R14, [R1+0x1d0] ;  /* 0x0001d000010e7983 */ /* 0x004ea80000300a00 */
[----:B-1----:R-:W4:Y:S01]  /*27090*/  LDL.LU.64 R16, [R1+0x48] ;  /* 0x0000480001107983 */ /* 0x002f220000300a00 */
[----:B------:R-:W-:Y:S01]  /*270a0*/  ISETP.GE.U32.AND P2, PT, R25, 0x7ffffdf1, PT ;  /* 0x7ffffdf11900780c */ /* 0x000fe20003f46070 */
[----:B------:R-:W-:-:S02]  /*270b0*/  VIADD R25, R5, 0x100000 ;  /* 0x0010000005197836 */ /* 0x000fc40000000000 */
[----:B------:R-:W-:-:S05]  /*270c0*/  IMAD.WIDE R32, R21, 0x4, R28 ;  /* 0x0000000415207825 */ /* 0x000fca00078e021c */
[----:B------:R-:W-:Y:S04]  /*270d0*/  STL.64 [R1+0x650], R32 ;  /* 0x0006502001007387 */ /* 0x000fe80000100a00 */
[----:B------:R1:W-:Y:S01]  /*270e0*/  LDGSTS.E [R25+-0x3bff8], desc[UR8][R32.64], !P1 ;  /* 0xc400800020197fae */ /* 0x0003e2000c921848 */
[----:B------:R-:W-:-:S04]  /*270f0*/  IMAD.WIDE R30, R21, 0x4, R236 ;  /* 0x00000004151e7825 */ /* 0x000fc800078e02ec */
[C---:B---3--:R-:W-:Y:S01]  /*27100*/  IMAD.WIDE R28, R21.reuse, 0x4, R238 ;  /* 0x00000004151c7825 */ /* 0x048fe200078e02ee */
[----:B------:R-:W-:Y:S03]  /*27110*/  STL.64 [R1+0x640], R30 ;  /* 0x0006401e01007387 */ /* 0x000fe60000100a00 */
[----:B------:R-:W-:Y:S01]  /*27120*/  IMAD.WIDE R2, R21, 0x4, R234 ;  /* 0x0000000415027825 */ /* 0x000fe200078e02ea */
[----:B------:R3:W-:Y:S04]  /*27130*/  STL.64 [R1+0x638], R28 ;  /* 0x0006381c01007387 */ /* 0x0007e80000100a00 */
[----:B------:R4:W-:Y:S04]  /*27140*/  STL.64 [R1+0x548], R2 ;  /* 0x0005480201007387 */ /* 0x0009e80000100a00 */
[----:B------:R-:W4:Y:S04]  /*27150*/  LDL.LU.64 R230, [R1+0x40] ;  /* 0x0000400001e67983 */ /* 0x000f280000300a00 */
[----:B------:R3:W-:Y:S04]  /*27160*/  LDGSTS.E [R24+-0x37ff8], desc[UR8][R30.64], !P1 ;  /* 0xc80080001e187fae */ /* 0x0007e8000c921848 */
[----:B------:R-:W-:Y:S01]  /*27170*/  LDGSTS.E [R23+-0x33ff8], desc[UR8][R28.64], !P1 ;  /* 0xcc0080001c177fae */ /* 0x000fe2000c921848 */
[----:B-1----:R-:W-:-:S02]  /*27180*/  IADD3 R25, R27, -0x1ad, RZ ;  /* 0xfffffe531b197810 */ /* 0x002fc40007ffe0ff */
[----:B------:R-:W1:Y:S01]  /*27190*/  LDC R27, c[0x0][0x230] ;  /* 0x00008c00ff1b7b82 */ /* 0x000e620000000800 */
[----:B------:R4:W-:Y:S04]  /*271a0*/  LDGSTS.E [R22+-0x3fff4], desc[UR8][R2.64], !P2 ;  /* 0xc000c00002167fae */ /* 0x0009e8000d121848 */
[----:B---3--:R-:W3:Y:S04]  /*271b0*/  LDL.LU.64 R28, [R1+0x38] ;  /* 0x00003800011c7983 */ /* 0x008ee80000300a00 */
[----:B------:R-:W3:Y:S04]  /*271c0*/  LDL.LU.64 R236, [R1+0x30] ;  /* 0x0000300001ec7983 */ /* 0x000ee80000300a00 */
[----:B------:R-:W3:Y:S01]  /*271d0*/  LDL.LU.64 R238, [R1+0x28] ;  /* 0x0000280001ee7983 */ /* 0x000ee20000300a00 */
[----:B------:R-:W-:Y:S01]  /*271e0*/  ISETP.GE.U32.AND P1, PT, R25, 0x7ffffdd4, PT ;  /* 0x7ffffdd41900780c */ /* 0x000fe20003f26070 */
[----:B------:R-:W-:-:S02]  /*271f0*/  VIADD R25, R5, 0x100000 ;  /* 0x0010000005197836 */ /* 0x000fc40000000000 */
[----:B------:R-:W-:-:S05]  /*27200*/  IMAD.WIDE R32, R21, 0x4, R6 ;  /* 0x0000000415207825 */ /* 0x000fca00078e0206 */
[----:B------:R-:W-:Y:S04]  /*27210*/  STL.64 [R1+0x628], R32 ;  /* 0x0006282001007387 */ /* 0x000fe80000100a00 */
[----:B------:R1:W-:Y:S01]  /*27220*/  LDGSTS.E [R25+-0x3bff4], desc[UR8][R32.64], !P2 ;  /* 0xc400c00020197fae */ /* 0x0003e2000d121848 */
[----:B------:R-:W-:-:S03]  /*27230*/  IMAD.WIDE R30, R21, 0x4, R18 ;  /* 0x00000004151e7825 */ /* 0x000fc600078e0212 */
[----:B------:R-:W3:Y:S04]  /*27240*/  LDL.LU.64 R18, [R1+0x20] ;  /* 0x0000200001127983 */ /* 0x000ee80000300a00 */
[----:B------:R-:W-:Y:S04]  /*27250*/  STL.64 [R1+0x620], R30 ;  /* 0x0006201e01007387 */ /* 0x000fe80000100a00 */
[----:B------:R-:W-:Y:S01]  /*27260*/  LDGSTS.E [R24+-0x37ff4], desc[UR8][R30.64], !P2 ;  /* 0xc800c0001e187fae */ /* 0x000fe2000d121848 */
[----:B--2---:R-:W-:-:S04]  /*27270*/  IMAD.WIDE R14, R21, 0x4, R14 ;  /* 0x00000004150e7825 */ /* 0x004fc800078e020e */
[----:B----4-:R-:W-:Y:S01]  /*27280*/  IMAD.WIDE R2, R21, 0x4, R16 ;  /* 0x0000000415027825 */ /* 0x010fe200078e0210 */
[----:B------:R-:W-:Y:S04]  /*27290*/  LDGSTS.E [R23+-0x33ff4], desc[UR8][R14.64], !P2 ;  /* 0xcc00c0000e177fae */ /* 0x000fe8000d121848 */
[----:B------:R-:W2:Y:S04]  /*272a0*/  LDL.LU.64 R16, [R1+0x18] ;  /* 0x0000180001107983 */ /* 0x000ea80000300a00 */
[----:B------:R4:W-:Y:S04]  /*272b0*/  STL.64 [R1+0x618], R14 ;  /* 0x0006180e01007387 */ /* 0x0009e80000100a00 */
[----:B------:R-:W2:Y:S04]  /*272c0*/  LDL.LU.64 R6, [R1+0x10] ;  /* 0x0000100001067983 */ /* 0x000ea80000300a00 */
[----:B------:R3:W-:Y:S04]  /*272d0*/  STL.64 [R1+0x538], R2 ;  /* 0x0005380201007387 */ /* 0x0007e80000100a00 */
[----:B------:R-:W2:Y:S04]  /*272e0*/  LDL.LU.64 R234, [R1+0x8] ;  /* 0x0000080001ea7983 */ /* 0x000ea80000300a00 */
[----:B----4-:R-:W4:Y:S01]  /*272f0*/  LDL.LU.64 R14, [R1] ;  /* 0x00000000010e7983 */ /* 0x010f220000300a00 */
[----:B-1----:R-:W-:-:S02]  /*27300*/  IADD3 R25, R26, -0x1ae, RZ ;  /* 0xfffffe521a197810 */ /* 0x002fc40007ffe0ff */
[----:B------:R-:W1:Y:S01]  /*27310*/  LDC R26, c[0x0][0x230] ;  /* 0x00008c00ff1a7b82 */ /* 0x000e620000000800 */
[----:B------:R-:W-:Y:S01]  /*27320*/  LDGSTS.E [R22+-0x30000], desc[UR8][R2.64], !P1 ;  /* 0xd000000002167fae */ /* 0x000fe2000c921848 */
[----:B------:R-:W-:Y:S01]  /*27330*/  ISETP.GE.U32.AND P2, PT, R25, 0x7ffffdd3, PT ;  /* 0x7ffffdd31900780c */ /* 0x000fe20003f46070 */
[----:B------:R-:W-:Y:S02]  /*27340*/  VIADD R25, R5, 0x100000 ;  /* 0x0010000005197836 */ /* 0x000fe40000000000 */
[----:B------:R-:W-:-:S05]  /*27350*/  IMAD.WIDE R32, R21, 0x4, R230 ;  /* 0x0000000415207825 */ /* 0x000fca00078e02e6 */
[----:B------:R3:W-:Y:S02]  /*27360*/  LDGSTS.E [R25+-0x2c000], desc[UR8][R32.64], !P1 ;  /* 0xd400000020197fae */ /* 0x0007e4000c921848 */
[----:B---3--:R-:W-:Y:S02]  /*27370*/  IADD3 R25, R27, -0x1af, RZ ;  /* 0xfffffe511b197810 */ /* 0x008fe40007ffe0ff */
[----:B------:R-:W3:Y:S01]  /*27380*/  LDC R27, c[0x0][0x230] ;  /* 0x00008c00ff1b7b82 */ /* 0x000ee20000000800 */
[----:B------:R-:W-:-:S04]  /*27390*/  IMAD.WIDE R30, R21, 0x4, R28 ;  /* 0x00000004151e7825 */ /* 0x000fc800078e021c */
[C---:B------:R-:W-:Y:S01]  /*273a0*/  IMAD.WIDE R28, R21.reuse, 0x4, R236 ;  /* 0x00000004151c7825 */ /* 0x040fe200078e02ec */
[----:B------:R1:W-:Y:S03]  /*273b0*/  LDGSTS.E [R24+-0x28000], desc[UR8][R30.64], !P1 ;  /* 0xd80000001e187fae */ /* 0x0003e6000c921848 */
[----:B------:R-:W-:Y:S01]  /*273c0*/  IMAD.WIDE R2, R21, 0x4, R238 ;  /* 0x0000000415027825 */ /* 0x000fe200078e02ee */
[----:B------:R1:W-:Y:S01]  /*273d0*/  LDGSTS.E [R23+-0x24000], desc[UR8][R28.64], !P1 ;  /* 0xdc0000001c177fae */ /* 0x0003e2000c921848 */
[----:B------:R-:W-:Y:S02]  /*273e0*/  ISETP.GE.U32.AND P1, PT, R25, 0x7ffffdd2, PT ;  /* 0x7ffffdd21900780c */ /* 0x000fe40003f26070 */
[----:B------:R-:W-:Y:S01]  /*273f0*/  VIADD R25, R5, 0x100000 ;  /* 0x0010000005197836 */ /* 0x000fe20000000000 */
[----:B------:R-:W-:Y:S04]  /*27400*/  LDGSTS.E [R22+-0x2fffc], desc[UR8][R2.64], !P2 ;  /* 0xd000400002167fae */ /* 0x000fe8000d121848 */
[----:B------:R1:W-:Y:S04]  /*27410*/  STL.64 [R1+0x608], R32 ;  /* 0x0006082001007387 */ /* 0x0003e80000100a00 */
[----:B------:R1:W-:Y:S04]  /*27420*/  STL.64 [R1+0x600], R30 ;  /* 0x0006001e01007387 */ /* 0x0003e80000100a00 */
[----:B------:R1:W-:Y:S04]  /*27430*/  STL.64 [R1+0x5f8], R28 ;  /* 0x0005f81c01007387 */ /* 0x0003e80000100a00 */
[----:B------:R2:W-:Y:S01]  /*27440*/  STL.64 [R1+0x530], R2 ;  /* 0x0005300201007387 */ /* 0x0005e20000100a00 */
[----:B-1----:R-:W-:-:S04]  /*27450*/  IMAD.WIDE R32, R21, 0x4, R222 ;  /* 0x0000000415207825 */ /* 0x002fc800078e02de */
[C---:B------:R-:W-:Y:S01]  /*27460*/  IMAD.WIDE R30, R21.reuse, 0x4, R224 ;  /* 0x00000004151e7825 */ /* 0x040fe200078e02e0 */
[----:B------:R-:W1:Y:S01]  /*27470*/  S2R R252, SR_TID.X ;  /* 0x0000000000fc7919 */ /* 0x000e620000002100 */
[----:B------:R-:W1:Y:S08]  /*27480*/  LDC R225, c[0x0][0x230] ;  /* 0x00008c00ffe17b82 */ /* 0x000e700000000800 */
[----:B------:R-:W1:Y:S01]  /*27490*/  LDC R28, c[0x0][0x230] ;  /* 0x00008c00ff1c7b82 */ /* 0x000e620000000800 */
[----:B------:R-:W-:-:S05]  /*274a0*/  IMAD.WIDE R18, R21, 0x4, R18 ;  /* 0x0000000415127825 */ /* 0x000fca00078e0212 */
[----:B------:R1:W-:Y:S04]  /*274b0*/  LDGSTS.E [R25+-0x2bffc], desc[UR8][R18.64], !P2 ;  /* 0xd400400012197fae */ /* 0x0003e8000d121848 */
[----:B------:R-:W-:Y:S01]  /*274c0*/  STL.64 [R1+0x5e8], R18 ;  /* 0x0005e81201007387 */ /* 0x000fe20000100a00 */
[----:B-1----:R-:W-:Y:S02]  /*274d0*/  IADD3 R25, R26, -0x1b0, RZ ;  /* 0xfffffe501a197810 */ /* 0x002fe40007ffe0ff */
[----:B------:R-:W1:Y:S01]  /*274e0*/  LDC R26, c[0x0][0x230] ;  /* 0x00008c00ff1a7b82 */ /* 0x000e620000000800 */
[----:B--2---:R-:W-:-:S05]  /*274f0*/  IMAD.WIDE R16, R21, 0x4, R16 ;  /* 0x0000000415107825 */ /* 0x004fca00078e0210 */
[----:B------:R4:W-:Y:S01]  /*27500*/  LDGSTS.E [R24+-0x27ffc], desc[UR8][R16.64], !P2 ;  /* 0xd800400010187fae */ /* 0x0009e2000d121848 */
[----:B------:R-:W-:-:S03]  /*27510*/  IMAD.WIDE R6, R21, 0x4, R6 ;  /* 0x0000000415067825 */ /* 0x000fc600078e0206 */
[----:B------:R4:W-:Y:S04]  /*27520*/  STL.64 [R1+0x5e0], R16 ;  /* 0x0005e01001007387 */ /* 0x0009e80000100a00 */
[----:B------:R-:W-:Y:S01]  /*27530*/  LDGSTS.E [R23+-0x23ffc], desc[UR8][R6.64], !P2 ;  /* 0xdc00400006177fae */ /* 0x000fe2000d121848 */
[----:B------:R-:W-:Y:S01]  /*27540*/  ISETP.GE.U32.AND P2, PT, R25, 0x7ffffdd1, PT ;  /* 0x7ffffdd11900780c */ /* 0x000fe20003f46070 */
[----:B------:R-:W-:Y:S02]  /*27550*/  VIADD R25, R5, 0x100000 ;  /* 0x0010000005197836 */ /* 0x000fe40000000000 */
[----:B------:R-:W-:-:S04]  /*27560*/  IMAD.WIDE R2, R21, 0x4, R234 ;  /* 0x0000000415027825 */ /* 0x000fc800078e02ea */
[C---:B----4-:R-:W-:Y:S01]  /*27570*/  IMAD.WIDE R16, R21.reuse, 0x4, R14 ;  /* 0x0000000415107825 */ /* 0x050fe200078e020e */
[----:B------:R-:W-:Y:S03]  /*27580*/  LDGSTS.E [R22+-0x2fff8], desc[UR8][R2.64], !P1 ;  /* 0xd000800002167fae */ /* 0x000fe6000c921848 */
[----:B------:R-:W-:Y:S01]  /*27590*/  IMAD.WIDE R14, R21, 0x4, R250 ;  /* 0x00000004150e7825 */ /* 0x000fe200078e02fa */
[----:B------:R3:W-:Y:S04]  /*275a0*/  LDGSTS.E [R25+-0x2bff8], desc[UR8][R16.64], !P1 ;  /* 0xd400800010197fae */ /* 0x0007e8000c921848 */
[----:B------:R2:W-:Y:S04]  /*275b0*/  STL.64 [R1+0x5d8], R6 ;  /* 0x0005d80601007387 */ /* 0x0005e80000100a00 */
[----:B------:R4:W-:Y:S01]  /*275c0*/  LDGSTS.E [R24+-0x27ff8], desc[UR8][R14.64], !P1 ;  /* 0xd80080000e187fae */ /* 0x0009e2000c921848 */
[----:B---3--:R-:W-:-:S02]  /*275d0*/  IADD3 R25, R27, -0x1cd, RZ ;  /* 0xfffffe331b197810 */ /* 0x008fc40007ffe0ff */
[----:B------:R-:W3:Y:S01]  /*275e0*/  LDC R27, c[0x0][0x230] ;  /* 0x00008c00ff1b7b82 */ /* 0x000ee20000000800 */
[----:B--2---:R-:W-:Y:S01]  /*275f0*/  IMAD.WIDE R6, R21, 0x4, R248 ;  /* 0x0000000415067825 */ /* 0x004fe200078e02f8 */
[----:B------:R2:W-:Y:S04]  /*27600*/  STL.64 [R1+0x520], R2 ;  /* 0x0005200201007387 */ /* 0x0005e80000100a00 */
[----:B------:R1:W-:Y:S01]  /*27610*/  LDGSTS.E [R23+-0x23ff8], desc[UR8][R6.64], !P1 ;  /* 0xdc00800006177fae */ /* 0x0003e2000c921848 */
[----:B------:R-:W-:Y:S01]  /*27620*/  ISETP.GE.U32.AND P1, PT, R25, 0x7ffffdb4, PT ;  /* 0x7ffffdb41900780c */ /* 0x000fe20003f26070 */
[----:B------:R-:W-:Y:S02]  /*27630*/  VIADD R25, R5, 0x100000 ;  /* 0x0010000005197836 */ /* 0x000fe40000000000 */
[----:B------:R4:W-:Y:S01]  /*27640*/  STL.64 [R1+0x5c8], R16 ;  /* 0x0005c81001007387 */ /* 0x0009e20000100a00 */
[----:B--2---:R-:W-:-:S03]  /*27650*/  IMAD.WIDE R2, R21, 0x4, R246 ;  /* 0x0000000415027825 */ /* 0x004fc600078e02f6 */
[----:B------:R2:W-:Y:S04]  /*27660*/  STL.64 [R1+0x5c0], R14 ;  /* 0x0005c00e01007387 */ /* 0x0005e80000100a00 */
[----:B------:R1:W-:Y:S01]  /*27670*/  STL.64 [R1+0x5b8], R6 ;  /* 0x0005b80601007387 */ /* 0x0003e20000100a00 */
[----:B----4-:R-:W-:-:S03]  /*27680*/  IMAD.WIDE R16, R21, 0x4, R244 ;  /* 0x0000000415107825 */ /* 0x010fc600078e02f4 */
[----:B------:R-:W-:Y:S01]  /*27690*/  LDGSTS.E [R22+-0x2fff4], desc[UR8][R2.64], !P2 ;  /* 0xd000c00002167fae */ /* 0x000fe2000d121848 */
[----:B--2---:R-:W-:-:S03]  /*276a0*/  IMAD.WIDE R14, R21, 0x4, R242 ;  /* 0x00000004150e7825 */ /* 0x004fc600078e02f2 */
[----:B------:R2:W-:Y:S01]  /*276b0*/  LDGSTS.E [R25+-0x2bff4], desc[UR8][R16.64], !P2 ;  /* 0xd400c00010197fae */ /* 0x0005e2000d121848 */
[----:B-1----:R-:W-:-:S03]  /*276c0*/  IMAD.WIDE R6, R21, 0x4, R240 ;  /* 0x0000000415067825 */ /* 0x002fc600078e02f0 */
[----:B------:R1:W-:Y:S04]  /*276d0*/  LDGSTS.E [R24+-0x27ff4], desc[UR8][R14.64], !P2 ;  /* 0xd800c0000e187fae */ /* 0x0003e8000d121848 */
[----:B------:R4:W-:Y:S01]  /*276e0*/  STL.64 [R1+0x518], R2 ;  /* 0x0005180201007387 */ /* 0x0009e20000100a00 */
[----:B--2---:R-:W-:-:S03]  /*276f0*/  IADD3 R25, R26, -0x1ce, RZ ;  /* 0xfffffe321a197810 */ /* 0x004fc60007ffe0ff */
[----:B------:R2:W-:Y:S01]  /*27700*/  LDGSTS.E [R23+-0x23ff4], desc[UR8][R6.64], !P2 ;  /* 0xdc00c00006177fae */ /* 0x0005e2000d121848 */
[----:B------:R-:W3:Y:S01]  /*27710*/  LDC R26, c[0x0][0x230] ;  /* 0x00008c00ff1a7b82 */ /* 0x000ee20000000800 */
[----:B------:R-:W-:Y:S02]  /*27720*/  ISETP.GE.U32.AND P2, PT, R25, 0x7ffffdb3, PT ;  /* 0x7ffffdb31900780c */ /* 0x000fe40003f46070 */
[----:B------:R1:W-:Y:S01]  /*27730*/  STL.64 [R1+0x598], R16 ;  /* 0x0005981001007387 */ /* 0x0003e20000100a00 */
[----:B------:R-:W-:Y:S02]  /*27740*/  VIADD R25, R5, 0x100000 ;  /* 0x0010000005197836 */ /* 0x000fe40000000000 */
[C---:B----4-:R-:W-:Y:S01]  /*27750*/  IMAD.WIDE R2, R21.reuse, 0x4, R204 ;  /* 0x0000000415027825 */ /* 0x050fe200078e02cc */
[----:B------:R4:W-:Y:S04]  /*27760*/  STL.64 [R1+0x588], R14 ;  /* 0x0005880e01007387 */ /* 0x0009e80000100a00 */
[----:B------:R2:W-:Y:S01]  /*27770*/  STL.64 [R1+0x578], R6 ;  /* 0x0005780601007387 */ /* 0x0005e20000100a00 */
[----:B-1----:R-:W-:-:S03]  /*27780*/  IMAD.WIDE R16, R21, 0x4, R206 ;  /* 0x0000000415107825 */ /* 0x002fc600078e02ce */
[----:B------:R-:W-:Y:S01]  /*27790*/  LDGSTS.E [R22+-0x20000], desc[UR8][R2.64], !P1 ;  /* 0xe000000002167fae */ /* 0x000fe2000c921848 */
[----:B------:R-:W1:Y:S01]  /*277a0*/  LDC R206, c[0x0][0x230] ;  /* 0x00008c00ffce7b82 */ /* 0x000e620000000800 */
[C---:B----4-:R-:W-:Y:S02]  /*277b0*/  IMAD.WIDE R14, R21.reuse, 0x4, R208 ;  /* 0x00000004150e7825 */ /* 0x050fe400078e02d0 */
[----:B------:R3:W-:Y:S02]  /*277c0*/  LDGSTS.E [R25+-0x1c000], desc[UR8][R16.64], !P1 ;  /* 0xe400000010197fae */ /* 0x0007e4000c921848 */
[----:B--2---:R-:W-:Y:S02]  /*277d0*/  IMAD.WIDE R6, R21, 0x4, R210 ;  /* 0x0000000415067825 */ /* 0x004fe400078e02d2 */
[----:B------:R2:W-:Y:S04]  /*277e0*/  STL.64 [R1+0x4f0], R2 ;  /* 0x0004f00201007387 */ /* 0x0005e80000100a00 */
[----:B------:R4:W-:Y:S01]  /*277f0*/  LDGSTS.E [R24+-0x18000], desc[UR8][R14.64], !P1 ;  /* 0xe80000000e187fae */ /* 0x0009e2000c921848 */
[----:B---3--:R-:W-:-:S03]  /*27800*/  IADD3 R25, R27, -0x1cf, RZ ;  /* 0xfffffe311b197810 */ /* 0x008fc60007ffe0ff */
[----:B------:R3:W-:Y:S01]  /*27810*/  STL.64 [R1+0x1168], R16 ;  /* 0x0011681001007387 */ /* 0x0007e20000100a00 */
[----:B------:R-:W1:Y:S01]  /*27820*/  LDC R27, c[0x0][0x230] ;  /* 0x00008c00ff1b7b82 */ /* 0x000e620000000800 */
[----:B--2---:R-:W-:Y:S02]  /*27830*/  IMAD.WIDE R2, R21, 0x4, R212 ;  /* 0x0000000415027825 */ /* 0x004fe400078e02d4 */
[----:B------:R2:W-:Y:S01]  /*27840*/  LDGSTS.E [R23+-0x14000], desc[UR8][R6.64], !P1 ;  /* 0xec00000006177fae */ /* 0x0005e2000c921848 */
[----:B------:R-:W-:Y:S01]  /*27850*/  ISETP.GE.U32.AND P1, PT, R25, 0x7ffffdb2, PT ;  /* 0x7ffffdb21900780c */ /* 0x000fe20003f26070 */
[----:B------:R-:W-:Y:S02]  /*27860*/  VIADD R25, R5, 0x100000 ;  /* 0x0010000005197836 */ /* 0x000fe40000000000 */
[----:B------:R4:W-:Y:S01]  /*27870*/  STL.64 [R1+0x1160], R14 ;  /* 0x0011600e01007387 */ /* 0x0009e20000100a00 */
[----:B---3--:R-:W-:-:S03]  /*27880*/  IMAD.WIDE R16, R21, 0x4, R214 ;  /* 0x0000000415107825 */ /* 0x008fc600078e02d6 */
[----:B------:R2:W-:Y:S01]  /*27890*/  STL.64 [R1+0x1158], R6 ;  /* 0x0011580601007387 */ /* 0x0005e20000100a00 */
[----:B------:R-:W3:Y:S03]  /*278a0*/  LDC R214, c[0x0][0x230] ;  /* 0x00008c00ffd67b82 */ /* 0x000ee60000000800 */
[----:B------:R2:W-:Y:S01]  /*278b0*/  STL.64 [R1+0x4c8], R2 ;  /* 0x0004c80201007387 */ /* 0x0005e20000100a00 */
[----:B----4-:R-:W-:-:S03]  /*278c0*/  IMAD.WIDE R14, R21, 0x4, R216 ;  /* 0x00000004150e7825 */ /* 0x010fc600078e02d8 */
[----:B------:R4:W-:Y:S01]  /*278d0*/  LDGSTS.E [R22+-0x1fffc], desc[UR8][R2.64], !P2 ;  /* 0xe000400002167fae */ /* 0x0009e2000d121848 */
[----:B--2---:R-:W-:-:S03]  /*278e0*/  IMAD.WIDE R6, R21, 0x4, R218 ;  /* 0x0000000415067825 */ /* 0x004fc600078e02da */
[----:B------:R2:W-:Y:S04]  /*278f0*/  STL.64 [R1+0x1150], R16 ;  /* 0x0011501001007387 */ /* 0x0005e80000100a00 */
[----:B------:R1:W-:Y:S01]  /*27900*/  LDGSTS.E [R25+-0x1bffc], desc[UR8][R16.64], !P2 ;  /* 0xe400400010197fae */ /* 0x0003e2000d121848 */
[----:B----4-:R-:W-:-:S03]  /*27910*/  IMAD.WIDE R2, R21, 0x4, R220 ;  /* 0x0000000415027825 */ /* 0x010fc600078e02dc */
[----:B------:R4:W-:Y:S04]  /*27920*/  STL.64 [R1+0x1148], R14 ;  /* 0x0011480e01007387 */ /* 0x0009e80000100a00 */
[----:B------:R-:W-:Y:S04]  /*27930*/  LDGSTS.E [R24+-0x17ffc], desc[UR8][R14.64], !P2 ;  /* 0xe80040000e187fae */ /* 0x000fe8000d121848 */
[----:B--2---:R-:W2:Y:S04]  /*27940*/  LDL.LU.64 R16, [R1+0x470] ;  /* 0x0004700001107983 */ /* 0x004ea80000300a00 */
[----:B------:R3:W-:Y:S04]  /*27950*/  STL.64 [R1+0x1140], R6 ;  /* 0x0011400601007387 */ /* 0x0007e80000100a00 */
[----:B------:R3:W-:Y:S04]  /*27960*/  STL.64 [R1+0x4a0], R2 ;  /* 0x0004a00201007387 */ /* 0x0007e80000100a00 */
[----:B----4-:R-:W4:Y:S04]  /*27970*/  LDL.LU.64 R14, [R1+0x468] ;  /* 0x00046800010e7983 */ /* 0x010f280000300a00 */
[----:B------:R-:W4:Y:S01]  /*27980*/  LDL.LU.64 R236, [R1+0x460] ;  /* 0x0004600001ec7983 */ /* 0x000f220000300a00 */
[----:B-1----:R-:W-:-:S03]  /*27990*/  IADD3 R25, R26, -0x1d0, RZ ;  /* 0xfffffe301a197810 */ /* 0x002fc60007ffe0ff */
[----:B------:R3:W-:Y:S01]  /*279a0*/  LDGSTS.E [R23+-0x13ffc], desc[UR8][R6.64], !P2 ;  /* 0xec00400006177fae */ /* 0x0007e2000d121848 */
[----:B------:R-:W-:Y:S01]  /*279b0*/  ISETP.GE.U32.AND P2, PT, R25, 0x7ffffdb1, PT ;  /* 0x7ffffdb11900780c */ /* 0x000fe20003f46070 */
[----:B------:R-:W-:Y:S02]  /*279c0*/  VIADD R25, R5, 0x100000 ;  /* 0x0010000005197836 */ /* 0x000fe40000000000 */
[----:B------:R1:W-:Y:S04]  /*279d0*/  LDGSTS.E [R22+-0x1fff8], desc[UR8][R2.64], !P1 ;  /* 0xe000800002167fae */ /* 0x0003e8000c921848 */
[----:B------:R-:W4:Y:S01]  /*279e0*/  LDL.LU.64 R18, [R1+0x458] ;  /* 0x0004580001127983 */ /* 0x000f220000300a00 */
[----:B---3--:R-:W-:-:S03]  /*279f0*/  IMAD.WIDE R6, R21, 0x4, R226 ;  /* 0x0000000415067825 */ /* 0x008fc600078e02e2 */
[----:B------:R3:W-:Y:S01]  /*27a00*/  STL.64 [R1+0x1138], R32 ;  /* 0x0011382001007387 */ /* 0x0007e20000100a00 */
[----:B-1----:R-:W-:-:S03]  /*27a10*/  IMAD.WIDE R2, R21, 0x4, R228 ;  /* 0x0000000415027825 */ /* 0x002fc600078e02e4 */
[----:B------:R1:W-:Y:S04]  /*27a20*/  STL.64 [R1+0x1130], R30 ;  /* 0x0011301e01007387 */ /* 0x0003e80000100a00 */
[----:B------:R3:W-:Y:S04]  /*27a30*/  LDGSTS.E [R25+-0x1bff8], desc[UR8][R32.64], !P1 ;  /* 0xe400800020197fae */ /* 0x0007e8000c921848 */
[----:B------:R1:W-:Y:S04]  /*27a40*/  STL.64 [R1+0x1128], R6 ;  /* 0x0011280601007387 */ /* 0x0003e80000100a00 */
[----:B------:R1:W-:Y:S04]  /*27a50*/  LDGSTS.E [R24+-0x17ff8], desc[UR8][R30.64], !P1 ;  /* 0xe80080001e187fae */ /* 0x0003e8000c921848 */
[----:B------:R4:W-:Y:S01]  /*27a60*/  STL.64 [R1+0x88], R2 ;  /* 0x0000880201007387 */ /* 0x0009e20000100a00 */
[----:B---3--:R-:W-:Y:S01]  /*27a70*/  IADD3 R25, R27, -0x1ed, RZ ;  /* 0xfffffe131b197810 */ /* 0x008fe20007ffe0ff */
[C---:B------:R-:W-:Y:S01]  /*27a80*/  VIADD R29, R5.reuse, 0x100000 ;  /* 0x00100000051d7836 */ /* 0x040fe20000000000 */
[C---:B------:R-:W-:Y:S01]  /*27a90*/  IADD3 R26, R5.reuse, 0x100000, RZ ;  /* 0x00100000051a7810 */ /* 0x040fe20007ffe0ff */
[----:B------:R-:W3:Y:S01]  /*27aa0*/  LDL.LU.64 R230, [R1+0x498] ;  /* 0x0004980001e67983 */ /* 0x000ee20000300a00 */
[----:B------:R-:W3:Y:S03]  /*27ab0*/  LDC R32, c[0x0][0x230] ;  /* 0x00008c00ff207b82 */ /* 0x000ee60000000800 */
[----:B------:R-:W-:Y:S01]  /*27ac0*/  LDGSTS.E [R23+-0x13ff8], desc[UR8][R6.64], !P1 ;  /* 0xec00800006177fae */ /* 0x000fe2000c921848 */
[----:B------:R-:W-:-:S03]  /*27ad0*/  VIADD R27, R5, 0x100000 ;  /* 0x00100000051b7836 */ /* 0x000fc60000000000 */
[----:B------:R4:W-:Y:S01]  /*27ae0*/  LDGSTS.E [R22+-0x1fff4], desc[UR8][R2.64], !P2 ;  /* 0xe000c00002167fae */ /* 0x0009e2000d121848 */
[----:B-1----:R-:W1:Y:S03]  /*27af0*/  LDC R30, c[0x0][0x230] ;  /* 0x00008c00ff1e7b82 */ /* 0x002e660000000800 */
[----:B------:R-:W3:Y:S04]  /*27b00*/  LDL.LU.64 R6, [R1+0x490] ;  /* 0x0004900001067983 */ /* 0x000ee80000300a00 */
[----:B------:R-:W3:Y:S04]  /*27b10*/  LDL.LU.64 R238, [R1+0x488] ;  /* 0x0004880001ee7983 */ /* 0x000ee80000300a00 */
[----:B------:R-:W3:Y:S01]  /*27b20*/  LDL.LU.64 R234, [R1+0x480] ;  /* 0x0004800001ea7983 */ /* 0x000ee20000300a00 */
[----:B------:R-:W-:Y:S01]  /*27b30*/  ISETP.GE.U32.AND P1, PT, R25, 0x7ffffd94, PT ;  /* 0x7ffffd941900780c */ /* 0x000fe20003f26070 */
[----:B------:R-:W-:-:S02]  /*27b40*/  VIADD R25, R5, 0x100000 ;  /* 0x0010000005197836 */ /* 0x000fc40000000000 */
[----:B--2---:R-:W-:-:S05]  /*27b50*/  IMAD.WIDE R16, R21, 0x4, R16 ;  /* 0x0000000415107825 */ /* 0x004fca00078e0210 */
[----:B------:R2:W-:Y:S04]  /*27b60*/  STL.64 [R1+0x1120], R16 ;  /* 0x0011201001007387 */ /* 0x0005e80000100a00 */
[----:B------:R1:W-:Y:S01]  /*27b70*/  LDGSTS.E [R27+-0x1bff4], desc[UR8][R16.64], !P2 ;  /* 0xe400c000101b7fae */ /* 0x0003e2000d121848 */
[----:B----4-:R-:W-:-:S04]  /*27b80*/  IMAD.WIDE R14, R21, 0x4, R14 ;  /* 0x00000004150e7825 */ /* 0x010fc800078e020e */
[C---:B------:R-:W-:Y:S01]  /*27b90*/  IMAD.WIDE R2, R21.reuse, 0x4, R236 ;  /* 0x0000000415027825 */ /* 0x040fe200078e02ec */
[----:B------:R4:W-:Y:S04]  /*27ba0*/  STL.64 [R1+0x1118], R14 ;  /* 0x0011180e01007387 */ /* 0x0009e80000100a00 */
[----:B------:R1:W-:Y:S04]  /*27bb0*/  STL.64 [R1+0x1110], R2 ;  /* 0x0011100201007387 */ /* 0x0003e80000100a00 */
[----:B------:R-:W-:Y:S04]  /*27bc0*/  LDGSTS.E [R26+-0x17ff4], desc[UR8][R14.64], !P2 ;  /* 0xe800c0000e1a7fae */ /* 0x000fe8000d121848 */
[----:B--2---:R-:W2:Y:S01]  /*27bd0*/  LDL.LU.64 R16, [R1+0x4c0] ;  /* 0x0004c00001107983 */ /* 0x004ea20000300a00 */
[----:B------:R-:W-:-:S03]  /*27be0*/  IMAD.WIDE R22, R21, 0x4, R18 ;  /* 0x0000000415167825 */ /* 0x000fc600078e0212 */
[----:B------:R1:W-:Y:S04]  /*27bf0*/  LDGSTS.E [R25+-0x13ff4], desc[UR8][R2.64], !P2 ;  /* 0xec00c00002197fae */ /* 0x0003e8000d121848 */
[----:B----4-:R-:W4:Y:S04]  /*27c00*/  LDL.LU.64 R14, [R1+0x4b8] ;  /* 0x0004b800010e7983 */ /* 0x010f280000300a00 */
[----:B------:R-:W4:Y:S04]  /*27c10*/  LDL.LU.64 R236, [R1+0x4b0] ;  /* 0x0004b00001ec7983 */ /* 0x000f280000300a00 */
[----:B------:R-:W4:Y:S04]  /*27c20*/  LDL.LU.64 R18, [R1+0x4a8] ;  /* 0x0004a80001127983 */ /* 0x000f280000300a00 */
[----:B------:R-:W-:Y:S01]  /*27c30*/  STL.64 [R1+0x1a48], R22 ;  /* 0x001a481601007387 */ /* 0x000fe20000100a00 */
[----:B---3--:R-:W-:Y:S01]  /*27c40*/  IMAD.WIDE R34, R21, 0x4, R230 ;  /* 0x0000000415227825 */ /* 0x008fe200078e02e6 */
[----:B-1----:R-:W-:-:S02]  /*27c50*/  IADD3 R27, R28, -0x1ee, RZ ;  /* 0xfffffe121c1b7810 */ /* 0x002fc40007ffe0ff */
[----:B------:R1:W-:Y:S04]  /*27c60*/  LDGSTS.E [R24+-0x10000], desc[UR8][R22.64], !P1 ;  /* 0xf000000016187fae */ /* 0x0003e8000c921848 */
[----:B------:R3:W-:Y:S01]  /*27c70*/  STL.64 [R1+0x12a8], R34 ;  /* 0x0012a82201007387 */ /* 0x0007e20000100a00 */
[----:B------:R-:W-:-:S03]  /*27c80*/  IADD3 R28, R5, 0x100000, RZ ;  /* 0x00100000051c7810 */ /* 0x000fc60007ffe0ff */
[----:B------:R3:W-:Y:S01]  /*27c90*/  LDGSTS.E [R29+-0xc000], desc[UR8][R34.64], !P1 ;  /* 0xf4000000221d7fae */ /* 0x0007e2000c921848 */
[----:B------:R-:W-:-:S04]  /*27ca0*/  IMAD.WIDE R6, R21, 0x4, R6 ;  /* 0x0000000415067825 */ /* 0x000fc800078e0206 */
[C---:B------:R-:W-:Y:S01]  /*27cb0*/  IMAD.WIDE R2, R21.reuse, 0x4, R238 ;  /* 0x0000000415027825 */ /* 0x040fe200078e02ee */
[----:B------:R3:W-:Y:S03]  /*27cc0*/  STL.64 [R1+0x12a0], R6 ;  /* 0x0012a00601007387 */ /* 0x0007e60000100a00 */
[----:B-1----:R-:W-:Y:S01]  /*27cd0*/  IMAD.WIDE R24, R21, 0x4, R234 ;  /* 0x0000000415187825 */ /* 0x002fe200078e02ea */
[----:B------:R1:W-:Y:S01]  /*27ce0*/  STL.64 [R1+0x1298], R2 ;  /* 0x0012980201007387 */ /* 0x0003e20000100a00 */
[----:B------:R-:W-:Y:S01]  /*27cf0*/  ISETP.GE.U32.AND P2, PT, R27, 0x7ffffd93, PT ;  /* 0x7ffffd931b00780c */ /* 0x000fe20003f46070 */
[----:B---3--:R-:W3:Y:S02]  /*27d00*/  LDC R35, c[0x0][0x230] ;  /* 0x00008c00ff237b82 */ /* 0x008ee40000000800 */
[----:B------:R-:W3:Y:S04]  /*27d10*/  LDL.LU.64 R230, [R1+0x4e8] ;  /* 0x0004e80001e67983 */ /* 0x000ee80000300a00 */
[----:B------:R-:W-:Y:S01]  /*27d20*/  LDGSTS.E [R28+-0x8000], desc[UR8][R6.64], !P1 ;  /* 0xf8000000061c7fae */ /* 0x000fe2000c921848 */
[----:B------:R-:W-:Y:S01]  /*27d30*/  IADD3 R29, R30, -0x1ef, RZ ;  /* 0xfffffe111e1d7810 */ /* 0x000fe20007ffe0ff */
[C---:B------:R-:W-:Y:S01]  /*27d40*/  VIADD R31, R5.reuse, 0x100000 ;  /* 0x00100000051f7836 */ /* 0x040fe20000000000 */
[----:B------:R-:W3:Y:S01]  /*27d50*/  LDC R34, c[0x0][0x230] ;  /* 0x00008c00ff227b82 */ /* 0x000ee20000000800 */
[----:B------:R-:W3:Y:S04]  /*27d60*/  LDL.LU.64 R238, [R1+0x4e0] ;  /* 0x0004e00001ee7983 */ /* 0x000ee80000300a00 */
[----:B------:R-:W3:Y:S04]  /*27d70*/  LDL.LU.64 R6, [R1+0x4d8] ;  /* 0x0004d80001067983 */ /* 0x000ee80000300a00 */
[----:B------:R-:W3:Y:S01]  /*27d80*/  LDL.LU.64 R234, [R1+0x4d0] ;  /* 0x0004d00001ea7983 */ /* 0x000ee20000300a00 */
[C---:B------:R-:W-:Y:S01]  /*27d90*/  VIADD R27, R5.reuse, 0x100000 ;  /* 0x00100000051b7836 */ /* 0x040fe20000000000 */
[----:B------:R-:W-:-:S04]  /*27da0*/  IADD3 R30, R5, 0x100000, RZ ;  /* 0x00100000051e7810 */ /* 0x000fc80007ffe0ff */
[----:B------:R1:W-:Y:S04]  /*27db0*/  LDGSTS.E [R27+-0x4000], desc[UR8][R2.64], !P1 ;  /* 0xfc000000021b7fae */ /* 0x0003e8000c921848 */
[----:B------:R-:W-:Y:S04]  /*27dc0*/  STL.64 [R1+0x1a50], R24 ;  /* 0x001a501801007387 */ /* 0x000fe80000100a00 */
[----:B------:R1:W-:Y:S01]  /*27dd0*/  LDGSTS.E [R26+-0xfffc], desc[UR8][R24.64], !P2 ;  /* 0xf0004000181a7fae */ /* 0x0003e2000d121848 */
[----:B------:R-:W-:Y:S01]  /*27de0*/  ISETP.GE.U32.AND P1, PT, R29, 0x7ffffd92, PT ;  /* 0x7ffffd921d00780c */ /* 0x000fe20003f26070 */
[----:B------:R-:W-:-:S02]  /*27df0*/  VIADD R29, R5, 0x100000 ;  /* 0x00100000051d7836 */ /* 0x000fc40000000000 */
[----:B--2---:R-:W-:-:S04]  /*27e00*/  IMAD.WIDE R16, R21, 0x4, R16 ;  /* 0x0000000415107825 */ /* 0x004fc800078e0210 */
[C---:B----4-:R-:W-:Y:S01]  /*27e10*/  IMAD.WIDE R14, R21.reuse, 0x4, R14 ;  /* 0x00000004150e7825 */ /* 0x050fe200078e020e */
[----:B------:R2:W-:Y:S03]  /*27e20*/  STL.64 [R1+0x1290], R16 ;  /* 0x0012901001007387 */ /* 0x0005e60000100a00 */
[C---:B-1----:R-:W-:Y:S01]  /*27e30*/  IMAD.WIDE R2, R21.reuse, 0x4, R236 ;  /* 0x0000000415027825 */ /* 0x042fe200078e02ec */
[----:B------:R1:W-:Y:S03]  /*27e40*/  STL.64 [R1+0x1288], R14 ;  /* 0x0012880e01007387 */ /* 0x0003e60000100a00 */
[C---:B------:R-:W-:Y:S01]  /*27e50*/  IMAD.WIDE R26, R21.reuse, 0x4, R18 ;  /* 0x00000004151a7825 */ /* 0x040fe200078e0212 */
[----:B------:R4:W-:Y:S04]  /*27e60*/  STL.64 [R1+0x1280], R2 ;  /* 0x0012800201007387 */ /* 0x0009e80000100a00 */
[----:B------:R-:W-:Y:S04]  /*27e70*/  LDGSTS.E [R31+-0xbffc], desc[UR8][R16.64], !P2 ;  /* 0xf4004000101f7fae */ /* 0x000fe8000d121848 */
[----:B------:R-:W4:Y:S04]  /*27e80*/  LDL.LU.64 R18, [R1+0x508] ;  /* 0x0005080001127983 */ /* 0x000f280000300a00 */
[----:B------:R-:W-:Y:S04]  /*27e90*/  LDGSTS.E [R30+-0x7ffc], desc[UR8][R14.64], !P2 ;  /* 0xf80040000e1e7fae */ /* 0x000fe8000d121848 */
[----:B--2---:R-:W2:Y:S04]  /*27ea0*/  LDL.LU.64 R16, [R1+0x500] ;  /* 0x0005000001107983 */ /* 0x004ea80000300a00 */
[----:B------:R4:W-:Y:S04]  /*27eb0*/  LDGSTS.E [R29+-0x3ffc], desc[UR8][R2.64], !P2 ;  /* 0xfc004000021d7fae */ /* 0x0009e8000d121848 */
[----:B-1----:R-:W2:Y:S04]  /*27ec0*/  LDL.LU.64 R14, [R1+0x4f8] ;  /* 0x0004f800010e7983 */ /* 0x002ea80000300a00 */
[----:B------:R-:W2:Y:S04]  /*27ed0*/  LDL.LU.64 R236, [R1+0x510] ;  /* 0x0005100001ec7983 */ /* 0x000ea80000300a00 */
[----:B------:R-:W-:Y:S04]  /*27ee0*/  STL.64 [R1+0x1a58], R26 ;  /* 0x001a581a01007387 */ /* 0x000fe80000100a00 */
[----:B------:R1:W-:Y:S01]  /*27ef0*/  LDGSTS.E [R28+-0xfff8], desc[UR8][R26.64], !P1 ;  /* 0xf00080001a1c7fae */ /* 0x0003e2000c921848 */
[----:B---3--:R-:W-:-:S05]  /*27f00*/  IMAD.WIDE R22, R21, 0x4, R230 ;  /* 0x0000000415167825 */ /* 0x008fca00078e02e6 */
[----:B------:R-:W-:Y:S04]  /*27f10*/  STL.64 [R1+0x1278], R22 ;  /* 0x0012781601007387 */ /* 0x000fe80000100a00 */
[----:B------:R-:W3:Y:S01]  /*27f20*/  LDL.LU.64 R42, [R1+0x528] ;  /* 0x00052800012a7983 */ /* 0x000ee20000300a00 */
[----:B----4-:R-:W-:-:S03]  /*27f30*/  IMAD.WIDE R2, R21, 0x4, R238 ;  /* 0x0000000415027825 */ /* 0x010fc600078e02ee */
[----:B------:R-:W4:Y:S04]  /*27f40*/  LDL.LU.64 R38, [R1+0x540] ;  /* 0x0005400001267983 */ /* 0x000f280000300a00 */
[----:B------:R-:W3:Y:S01]  /*27f50*/  LDL.LU.64 R238, [R1+0x550] ;  /* 0x0005500001ee7983 */ /* 0x000ee20000300a00 */
[----:B-1----:R-:W-:-:S03]  /*27f60*/  IMAD.WIDE R28, R21, 0x4, R234 ;  /* 0x00000004151c7825 */ /* 0x002fc600078e02ea */
[----:B------:R-:W3:Y:S01]  /*27f70*/  LDL.LU.64 R234, [R1+0x568] ;  /* 0x0005680001ea7983 */ /* 0x000ee20000300a00 */
[----:B------:R-:W-:Y:S01]  /*27f80*/  IADD3 R31, R32, -0x1f0, RZ ;  /* 0xfffffe10201f7810 */ /* 0x000fe20007ffe0ff */
[C---:B------:R-:W-:Y:S01]  /*27f90*/  VIADD R33, R5.reuse, 0x100000 ;  /* 0x0010000005217836 */ /* 0x040fe20000000000 */
[----:B------:R-:W-:Y:S01]  /*27fa0*/  IADD3 R32, R5, 0x100000, RZ ;  /* 0x0010000005207810 */ /* 0x000fe20007ffe0ff */
[----:B------:R-:W-:Y:S01]  /*27fb0*/  IMAD.WIDE R6, R21, 0x4, R6 ;  /* 0x0000000415067825 */ /* 0x000fe200078e0206 */
[----:B------:R-:W-:Y:S01]  /*27fc0*/  ISETP.GE.U32.AND P2, PT, R31, 0x7ffffd91, PT ;  /* 0x7ffffd911f00780c */ /* 0x000fe20003f46070 */
[----:B------:R1:W-:Y:S02]  /*27fd0*/  STL.64 [R1+0x18c0], R2 ;  /* 0x0018c00201007387 */ /* 0x0003e40000100a00 */
[----:B------:R-:W-:Y:S02]  /*27fe0*/  VIADD R31, R5, 0x100000 ;  /* 0x00100000051f7836 */ /* 0x000fe40000000000 */
[----:B------:R1:W-:Y:S04]  /*27ff0*/  LDGSTS.E [R33+-0xbff8], desc[UR8][R22.64], !P1 ;  /* 0xf400800016217fae */ /* 0x0003e8000c921848 */
[----:B------:R-:W-:Y:S04]  /*28000*/  LDGSTS.E [R32+-0x7ff8], desc[UR8][R2.64], !P1 ;  /* 0xf800800002207fae */ /* 0x000fe8000c921848 */
[----:B------:R4:W-:Y:S01]  /*28010*/  STL.64 [R1+0x18c8], R6 ;  /* 0x0018c80601007387 */ /* 0x0009e20000100a00 */
[----:B-1----:R-:W-:-:S03]  /*28020*/  IADD3 R33, R35, -0x191, RZ ;  /* 0xfffffe6f23217810 */ /* 0x002fc60007ffe0ff */
[----:B------:R-:W-:Y:S01]  /*28030*/  STL.64 [R1+0x1a60], R28 ;  /* 0x001a601c01007387 */ /* 0x000fe20000100a00 */
[----:B------:R-:W1:Y:S03]  /*28040*/  LDC R35, c[0x0][0x230] ;  /* 0x00008c00ff237b82 */ /* 0x000e660000000800 */
[----:B------:R3:W-:Y:S04]  /*28050*/  STL.64 [R1+0x18d0], R4 ;  /* 0x0018d00401007387 */ /* 0x0007e80000100a00 */
[----:B------:R-:W-:Y:S01]  /*28060*/  LDGSTS.E [R31+-0x3ff8], desc[UR8][R6.64], !P1 ;  /* 0xfc008000061f7fae */ /* 0x000fe2000c921848 */
[----:B------:R-:W-:-:S03]  /*28070*/  ISETP.GE.U32.AND P1, PT, R33, 0x7ffffdf0, PT ;  /* 0x7ffffdf02100780c */ /* 0x000fc60003f26070 */
[----:B------:R-:W3:Y:S01]  /*28080*/  LDL.LU.64 R40, [R1+0x580] ;  /* 0x0005800001287983 */ /* 0x000ee20000300a00 */
[----:B------:R-:W-:-:S03]  /*28090*/  VIADD R33, R5, 0x100000 ;  /* 0x0010000005217836 */ /* 0x000fc60000000000 */
[----:B------:R-:W3:Y:S04]  /*280a0*/  LDL.LU.64 R232, [R1+0x590] ;  /* 0x0005900001e87983 */ /* 0x000ee80000300a00 */
[----:B------:R-:W3:Y:S04]  /*280b0*/  LDL.LU.64 R230, [R1+0x5a0] ;  /* 0x0005a00001e67983 */ /* 0x000ee80000300a00 */
[----:B------:R1:W-:Y:S02]  /*280c0*/  LDGSTS.E [R30+-0xfff4], desc[UR8][R28.64], !P2 ;  /* 0xf000c0001c1e7fae */ /* 0x0003e4000d121848 */
[----:B-1----:R-:W-:Y:S01]  /*280d0*/  IADD3 R30, R9, 0x100000, RZ ;  /* 0x00100000091e7810 */ /* 0x002fe20007ffe0ff */
[----:B------:R-:W-:-:S05]  /*280e0*/  IMAD.WIDE R18, R21, 0x4, R18 ;  /* 0x0000000415127825 */ /* 0x000fca00078e0212 */
[----:B------:R-:W-:Y:S01]  /*280f0*/  LDGSTS.E [R33+-0xbff4], desc[UR8][R18.64], !P2 ;  /* 0xf400c00012217fae */ /* 0x000fe2000d121848 */
[----:B--2---:R-:W-:-:S05]  /*28100*/  IMAD.WIDE R16, R21, 0x4, R16 ;  /* 0x0000000415107825 */ /* 0x004fca00078e0210 */
[----:B------:R-:W-:Y:S01]  /*28110*/  LDGSTS.E [R32+-0x7ff4], desc[UR8][R16.64], !P2 ;  /* 0xf800c00010207fae */ /* 0x000fe2000d121848 */
[----:B------:R-:W-:-:S05]  /*28120*/  IMAD.WIDE R2, R21, 0x4, R236 ;  /* 0x0000000415027825 */ /* 0x000fca00078e02ec */
[----:B------:R-:W-:Y:S01]  /*28130*/  STL.64 [R1+0x218], R2 ;  /* 0x0002180201007387 */ /* 0x000fe20000100a00 */
[----:B------:R-:W-:-:S03]  /*28140*/  IMAD.WIDE R14, R21, 0x4, R14 ;  /* 0x00000004150e7825 */ /* 0x000fc600078e020e */
[----:B------:R-:W2:Y:S04]  /*28150*/  LDL.LU.64 R236, [R1+0x5b0] ;  /* 0x0005b00001ec7983 */ /* 0x000ea80000300a00 */
[----:B------:R-:W-:Y:S04]  /*28160*/  STL.64 [R1+0x18d8], R18 ;  /* 0x0018d81201007387 */ /* 0x000fe80000100a00 */
[----:B------:R-:W-:Y:S04]  /*28170*/  STL.64 [R1+0x18e0], R16 ;  /* 0x0018e01001007387 */ /* 0x000fe80000100a00 */
[----:B------:R1:W-:Y:S04]  /*28180*/  LDGSTS.E [R31+-0x3ff4], desc[UR8][R14.64], !P2 ;  /* 0xfc00c0000e1f7fae */ /* 0x0003e8000d121848 */
[----:B------:R1:W-:Y:S01]  /*28190*/  STL.64 [R1+0x18e8], R14 ;  /* 0x0018e80e01007387 */ /* 0x0003e20000100a00 */
[----:B----4-:R-:W-:-:S03]  /*281a0*/  IMAD.WIDE R6, R21, 0x4, R38 ;  /* 0x0000000415067825 */ /* 0x010fc600078e0226 */
[----:B------:R4:W-:Y:S01]  /*281b0*/  LDGSTS.E [R30+-0x40000], desc[UR8][R2.64], !P1 ;  /* 0xc0000000021e7fae */ /* 0x0009e2000c921848 */
[----:B---3--:R-:W-:-:S04]  /*281c0*/  IMAD.WIDE R4, R21, 0x4, R238 ;  /* 0x0000000415047825 */ /* 0x008fc800078e02ee */
[----:B-1----:R-:W-:-:S04]  /*281d0*/  IMAD.WIDE R14, R21, 0x4, R42 ;  /* 0x00000004150e7825 */ /* 0x002fc800078e022a */
[----:B----4-:R-:W-:Y:S01]  /*281e0*/  IMAD.WIDE R2, R21, 0x4, R234 ;  /* 0x0000000415027825 */ /* 0x010fe200078e02ea */
[----:B------:R1:W-:Y:S04]  /*281f0*/  STL.64 [R1+0x488], R14 ;  /* 0x0004880e01007387 */ /* 0x0003e80000100a00 */
[----:B------:R3:W-:Y:S04]  /*28200*/  STL.64 [R1+0x480], R6 ;  /* 0x0004800601007387 */ /* 0x0007e80000100a00 */
[----:B------:R-:W4:Y:S04]  /*28210*/  LDL.LU.64 R42, [R1+0x8a8] ;  /* 0x0008a800012a7983 */ /* 0x000f280000300a00 */
[----:B------:R3:W-:Y:S04]  /*28220*/  STL.64 [R1+0x478], R4 ;  /* 0x0004780401007387 */ /* 0x0007e80000100a00 */
[----:B------:R2:W-:Y:S04]  /*28230*/  STL.64 [R1+0x210], R2 ;  /* 0x0002100201007387 */ /* 0x0005e80000100a00 */
[----:B------:R-:W4:Y:S04]  /*28240*/  LDL.LU.64 R38, [R1+0x8b0] ;  /* 0x0008b00001267983 */ /* 0x000f280000300a00 */
[----:B------:R-:W4:Y:S04]  /*28250*/  LDL.LU.64 R238, [R1+0x8b8] ;  /* 0x0008b80001ee7983 */ /* 0x000f280000300a00 */
[----:B------:R-:W4:Y:S01]  /*28260*/  LDL.LU.64 R234, [R1+0x8c0] ;  /* 0x0008c00001ea7983 */ /* 0x000f220000300a00 */
[----:B------:R-:W-:Y:S01]  /*28270*/  VIADD R33, R34, 0xfffffe6e ;  /* 0xfffffe6e22217836 */ /* 0x000fe20000000000 */
[C---:B------:R-:W-:Y:S01]  /*28280*/  IADD3 R31, R9.reuse, 0x100000, RZ ;  /* 0x00100000091f7810 */ /* 0x040fe20007ffe0ff */
[----:B------:R-:W-:Y:S01]  /*28290*/  VIADD R32, R9, 0x100000 ;  /* 0x0010000009207836 */ /* 0x000fe20000000000 */
[----:B------:R-:W4:Y:S02]  /*282a0*/  LDC R34, c[0x0][0x230] ;  /* 0x00008c00ff227b82 */ /* 0x000f240000000800 */
[----:B------:R-:W-:-:S02]  /*282b0*/  ISETP.GE.U32.AND P2, PT, R33, 0x7ffffdef, PT ;  /* 0x7ffffdef2100780c */ /* 0x000fc40003f46070 */
[----:B------:R-:W-:-:S05]  /*282c0*/  IADD3 R33, R9, 0x100000, RZ ;  /* 0x0010000009217810 */ /* 0x000fca0007ffe0ff */
[----:B------:R1:W-:Y:S04]  /*282d0*/  LDGSTS.E [R33+-0x3c000], desc[UR8][R14.64], !P1 ;  /* 0xc40000000e217fae */ /* 0x0003e8000c921848 */
[----:B------:R3:W-:Y:S04]  /*282e0*/  LDGSTS.E [R32+-0x38000], desc[UR8][R6.64], !P1 ;  /* 0xc800000006207fae */ /* 0x0007e8000c921848 */
[----:B------:R3:W-:Y:S01]  /*282f0*/  LDGSTS.E [R31+-0x34000], desc[UR8][R4.64], !P1 ;  /* 0xcc000000041f7fae */ /* 0x0007e2000c921848 */
[----:B-1----:R-:W-:-:S03]  /*28300*/  IMAD.WIDE R14, R21, 0x4, R40 ;  /* 0x00000004150e7825 */ /* 0x002fc600078e0228 */
[----:B------:R2:W-:Y:S01]  /*28310*/  LDGSTS.E [R30+-0x3fffc], desc[UR8][R2.64], !P2 ;  /* 0xc0004000021e7fae */ /* 0x0005e2000d121848 */
[----:B---3--:R-:W-:-:S03]  /*28320*/  IMAD.WIDE R6, R21, 0x4, R232 ;  /* 0x0000000415067825 */ /* 0x008fc600078e02e8 */
[----:B------:R4:W-:Y:S01]  /*28330*/  STL.64 [R1+0x470], R14 ;  /* 0x0004700e01007387 */ /* 0x0009e20000100a00 */
[----:B------:R-:W-:-:S03]  /*28340*/  IMAD.WIDE R4, R21, 0x4, R230 ;  /* 0x0000000415047825 */ /* 0x000fc600078e02e6 */
[----:B------:R1:W-:Y:S01]  /*28350*/  STL.64 [R1+0x468], R6 ;  /* 0x0004680601007387 */ /* 0x0003e20000100a00 */
[----:B------:R-:W-:-:S03]  /*28360*/  VIADD R33, R36, 0xfffffe6d ;  /* 0xfffffe6d24217836 */ /* 0x000fc60000000000 */
[----:B------:R3:W-:Y:S01]  /*28370*/  STL.64 [R1+0x460], R4 ;  /* 0x0004600401007387 */ /* 0x0007e20000100a00 */
[----:B------:R-:W3:Y:S01]  /*28380*/  LDC R36, c[0x0][0x230] ;  /* 0x00008c00ff247b82 */ /* 0x000ee20000000800 */
[----:B------:R-:W-:Y:S02]  /*28390*/  ISETP.GE.U32.AND P1, PT, R33, 0x7ffffdee, PT ;  /* 0x7ffffdee2100780c */ /* 0x000fe40003f26070 */
[----:B------:R-:W-:-:S05]  /*283a0*/  IADD3 R33, R9, 0x100000, RZ ;  /* 0x0010000009217810 */ /* 0x000fca0007ffe0ff */
[----:B------:R4:W-:Y:S04]  /*283b0*/  LDGSTS.E [R33+-0x3bffc], desc[UR8][R14.64], !P2 ;  /* 0xc40040000e217fae */ /* 0x0009e8000d121848 */
[----:B------:R1:W-:Y:S04]  /*283c0*/  LDGSTS.E [R32+-0x37ffc], desc[UR8][R6.64], !P2 ;  /* 0xc800400006207fae */ /* 0x0003e8000d121848 */
[----:B------:R3:W-:Y:S01]  /*283d0*/  LDGSTS.E [R31+-0x33ffc], desc[UR8][R4.64], !P2 ;  /* 0xcc004000041f7fae */ /* 0x0007e2000d121848 */
[----:B--2---:R-:W-:-:S05]  /*283e0*/  IMAD.WIDE R2, R21, 0x4, R236 ;  /* 0x0000000415027825 */ /* 0x004fca00078e02ec */
[----:B------:R2:W-:Y:S04]  /*283f0*/  STL.64 [R1+0x208], R2 ;  /* 0x0002080201007387 */ /* 0x0005e80000100a00 */
[----:B------:R-:W2:Y:S04]  /*28400*/  LDL.LU.64 R40, [R1+0x8c8] ;  /* 0x0008c80001287983 */ /* 0x000ea80000300a00 */
[----:B------:R-:W2:Y:S04]  /*28410*/  LDL.LU.64 R232, [R1+0x8d0] ;  /* 0x0008d00001e87983 */ /* 0x000ea80000300a00 */
[----:B------:R-:W2:Y:S04]  /*28420*/  LDL.LU.64 R230, [R1+0x8d8] ;  /* 0x0008d80001e67983 */ /* 0x000ea80000300a00 */
[----:B------:R-:W2:Y:S04]  /*28430*/  LDL.LU.64 R236, [R1+0x8e0] ;  /* 0x0008e00001ec7983 */ /* 0x000ea80000300a00 */
[----:B------:R2:W-:Y:S01]  /*28440*/  LDGSTS.E [R30+-0x3fff8], desc[UR8][R2.64], !P1 ;  /* 0xc0008000021e7fae */ /* 0x0005e2000c921848 */
[----:B----4-:R-:W-:-:S05]  /*28450*/  IMAD.WIDE R14, R21, 0x4, R42 ;  /* 0x00000004150e7825 */ /* 0x010fca00078e022a */
[----:B------:R4:W-:Y:S01]  /*28460*/  STL.64 [R1+0x458], R14 ;  /* 0x0004580e01007387 */ /* 0x0009e20000100a00 */
[----:B-1----:R-:W-:-:S04]  /*28470*/  IMAD.WIDE R6, R21, 0x4, R38 ;  /* 0x0000000415067825 */ /* 0x002fc800078e0226 */
[C---:B---3--:R-:W-:Y:S01]  /*28480*/  IMAD.WIDE R4, R21.reuse, 0x4, R238 ;  /* 0x0000000415047825 */ /* 0x048fe200078e02ee */
        /* <DEDUP_REMOVED lines=15> */
[----:B----4-:R-:W-:-:S03]  /*28580*/  VIADD R33, R34, 0xfffffe4f ;  /* 0xfffffe4f22217836 */ /* 0x010fc60000000000 */
[----:B------:R4:W-:Y:S01]  /*28590*/  LDGSTS.E [R30+-0x3fff4], desc[UR8][R2.64], !P2 ;  /* 0xc000c000021e7fae */ /* 0x0009e2000d121848 */
[----:B------:R-:W2:Y:S01]  /*285a0*/  LDC R34, c[0x0][0x230] ;  /* 0x00008c00ff227b82 */ /* 0x000ea20000000800 */
[----:B------:R-:W-:Y:S02]  /*285b0*/  ISETP.GE.U32.AND P1, PT, R33, 0x7ffffdd0, PT ;  /* 0x7ffffdd02100780c */ /* 0x000fe40003f26070 */
[----:B------:R-:W-:Y:S01]  /*285c0*/  IADD3 R33, R9, 0x100000, RZ ;  /* 0x0010000009217810 */ /* 0x000fe20007ffe0ff */
[----:B------:R-:W-:-:S04]  /*285d0*/  IMAD.WIDE R14, R21, 0x4, R40 ;  /* 0x00000004150e7825 */ /* 0x000fc800078e0228 */
[C---:B-1----:R-:W-:Y:S01]  /*285e0*/  IMAD.WIDE R6, R21.reuse, 0x4, R232 ;  /* 0x0000000415067825 */ /* 0x042fe200078e02e8 */
[----:B------:R2:W-:Y:S03]  /*285f0*/  STL.64 [R1+0x440], R14 ;  /* 0x0004400e01007387 */ /* 0x0005e60000100a00 */
[C---:B---3--:R-:W-:Y:S01]  /*28600*/  IMAD.WIDE R4, R21.reuse, 0x4, R230 ;  /* 0x0000000415047825 */ /* 0x048fe200078e02e6 */
[----:B------:R-:W3:Y:S03]  /*28610*/  LDL.LU.64 R40, [R1+0x908] ;  /* 0x0009080001287983 */ /* 0x000ee60000300a00 */
[C---:B----4-:R-:W-:Y:S01]  /*28620*/  IMAD.WIDE R2, R21.reuse, 0x4, R236 ;  /* 0x0000000415027825 */ /* 0x050fe200078e02ec */
[----:B------:R1:W-:Y:S04]  /*28630*/  STL.64 [R1+0x438], R6 ;  /* 0x0004380601007387 */ /* 0x0003e80000100a00 */
[----:B------:R-:W4:Y:S04]  /*28640*/  LDL.LU.64 R232, [R1+0x910] ;  /* 0x0009100001e87983 */ /* 0x000f280000300a00 */
[----:B------:R1:W-:Y:S04]  /*28650*/  STL.64 [R1+0x430], R4 ;  /* 0x0004300401007387 */ /* 0x0003e80000100a00 */
[----:B------:R1:W-:Y:S04]  /*28660*/  STL.64 [R1+0x198], R2 ;  /* 0x0001980201007387 */ /* 0x0003e80000100a00 */
[----:B------:R-:W4:Y:S04]  /*28670*/  LDL.LU.64 R230, [R1+0x918] ;  /* 0x0009180001e67983 */ /* 0x000f280000300a00 */
[----:B------:R2:W-:Y:S04]  /*28680*/  LDGSTS.E [R33+-0x3bff4], desc[UR8][R14.64], !P2 ;  /* 0xc400c0000e217fae */ /* 0x0005e8000d121848 */
[----:B------:R-:W4:Y:S04]  /*28690*/  LDL.LU.64 R236, [R1+0x920] ;  /* 0x0009200001ec7983 */ /* 0x000f280000300a00 */
[----:B------:R1:W-:Y:S04]  /*286a0*/  LDGSTS.E [R32+-0x37ff4], desc[UR8][R6.64], !P2 ;  /* 0xc800c00006207fae */ /* 0x0003e8000d121848 */
[----:B------:R1:W-:Y:S04]  /*286b0*/  LDGSTS.E [R31+-0x33ff4], desc[UR8][R4.64], !P2 ;  /* 0xcc00c000041f7fae */ /* 0x0003e8000d121848 */
[----:B------:R1:W-:Y:S01]  /*286c0*/  LDGSTS.E [R30+-0x30000], desc[UR8][R2.64], !P1 ;  /* 0xd0000000021e7fae */ /* 0x0003e2000c921848 */
[----:B--2---:R-:W-:-:S05]  /*286d0*/  IMAD.WIDE R14, R21, 0x4, R42 ;  /* 0x00000004150e7825 */ /* 0x004fca00078e022a */
[----:B------:R-:W-:Y:S01]  /*286e0*/  STL.64 [R1+0x308], R14 ;  /* 0x0003080e01007387 */ /* 0x000fe20000100a00 */
[----:B-1----:R-:W-:-:S04]  /*286f0*/  IMAD.WIDE R6, R21, 0x4, R38 ;  /* 0x0000000415067825 */ /* 0x002fc800078e0226 */
[C---:B------:R-:W-:Y:S01]  /*28700*/  IMAD.WIDE R4, R21.reuse, 0x4, R238 ;  /* 0x0000000415047825 */ /* 0x040fe200078e02ee */
[----:B------:R3:W-:Y:S03]  /*28710*/  STL.64 [R1+0x300], R6 ;  /* 0x0003000601007387 */ /* 0x0007e60000100a00 */
[----:B------:R-:W-:Y:S01]  /*28720*/  IMAD.WIDE R2, R21, 0x4, R234 ;  /* 0x0000000415027825 */ /* 0x000fe200078e02ea */
[----:B------:R-:W2:Y:S04]  /*28730*/  LDL.LU.64 R38, [R1+0x928] ;  /* 0x0009280001267983 */ /* 0x000ea80000300a00 */
[----:B------:R4:W-:Y:S04]  /*28740*/  STL.64 [R1+0x2f8], R4 ;  /* 0x0002f80401007387 */ /* 0x0009e80000100a00 */
[----:B------:R1:W-:Y:S04]  /*28750*/  STL.64 [R1+0x190], R2 ;  /* 0x0001900201007387 */ /* 0x0003e80000100a00 */
        /* <DEDUP_REMOVED lines=10> */
[----:B-1----:R-:W-:-:S05]  /*28800*/  VIADD R33, R34, 0xfffffe4d ;  /* 0xfffffe4d22217836 */ /* 0x002fca0000000000 */
[----:B------:R-:W-:Y:S01]  /*28810*/  ISETP.GE.U32.AND P1, PT, R33, 0x7ffffdce, PT ;  /* 0x7ffffdce2100780c */ /* 0x000fe20003f26070 */
[----:B------:R-:W-:Y:S02]  /*28820*/  VIADD R33, R9, 0x100000 ;  /* 0x0010000009217836 */ /* 0x000fe40000000000 */
[C---:B---3--:R-:W-:Y:S02]  /*28830*/  IMAD.WIDE R6, R21.reuse, 0x4, R40 ;  /* 0x0000000415067825 */ /* 0x048fe400078e0228 */
[----:B------:R-:W3:Y:S02]  /*28840*/  LDL.LU.64 R40, [R1+0x940] ;  /* 0x0009400001287983 */ /* 0x000ee40000300a00 */
[C---:B----4-:R-:W-:Y:S02]  /*28850*/  IMAD.WIDE R4, R21.reuse, 0x4, R232 ;  /* 0x0000000415047825 */ /* 0x050fe400078e02e8 */
[----:B------:R2:W-:Y:S04]  /*28860*/  STL.64 [R1+0x2f0], R6 ;  /* 0x0002f00601007387 */ /* 0x0005e80000100a00 */
[----:B------:R-:W4:Y:S01]  /*28870*/  LDL.LU.64 R232, [R1+0x948] ;  /* 0x0009480001e87983 */ /* 0x000f220000300a00 */
[----:B------:R-:W-:-:S03]  /*28880*/  IMAD.WIDE R2, R21, 0x4, R230 ;  /* 0x0000000415027825 */ /* 0x000fc600078e02e6 */
[----:B------:R1:W-:Y:S04]  /*28890*/  STL.64 [R1+0x2e8], R4 ;  /* 0x0002e80401007387 */ /* 0x0003e80000100a00 */
[----:B------:R1:W-:Y:S01]  /*288a0*/  STL.64 [R1+0x2e0], R2 ;  /* 0x0002e00201007387 */ /* 0x0003e20000100a00 */
[----:B------:R-:W-:-:S03]  /*288b0*/  IMAD.WIDE R22, R21, 0x4, R236 ;  /* 0x0000000415167825 */ /* 0x000fc600078e02ec */
[----:B------:R-:W4:Y:S04]  /*288c0*/  LDL.LU.64 R230, [R1+0x950] ;  /* 0x0009500001e67983 */ /* 0x000f280000300a00 */
[----:B------:R-:W4:Y:S04]  /*288d0*/  LDL.LU.64 R236, [R1+0x958] ;  /* 0x0009580001ec7983 */ /* 0x000f280000300a00 */
[----:B------:R1:W-:Y:S04]  /*288e0*/  LDGSTS.E [R33+-0x2bffc], desc[UR8][R6.64], !P2 ;  /* 0xd400400006217fae */ /* 0x0003e8000d121848 */
[----:B------:R2:W-:Y:S04]  /*288f0*/  LDGSTS.E [R32+-0x27ffc], desc[UR8][R4.64], !P2 ;  /* 0xd800400004207fae */ /* 0x0005e8000d121848 */
[----:B------:R2:W-:Y:S04]  /*28900*/  LDGSTS.E [R31+-0x23ffc], desc[UR8][R2.64], !P2 ;  /* 0xdc004000021f7fae */ /* 0x0005e8000d121848 */
[----:B------:R-:W-:Y:S01]  /*28910*/  STL.64 [R1+0x1b50], R22 ;  /* 0x001b501601007387 */ /* 0x000fe20000100a00 */
[----:B------:R-:W-:Y:S01]  /*28920*/  IADD3 R34, R35, -0x1b4, RZ ;  /* 0xfffffe4c23227810 */ /* 0x000fe20007ffe0ff */
[----:B-1----:R-:W1:Y:S02]  /*28930*/  LDC R33, c[0x0][0x230] ;  /* 0x00008c00ff217b82 */ /* 0x002e640000000800 */
[----:B------:R-:W-:Y:S01]  /*28940*/  LDGSTS.E [R30+-0x2fff8], desc[UR8][R22.64], !P1 ;  /* 0xd0008000161e7fae */ /* 0x000fe2000c921848 */
[----:B--2---:R-:W-:-:S04]  /*28950*/  IMAD.WIDE R6, R21, 0x4, R38 ;  /* 0x0000000415067825 */ /* 0x004fc800078e0226 */
[C---:B------:R-:W-:Y:S01]  /*28960*/  IMAD.WIDE R4, R21.reuse, 0x4, R238 ;  /* 0x0000000415047825 */ /* 0x040fe200078e02ee */
[----:B------:R-:W-:Y:S03]  /*28970*/  STL.64 [R1+0x2d8], R6 ;  /* 0x0002d80601007387 */ /* 0x000fe60000100a00 */
[C---:B------:R-:W-:Y:S01]  /*28980*/  IMAD.WIDE R2, R21.reuse, 0x4, R234 ;  /* 0x0000000415027825 */ /* 0x040fe200078e02ea */
[----:B------:R-:W-:Y:S01]  /*28990*/  STL.64 [R1+0x2d0], R4 ;  /* 0x0002d00401007387 */ /* 0x000fe20000100a00 */
[----:B------:R-:W-:Y:S01]  /*289a0*/  ISETP.GE.U32.AND P2, PT, R34, 0x7ffffdcd, PT ;  /* 0x7ffffdcd2200780c */ /* 0x000fe20003f46070 */
[----:B------:R-:W2:Y:S02]  /*289b0*/  LDC R35, c[0x0][0x230] ;  /* 0x00008c00ff237b82 */ /* 0x000ea40000000800 */
[----:B------:R3:W-:Y:S04]  /*289c0*/  STL.64 [R1+0x2c8], R2 ;  /* 0x0002c80201007387 */ /* 0x0007e80000100a00 */
[----:B------:R-:W2:Y:S02]  /*289d0*/  LDL.LU.64 R238, [R1+0x960] ;  /* 0x0009600001ee7983 */ /* 0x000ea40000300a00 */
[----:B------:R-:W1:Y:S02]  /*289e0*/  LDC R38, c[0x0][0x230] ;  /* 0x00008c00ff267b82 */ /* 0x000e640000000800 */
[----:B------:R-:W2:Y:S04]  /*289f0*/  LDL.LU.64 R234, [R1+0x968] ;  /* 0x0009680001ea7983 */ /* 0x000ea80000300a00 */
[----:B------:R-:W-:Y:S02]  /*28a00*/  LDGSTS.E [R32+-0x2bff8], desc[UR8][R6.64], !P1 ;  /* 0xd400800006207fae */ /* 0x000fe4000c921848 */
[----:B------:R-:W1:Y:S02]  /*28a10*/  LDC R34, c[0x0][0x230] ;  /* 0x00008c00ff227b82 */ /* 0x000e640000000800 */
[----:B------:R-:W-:Y:S04]  /*28a20*/  LDGSTS.E [R31+-0x27ff8], desc[UR8][R4.64], !P1 ;  /* 0xd8008000041f7fae */ /* 0x000fe8000c921848 */
[----:B------:R3:W-:Y:S02]  /*28a30*/  LDGSTS.E [R30+-0x23ff8], desc[UR8][R2.64], !P1 ;  /* 0xdc008000021e7fae */ /* 0x0007e4000c921848 */
[----:B---3--:R-:W-:-:S05]  /*28a40*/  IMAD.WIDE R2, R21, 0x4, R40 ;  /* 0x0000000415027825 */ /* 0x008fca00078e0228 */
[----:B------:R3:W-:Y:S04]  /*28a50*/  STL.64 [R1+0x180], R2 ;  /* 0x0001800201007387 */ /* 0x0007e80000100a00 */
[----:B------:R3:W-:Y:S01]  /*28a60*/  LDGSTS.E [R30+-0x2fff4], desc[UR8][R2.64], !P2 ;  /* 0xd000c000021e7fae */ /* 0x0007e2000d121848 */
[----:B----4-:R-:W-:-:S05]  /*28a70*/  IMAD.WIDE R6, R21, 0x4, R232 ;  /* 0x0000000415067825 */ /* 0x010fca00078e02e8 */
[----:B------:R-:W-:Y:S04]  /*28a80*/  STL.64 [R1+0x2c0], R6 ;  /* 0x0002c00601007387 */ /* 0x000fe80000100a00 */
[----:B------:R-:W-:Y:S01]  /*28a90*/  LDGSTS.E [R32+-0x2bff4], desc[UR8][R6.64], !P2 ;  /* 0xd400c00006207fae */ /* 0x000fe2000d121848 */
[----:B------:R-:W-:-:S04]  /*28aa0*/  IMAD.WIDE R4, R21, 0x4, R230 ;  /* 0x0000000415047825 */ /* 0x000fc800078e02e6 */
[C---:B---3--:R-:W-:Y:S01]  /*28ab0*/  IMAD.WIDE R2, R21.reuse, 0x4, R236 ;  /* 0x0000000415027825 */ /* 0x048fe200078e02ec */
[----:B------:R2:W-:Y:S04]  /*28ac0*/  STL.64 [R1+0x2b8], R4 ;  /* 0x0002b80401007387 */ /* 0x0005e80000100a00 */
[----:B------:R-:W3:Y:S04]  /*28ad0*/  LDL.LU.64 R44, [R1+0x970] ;  /* 0x00097000012c7983 */ /* 0x000ee80000300a00 */
[----:B------:R4:W-:Y:S04]  /*28ae0*/  STL.64 [R1+0x2b0], R2 ;  /* 0x0002b00201007387 */ /* 0x0009e80000100a00 */
[----:B------:R-:W3:Y:S04]  /*28af0*/  LDL.LU.64 R42, [R1+0x978] ;  /* 0x00097800012a7983 */ /* 0x000ee80000300a00 */
[----:B------:R-:W3:Y:S04]  /*28b00*/  LDL.LU.64 R40, [R1+0x980] ;  /* 0x0009800001287983 */ /* 0x000ee80000300a00 */
[----:B------:R-:W3:Y:S04]  /*28b10*/  LDL.LU.64 R232, [R1+0x988] ;  /* 0x0009880001e87983 */ /* 0x000ee80000300a00 */
[----:B------:R2:W-:Y:S04]  /*28b20*/  LDGSTS.E [R31+-0x27ff4], desc[UR8][R4.64], !P2 ;  /* 0xd800c000041f7fae */ /* 0x0005e8000d121848 */
[----:B------:R-:W3:Y:S04]  /*28b30*/  LDL.LU.64 R230, [R1+0x990] ;  /* 0x0009900001e67983 */ /* 0x000ee80000300a00 */
[----:B------:R-:W3:Y:S04]  /*28b40*/  LDL.LU.64 R236, [R1+0x998] ;  /* 0x0009980001ec7983 */ /* 0x000ee80000300a00 */
[----:B------:R4:W-:Y:S01]  /*28b50*/  LDGSTS.E [R30+-0x23ff4], desc[UR8][R2.64], !P2 ;  /* 0xdc00c000021e7fae */ /* 0x0009e2000d121848 */
[----:B--2---:R-:W-:-:S04]  /*28b60*/  IMAD.WIDE R4, R21, 0x4, R238 ;  /* 0x0000000415047825 */ /* 0x004fc800078e02ee */
[----:B----4-:R-:W-:Y:S01]  /*28b70*/  IMAD.WIDE R2, R21, 0x4, R234 ;  /* 0x0000000415027825 */ /* 0x010fe200078e02ea */
[----:B------:R2:W-:Y:S04]  /*28b80*/  STL.64 [R1+0x80], R4 ;  /* 0x0000800401007387 */ /* 0x0005e80000100a00 */
[----:B------:R-:W4:Y:S04]  /*28b90*/  LDL.LU.64 R238, [R1+0x9a0] ;  /* 0x0009a00001ee7983 */ /* 0x000f280000300a00 */
[----:B------:R2:W-:Y:S04]  /*28ba0*/  STL.64 [R1+0x78], R2 ;  /* 0x0000780201007387 */ /* 0x0005e80000100a00 */
[----:B------:R-:W4:Y:S01]  /*28bb0*/  LDL.LU.64 R234, [R1+0x9a8] ;  /* 0x0009a80001ea7983 */ /* 0x000f220000300a00 */
[----:B------:R-:W-:Y:S01]  /*28bc0*/  VIADD R32, R36, 0xfffffe6b ;  /* 0xfffffe6b24207836 */ /* 0x000fe20000000000 */
[----:B------:R-:W-:Y:S01]  /*28bd0*/  IADD3 R31, R35, -0x1d1, RZ ;  /* 0xfffffe2f231f7810 */ /* 0x000fe20007ffe0ff */
[----:B------:R-:W4:Y:S03]  /*28be0*/  LDC R36, c[0x0][0x230] ;  /* 0x00008c00ff247b82 */ /* 0x000f260000000800 */
[----:B------:R-:W-:Y:S01]  /*28bf0*/  ISETP.GE.U32.AND P3, PT, R32, 0x7ffffdec, PT ;  /* 0x7ffffdec2000780c */ /* 0x000fe20003f66070 */
[----:B-1----:R-:W-:Y:S01]  /*28c00*/  VIADD R32, R33, 0xfffffe69 ;  /* 0xfffffe6921207836 */ /* 0x002fe20000000000 */
[----:B------:R-:W-:-:S02]  /*28c10*/  ISETP.GE.U32.AND P5, PT, R31, 0x7ffffdb0, PT ;  /* 0x7ffffdb01f00780c */ /* 0x000fc40003fa6070 */
[----:B------:R-:W-:Y:S01]  /*28c20*/  IADD3 R30, R37, -0x196, RZ ;  /* 0xfffffe6a251e7810 */ /* 0x000fe20007ffe0ff */
[----:B------:R-:W1:Y:S01]  /*28c30*/  LDC R35, c[0x0][0x230] ;  /* 0x00008c00ff237b82 */ /* 0x000e620000000800 */
[----:B------:R-:W-:Y:S01]  /*28c40*/  ISETP.GE.U32.AND P1, PT, R32, 0x7ffffdea, PT ;  /* 0x7ffffdea2000780c */ /* 0x000fe20003f26070 */
[----:B------:R-:W-:Y:S01]  /*28c50*/  VIADD R32, R38, 0xfffffe2e ;  /* 0xfffffe2e26207836 */ /* 0x000fe20000000000 */
[----:B------:R-:W-:Y:S01]  /*28c60*/  ISETP.GE.U32.AND P2, PT, R30, 0x7ffffdeb, PT ;  /* 0x7ffffdeb1e00780c */ /* 0x000fe20003f46070 */
[C---:B------:R-:W-:Y:S01]  /*28c70*/  VIADD R31, R9.reuse, 0x100000 ;  /* 0x00100000091f7836 */ /* 0x040fe20000000000 */
[C---:B------:R-:W-:Y:S02]  /*28c80*/  IADD3 R30, R9.reuse, 0x100000, RZ ;  /* 0x00100000091e7810 */ /* 0x040fe40007ffe0ff */
[----:B------:R-:W-:Y:S01]  /*28c90*/  ISETP.GE.U32.AND P4, PT, R32, 0x7ffffdaf, PT ;  /* 0x7ffffdaf2000780c */ /* 0x000fe20003f86070 */
[----:B------:R-:W1:Y:S01]  /*28ca0*/  LDC R38, c[0x0][0x230] ;  /* 0x00008c00ff267b82 */ /* 0x000e620000000800 */
[----:B------:R-:W-:Y:S01]  /*28cb0*/  IADD3 R33, R34, -0x198, RZ ;  /* 0xfffffe6822217810 */ /* 0x000fe20007ffe0ff */
[----:B------:R2:W-:Y:S01]  /*28cc0*/  LDGSTS.E [R31+-0x20000], desc[UR8][R4.64], !P5 ;  /* 0xe0000000041f7fae */ /* 0x0005e2000e921848 */
[----:B------:R-:W-:-:S02]  /*28cd0*/  VIADD R32, R9, 0x100000 ;  /* 0x0010000009207836 */ /* 0x000fc40000000000 */
[----:B------:R-:W-:Y:S01]  /*28ce0*/  ISETP.GE.U32.AND P6, PT, R33, 0x7ffffde9, PT ;  /* 0x7ffffde92100780c */ /* 0x000fe20003fc6070 */
[----:B------:R2:W-:Y:S01]  /*28cf0*/  LDGSTS.E [R30+-0x1c000], desc[UR8][R2.64], !P5 ;  /* 0xe4000000021e7fae */ /* 0x0005e2000e921848 */
[----:B------:R-:W-:Y:S01]  /*28d00*/  IADD3 R33, R9, 0x100000, RZ ;  /* 0x0010000009217810 */ /* 0x000fe20007ffe0ff */
[----:B------:R-:W1:Y:S01]  /*28d10*/  LDC R34, c[0x0][0x230] ;  /* 0x00008c00ff227b82 */ /* 0x000e620000000800 */
[----:B---3--:R-:W-:-:S04]  /*28d20*/  IMAD.WIDE R14, R21, 0x4, R44 ;  /* 0x00000004150e7825 */ /* 0x008fc800078e022c */
[C---:B------:R-:W-:Y:S01]  /*28d30*/  IMAD.WIDE R6, R21.reuse, 0x4, R42 ;  /* 0x0000000415067825 */ /* 0x040fe200078e022a */
[----:B------:R-:W-:Y:S03]  /*28d40*/  STL.64 [R1+0x70], R14 ;  /* 0x0000700e01007387 */ /* 0x000fe60000100a00 */
[C---:B--2---:R-:W-:Y:S01]  /*28d50*/  IMAD.WIDE R4, R21.reuse, 0x4, R40 ;  /* 0x0000000415047825 */ /* 0x044fe200078e0228 */
[----:B------:R-:W-:Y:S03]  /*28d60*/  STL.64 [R1+0x68], R6 ;  /* 0x0000680601007387 */ /* 0x000fe60000100a00 */
[C---:B------:R-:W-:Y:S01]  /*28d70*/  IMAD.WIDE R2, R21.reuse, 0x4, R232 ;  /* 0x0000000415027825 */ /* 0x040fe200078e02e8 */
[----:B------:R2:W-:Y:S04]  /*28d80*/  STL.64 [R1+0x60], R4 ;  /* 0x0000600401007387 */ /* 0x0005e80000100a00 */
[----:B------:R-:W-:Y:S04]  /*28d90*/  LDGSTS.E [R33+-0x18000], desc[UR8][R14.64], !P5 ;  /* 0xe80000000e217fae */ /* 0x000fe8000e921848 */
[----:B------:R3:W-:Y:S04]  /*28da0*/  STL.64 [R1+0x58], R2 ;  /* 0x0000580201007387 */ /* 0x0007e80000100a00 */
[----:B------:R-:W-:Y:S04]  /*28db0*/  LDGSTS.E [R32+-0x14000], desc[UR8][R6.64], !P5 ;  /* 0xec00000006207fae */ /* 0x000fe8000e921848 */
[----:B------:R-:W4:Y:S04]  /*28dc0*/  LDL.LU.64 R44, [R1+0x9b0] ;  /* 0x0009b000012c7983 */ /* 0x000f280000300a00 */
[----:B------:R2:W-:Y:S04]  /*28dd0*/  LDGSTS.E [R31+-0x1fffc], desc[UR8][R4.64], !P4 ;  /* 0xe0004000041f7fae */ /* 0x0005e8000e121848 */
[----:B------:R-:W4:Y:S04]  /*28de0*/  LDL.LU.64 R42, [R1+0x9b8] ;  /* 0x0009b800012a7983 */ /* 0x000f280000300a00 */
[----:B------:R3:W-:Y:S04]  /*28df0*/  LDGSTS.E [R30+-0x1bffc], desc[UR8][R2.64], !P4 ;  /* 0xe4004000021e7fae */ /* 0x0007e8000e121848 */
[----:B------:R-:W4:Y:S01]  /*28e00*/  LDL.LU.64 R40, [R1+0x9c0] ;  /* 0x0009c00001287983 */ /* 0x000f220000300a00 */
[----:B--2---:R-:W-:-:S03]  /*28e10*/  IMAD.WIDE R4, R21, 0x4, R230 ;  /* 0x0000000415047825 */ /* 0x004fc600078e02e6 */
[----:B------:R-:W2:Y:S01]  /*28e20*/  LDL.LU.64 R232, [R1+0x9c8] ;  /* 0x0009c80001e87983 */ /* 0x000ea20000300a00 */
[----:B---3--:R-:W-:-:S03]  /*28e30*/  IMAD.WIDE R2, R21, 0x4, R236 ;  /* 0x0000000415027825 */ /* 0x008fc600078e02ec */
[----:B------:R2:W-:Y:S04]  /*28e40*/  STL.64 [R1+0x50], R4 ;  /* 0x0000500401007387 */ /* 0x0005e80000100a00 */
[----:B------:R3:W-:Y:S01]  /*28e50*/  STL.64 [R1+0x48], R2 ;  /* 0x0000480201007387 */ /* 0x0007e20000100a00 */
[----:B----4-:R-:W-:-:S03]  /*28e60*/  IMAD.WIDE R28, R21, 0x4, R238 ;  /* 0x00000004151c7825 */ /* 0x010fc600078e02ee */
[----:B------:R-:W4:Y:S01]  /*28e70*/  LDL.LU.64 R230, [R1+0x9d0] ;  /* 0x0009d00001e67983 */ /* 0x000f220000300a00 */
[----:B------:R-:W-:-:S03]  /*28e80*/  IMAD.WIDE R14, R21, 0x4, R234 ;  /* 0x00000004150e7825 */ /* 0x000fc600078e02ea */
[----:B------:R-:W3:Y:S04]  /*28e90*/  LDL.LU.64 R236, [R1+0x9d8] ;  /* 0x0009d80001ec7983 */ /* 0x000ee80000300a00 */
[----:B------:R-:W3:Y:S04]  /*28ea0*/  LDL.LU.64 R238, [R1+0x9e0] ;  /* 0x0009e00001ee7983 */ /* 0x000ee80000300a00 */
[----:B------:R-:W3:Y:S01]  /*28eb0*/  LDL.LU.64 R234, [R1+0x9e8] ;  /* 0x0009e80001ea7983 */ /* 0x000ee20000300a00 */
[----:B-1----:R-:W-:-:S04]  /*28ec0*/  IADD3 R33, R35, -0x1d3, RZ ;  /* 0xfffffe2d23217810 */ /* 0x002fc80007ffe0ff */
[----:B------:R-:W-:Y:S01]  /*28ed0*/  ISETP.GE.U32.AND P5, PT, R33, 0x7ffffdae, PT ;  /* 0x7ffffdae2100780c */ /* 0x000fe20003fa6070 */
[----:B------:R-:W-:-:S05]  /*28ee0*/  VIADD R33, R9, 0x100000 ;  /* 0x0010000009217836 */ /* 0x000fca0000000000 */
[----:B------:R1:W-:Y:S04]  /*28ef0*/  LDGSTS.E [R33+-0x17ffc], desc[UR8][R4.64], !P4 ;  /* 0xe800400004217fae */ /* 0x0003e8000e121848 */
[----:B------:R-:W-:Y:S04]  /*28f00*/  LDGSTS.E [R32+-0x13ffc], desc[UR8][R2.64], !P4 ;  /* 0xec00400002207fae */ /* 0x000fe8000e121848 */
[----:B------:R-:W-:Y:S01]  /*28f10*/  STL.64 [R1+0x1a68], R28 ;  /* 0x001a681c01007387 */ /* 0x000fe20000100a00 */
[----:B-1----:R-:W-:-:S03]  /*28f20*/  IADD3 R33, R36, -0x1d4, RZ ;  /* 0xfffffe2c24217810 */ /* 0x002fc60007ffe0ff */
[----:B------:R-:W-:Y:S01]  /*28f30*/  STL.64 [R1+0x18f0], R14 ;  /* 0x0018f00e01007387 */ /* 0x000fe20000100a00 */
[----:B------:R-:W-:-:S03]  /*28f40*/  ISETP.GE.U32.AND P4, PT, R33, 0x7ffffdad, PT ;  /* 0x7ffffdad2100780c */ /* 0x000fc60003f86070 */
[----:B------:R-:W3:Y:S01]  /*28f50*/  LDL.LU.64 R50, [R1+0x9f0] ;  /* 0x0009f00001327983 */ /* 0x000ee20000300a00 */
[----:B------:R-:W-:-:S03]  /*28f60*/  VIADD R33, R9, 0x100000 ;  /* 0x0010000009217836 */ /* 0x000fc60000000000 */
[----:B------:R-:W3:Y:S04]  /*28f70*/  LDL.LU.64 R48, [R1+0x9f8] ;  /* 0x0009f80001307983 */ /* 0x000ee80000300a00 */
[----:B------:R-:W-:Y:S04]  /*28f80*/  LDGSTS.E [R31+-0x1fff8], desc[UR8][R28.64], !P5 ;  /* 0xe00080001c1f7fae */ /* 0x000fe8000e921848 */
[----:B------:R-:W-:Y:S01]  /*28f90*/  LDGSTS.E [R30+-0x1bff8], desc[UR8][R14.64], !P5 ;  /* 0xe40080000e1e7fae */ /* 0x000fe2000e921848 */
[----:B------:R-:W-:-:S05]  /*28fa0*/  IMAD.WIDE R16, R21, 0x4, R44 ;  /* 0x0000000415107825 */ /* 0x000fca00078e022c */
[----:B------:R1:W-:Y:S01]  /*28fb0*/  LDGSTS.E [R33+-0x17ff8], desc[UR8][R16.64], !P5 ;  /* 0xe800800010217fae */ /* 0x0003e2000e921848 */
[----:B------:R-:W-:-:S05]  /*28fc0*/  IMAD.WIDE R18, R21, 0x4, R42 ;  /* 0x0000000415127825 */ /* 0x000fca00078e022a */
[----:B------:R3:W-:Y:S01]  /*28fd0*/  LDGSTS.E [R32+-0x13ff8], desc[UR8][R18.64], !P5 ;  /* 0xec00800012207fae */ /* 0x0007e2000e921848 */
[----:B------:R-:W-:-:S03]  /*28fe0*/  IMAD.WIDE R26, R21, 0x4, R40 ;  /* 0x00000004151a7825 */ /* 0x000fc600078e0228 */
[----:B------:R-:W3:Y:S01]  /*28ff0*/  LDL.LU.64 R40, [R1+0xa00] ;  /* 0x000a000001287983 */ /* 0x000ee20000300a00 */
[----:B--2---:R-:W-:-:S03]  /*29000*/  IMAD.WIDE R4, R21, 0x4, R232 ;  /* 0x0000000415047825 */ /* 0x004fc600078e02e8 */
[----:B------:R-:W2:Y:S01]  /*29010*/  LDL.LU.64 R232, [R1+0xa08] ;  /* 0x000a080001e87983 */ /* 0x000ea20000300a00 */
[----:B-1----:R-:W-:-:S03]  /*29020*/  IADD3 R33, R34, -0x1f1, RZ ;  /* 0xfffffe0f22217810 */ /* 0x002fc60007ffe0ff */
[----:B------:R-:W-:Y:S04]  /*29030*/  STL.64 [R1+0x18f8], R16 ;  /* 0x0018f81001007387 */ /* 0x000fe80000100a00 */
[----:B------:R-:W-:Y:S01]  /*29040*/  STL.64 [R1+0x1900], R18 ;  /* 0x0019001201007387 */ /* 0x000fe20000100a00 */
[----:B------:R-:W-:Y:S01]  /*29050*/  ISETP.GE.U32.AND P5, PT, R33, 0x7ffffd90, PT ;  /* 0x7ffffd902100780c */ /* 0x000fe20003fa6070 */
[C---:B----4-:R-:W-:Y:S02]  /*29060*/  IMAD.WIDE R6, R21.reuse, 0x4, R230 ;  /* 0x0000000415067825 */ /* 0x050fe400078e02e6 */
[----:B------:R-:W-:Y:S02]  /*29070*/  STL.64 [R1+0x1a70], R26 ;  /* 0x001a701a01007387 */ /* 0x000fe40000100a00 */
[----:B---3--:R-:W-:-:S02]  /*29080*/  IMAD.WIDE R2, R21, 0x4, R236 ;  /* 0x0000000415027825 */ /* 0x008fc400078e02ec */
[----:B------:R-:W-:Y:S04]  /*29090*/  LDGSTS.E [R31+-0x1fff4], desc[UR8][R26.64], !P4 ;  /* 0xe000c0001a1f7fae */ /* 0x000fe8000e121848 */
[----:B------:R-:W-:Y:S04]  /*290a0*/  STL.64 [R1+0x1908], R4 ;  /* 0x0019080401007387 */ /* 0x000fe80000100a00 */
[----:B------:R1:W-:Y:S01]  /*290b0*/  LDGSTS.E [R30+-0x1bff4], desc[UR8][R4.64], !P4 ;  /* 0xe400c000041e7fae */ /* 0x0003e2000e121848 */
[----:B------:R-:W-:-:S03]  /*290c0*/  IMAD.WIDE R32, R21, 0x4, R234 ;  /* 0x0000000415207825 */ /* 0x000fc600078e02ea */
[----:B------:R-:W3:Y:S04]  /*290d0*/  LDL.LU.64 R230, [R1+0xa10] ;  /* 0x000a100001e67983 */ /* 0x000ee80000300a00 */
[----:B------:R-:W4:Y:S01]  /*290e0*/  LDL.LU.64 R236, [R1+0xa18] ;  /* 0x000a180001ec7983 */ /* 0x000f220000300a00 */
[----:B-1----:R-:W-:-:S03]  /*290f0*/  IMAD.WIDE R30, R21, 0x4, R238 ;  /* 0x00000004151e7825 */ /* 0x002fc600078e02ee */
[----:B------:R-:W3:Y:S04]  /*29100*/  LDL.LU.64 R238, [R1+0xa20] ;  /* 0x000a200001ee7983 */ /* 0x000ee80000300a00 */
[----:B------:R-:W3:Y:S01]  /*29110*/  LDL.LU.64 R234, [R1+0xa28] ;  /* 0x000a280001ea7983 */ /* 0x000ee20000300a00 */
[C---:B------:R-:W-:Y:S01]  /*29120*/  VIADD R37, R9.reuse, 0x100000 ;  /* 0x0010000009257836 */ /* 0x040fe20000000000 */
[----:B------:R-:W-:-:S04]  /*29130*/  IADD3 R36, R9, 0x100000, RZ ;  /* 0x0010000009247810 */ /* 0x000fc80007ffe0ff */
[----:B------:R1:W-:Y:S01]  /*29140*/  LDGSTS.E [R37+-0x17ff4], desc[UR8][R6.64], !P4 ;  /* 0xe800c00006257fae */ /* 0x0003e2000e121848 */
[C---:B------:R-:W-:Y:S01]  /*29150*/  VIADD R35, R9.reuse, 0x100000 ;  /* 0x0010000009237836 */ /* 0x040fe20000000000 */
[C---:B------:R-:W-:Y:S02]  /*29160*/  IADD3 R34, R9.reuse, 0x100000, RZ ;  /* 0x0010000009227810 */ /* 0x040fe40007ffe0ff */
[----:B------:R1:W-:Y:S01]  /*29170*/  LDGSTS.E [R36+-0x13ff4], desc[UR8][R2.64], !P4 ;  /* 0xec00c00002247fae */ /* 0x0003e2000e121848 */
[----:B------:R-:W-:-:S03]  /*29180*/  IADD3 R45, R9, 0x100000, RZ ;  /* 0x00100000092d7810 */ /* 0x000fc60007ffe0ff */
[----:B------:R-:W-:Y:S01]  /*29190*/  LDGSTS.E [R35+-0x10000], desc[UR8][R30.64], !P5 ;  /* 0xf00000001e237fae */ /* 0x000fe2000e921848 */
[----:B-1----:R-:W-:-:S03]  /*291a0*/  VIADD R37, R38, 0xfffffe0e ;  /* 0xfffffe0e26257836 */ /* 0x002fc60000000000 */
[----:B------:R-:W-:Y:S02]  /*291b0*/  STL.64 [R1+0x1910], R6 ;  /* 0x0019100601007387 */ /* 0x000fe40000100a00 */
[----:B------:R-:W-:Y:S02]  /*291c0*/  ISETP.GE.U32.AND P4, PT, R37, 0x7ffffd8f, PT ;  /* 0x7ffffd8f2500780c */ /* 0x000fe40003f86070 */
[----:B------:R1:W-:Y:S01]  /*291d0*/  LDGSTS.E [R34+-0xc000], desc[UR8][R32.64], !P5 ;  /* 0xf400000020227fae */ /* 0x0003e2000e921848 */
[----:B------:R-:W-:-:S03]  /*291e0*/  VIADD R44, R9, 0x100000 ;  /* 0x00100000092c7836 */ /* 0x000fc60000000000 */
[----:B------:R-:W-:Y:S01]  /*291f0*/  STL.64 [R1+0x1918], R2 ;  /* 0x0019180201007387 */ /* 0x000fe20000100a00 */
[----:B------:R-:W-:Y:S01]  /*29200*/  IMAD.WIDE R36, R21, 0x4, R48 ;  /* 0x0000000415247825 */ /* 0x000fe200078e0230 */
[----:B------:R-:W-:Y:S02]  /*29210*/  IADD3 R43, R9, 0x100000, RZ ;  /* 0x00100000092b7810 */ /* 0x000fe40007ffe0ff */
[----:B------:R-:W-:Y:S01]  /*29220*/  STL.64 [R1+0x1a78], R30 ;  /* 0x001a781e01007387 */ /* 0x000fe20000100a00 */
[----:B-1----:R-:W-:-:S03]  /*29230*/  IMAD.WIDE R34, R21, 0x4, R50 ;  /* 0x0000000415227825 */ /* 0x002fc600078e0232 */
[----:B------:R-:W-:Y:S01]  /*29240*/  STL.64 [R1+0x1920], R32 ;  /* 0x0019202001007387 */ /* 0x000fe20000100a00 */
[----:B------:R-:W-:-:S03]  /*29250*/  VIADD R42, R9, 0x100000 ;  /* 0x00100000092a7836 */ /* 0x000fc60000000000 */
[----:B------:R-:W3:Y:S04]  /*29260*/  LDL.LU.64 R68, [R1+0xa30] ;  /* 0x000a300001447983 */ /* 0x000ee80000300a00 */
[----:B------:R-:W3:Y:S04]  /*29270*/  LDL.LU.64 R64, [R1+0xa38] ;  /* 0x000a380001407983 */ /* 0x000ee80000300a00 */
[----:B------:R-:W3:Y:S04]  /*29280*/  LDL.LU.64 R56, [R1+0xa40] ;  /* 0x000a400001387983 */ /* 0x000ee80000300a00 */
[----:B------:R1:W-:Y:S04]  /*29290*/  LDGSTS.E [R45+-0x8000], desc[UR8][R34.64], !P5 ;  /* 0xf8000000222d7fae */ /* 0x0003e8000e921848 */
[----:B------:R4:W-:Y:S01]  /*292a0*/  LDGSTS.E [R44+-0x4000], desc[UR8][R36.64], !P5 ;  /* 0xfc000000242c7fae */ /* 0x0009e2000e921848 */
[----:B-1----:R-:W-:-:S04]  /*292b0*/  IADD3 R45, R46, -0x1f3, RZ ;  /* 0xfffffe0d2e2d7810 */ /* 0x002fc80007ffe0ff */
[----:B------:R-:W-:Y:S01]  /*292c0*/  ISETP.GE.U32.AND P5, PT, R45, 0x7ffffd8e, PT ;  /* 0x7ffffd8e2d00780c */ /* 0x000fe20003fa6070 */
[----:B------:R-:W-:-:S04]  /*292d0*/  IMAD.WIDE R38, R21, 0x4, R40 ;  /* 0x0000000415267825 */ /* 0x000fc800078e0228 */
[C---:B--2---:R-:W-:Y:S01]  /*292e0*/  IMAD.WIDE R40, R21.reuse, 0x4, R232 ;  /* 0x0000000415287825 */ /* 0x044fe200078e02e8 */
[----:B------:R-:W-:Y:S04]  /*292f0*/  LDGSTS.E [R43+-0xfffc], desc[UR8][R38.64], !P4 ;  /* 0xf0004000262b7fae */ /* 0x000fe8000e121848 */
[----:B------:R-:W2:Y:S04]  /*29300*/  LDL.LU.64 R232, [R1+0xa48] ;  /* 0x000a480001e87983 */ /* 0x000ea80000300a00 */
[----:B------:R-:W-:Y:S04]  /*29310*/  STL.64 [R1+0x1928], R34 ;  /* 0x0019282201007387 */ /* 0x000fe80000100a00 */
[----:B------:R-:W-:Y:S04]  /*29320*/  STL.64 [R1+0x1930], R36 ;  /* 0x0019302401007387 */ /* 0x000fe80000100a00 */
[----:B------:R-:W-:Y:S04]  /*29330*/  STL.64 [R1+0x1a80], R38 ;  /* 0x001a802601007387 */ /* 0x000fe80000100a00 */
[----:B------:R3:W-:Y:S04]  /*29340*/  LDGSTS.E [R42+-0xbffc], desc[UR8][R40.64], !P4 ;  /* 0xf4004000282a7fae */ /* 0x0007e8000e121848 */
[----:B------:R-:W-:Y:S01]  /*29350*/  STL.64 [R1+0x1938], R40 ;  /* 0x0019382801007387 */ /* 0x000fe20000100a00 */
[----:B----4-:R-:W-:-:S04]  /*29360*/  IMAD.WIDE R44, R21, 0x4, R236 ;  /* 0x00000004152c7825 */ /* 0x010fc800078e02ec */
[C---:B---3--:R-:W-:Y:S02]  /*29370*/  IMAD.WIDE R42, R21.reuse, 0x4, R230 ;  /* 0x00000004152a7825 */ /* 0x048fe400078e02e6 */
[----:B------:R-:W3:Y:S02]  /*29380*/  LDL.LU.64 R230, [R1+0xa50] ;  /* 0x000a500001e67983 */ /* 0x000ee40000300a00 */
[C---:B------:R-:W-:Y:S02]  /*29390*/  IMAD.WIDE R46, R21.reuse, 0x4, R238 ;  /* 0x00000004152e7825 */ /* 0x040fe400078e02ee */
[----:B------:R-:W4:Y:S02]  /*293a0*/  LDL.LU.64 R236, [R1+0xa58] ;  /* 0x000a580001ec7983 */ /* 0x000f240000300a00 */
[----:B------:R-:W-:Y:S02]  /*293b0*/  IMAD.WIDE R48, R21, 0x4, R234 ;  /* 0x0000000415307825 */ /* 0x000fe400078e02ea */
[----:B------:R-:W2:Y:S04]  /*293c0*/  LDL.LU.64 R238, [R1+0xa60] ;  /* 0x000a600001ee7983 */ /* 0x000ea80000300a00 */
[----:B------:R-:W3:Y:S04]  /*293d0*/  LDL.LU.64 R234, [R1+0xa68] ;  /* 0x000a680001ea7983 */ /* 0x000ee80000300a00 */
[----:B------:R1:W-:Y:S01]  /*293e0*/  LDGSTS.E [R53+-0x7ffc], desc[UR8][R42.64], !P4 ;  /* 0xf80040002a357fae */ /* 0x0003e2000e121848 */
[C---:B------:R-:W-:Y:S01]  /*293f0*/  VIADD R51, R9.reuse, 0x100000 ;  /* 0x0010000009337836 */ /* 0x040fe20000000000 */
[----:B------:R-:W-:-:S02]  /*29400*/  IADD3 R50, R9, 0x100000, RZ ;  /* 0x0010000009327810 */ /* 0x000fc40007ffe0ff */
[----:B------:R1:W-:Y:S04]  /*29410*/  LDGSTS.E [R52+-0x3ffc], desc[UR8][R44.64], !P4 ;  /* 0xfc0040002c347fae */ /* 0x0003e8000e121848 */
[----:B------:R-:W-:Y:S01]  /*29420*/  STL.64 [R1+0x1940], R42 ;  /* 0x0019402a01007387 */ /* 0x000fe20000100a00 */
[----:B-1----:R-:W-:-:S03]  /*29430*/  VIADD R53, R54, 0xfffffe0c ;  /* 0xfffffe0c36357836 */ /* 0x002fc60000000000 */
[----:B------:R-:W-:Y:S02]  /*29440*/  STL.64 [R1+0x1948], R44 ;  /* 0x0019482c01007387 */ /* 0x000fe40000100a00 */
[----:B------:R-:W-:Y:S02]  /*29450*/  ISETP.GE.U32.AND P4, PT, R53, 0x7ffffd8d, PT ;  /* 0x7ffffd8d3500780c */ /* 0x000fe40003f86070 */
[----:B------:R2:W-:Y:S04]  /*29460*/  STL.64 [R1+0x1a88], R46 ;  /* 0x001a882e01007387 */ /* 0x0005e80000100a00 */
[----:B------:R-:W-:Y:S04]  /*29470*/  STL.64 [R1+0x1950], R48 ;  /* 0x0019503001007387 */ /* 0x000fe80000100a00 */
[----:B------:R-:W-:Y:S04]  /*29480*/  LDGSTS.E [R51+-0xfff8], desc[UR8][R46.64], !P5 ;  /* 0xf00080002e337fae */ /* 0x000fe8000e921848 */
[----:B------:R-:W4:Y:S04]  /*29490*/  LDL.LU.64 R74, [R1+0xa70] ;  /* 0x000a7000014a7983 */ /* 0x000f280000300a00 */
[----:B------:R1:W-:Y:S01]  /*294a0*/  LDGSTS.E [R50+-0xbff8], desc[UR8][R48.64], !P5 ;  /* 0xf400800030327fae */ /* 0x0003e2000e921848 */
[----:B------:R-:W-:-:S03]  /*294b0*/  IMAD.WIDE R52, R21, 0x4, R64 ;  /* 0x0000000415347825 */ /* 0x000fc600078e0240 */
[----:B------:R-:W4:Y:S01]  /*294c0*/  LDL.LU.64 R72, [R1+0xa78] ;  /* 0x000a780001487983 */ /* 0x000f220000300a00 */
[----:B------:R-:W-:-:S03]  /*294d0*/  IMAD.WIDE R54, R21, 0x4, R56 ;  /* 0x0000000415367825 */ /* 0x000fc600078e0238 */
[----:B------:R-:W4:Y:S01]  /*294e0*/  LDL.LU.64 R70, [R1+0xa80] ;  /* 0x000a800001467983 */ /* 0x000f220000300a00 */
[----:B-1----:R-:W-:-:S04]  /*294f0*/  IMAD.WIDE R50, R21, 0x4, R68 ;  /* 0x0000000415327825 */ /* 0x002fc800078e0244 */
[C---:B--2---:R-:W-:Y:S01]  /*29500*/  IMAD.WIDE R46, R21.reuse, 0x4, R238 ;  /* 0x00000004152e7825 */ /* 0x044fe200078e02ee */
[----:B------:R-:W-:Y:S03]  /*29510*/  LDGSTS.E [R61+-0x7ff8], desc[UR8][R50.64], !P5 ;  /* 0xf8008000323d7fae */ /* 0x000fe6000e921848 */
[----:B---3--:R-:W-:Y:S01]  /*29520*/  IMAD.WIDE R2, R21, 0x4, R234 ;  /* 0x0000000415027825 */ /* 0x008fe200078e02ea */
[----:B------:R4:W-:Y:S01]  /*29530*/  LDGSTS.E [R60+-0x3ff8], desc[UR8][R52.64], !P5 ;  /* 0xfc008000343c7fae */ /* 0x0009e2000e921848 */
[----:B------:R-:W-:Y:S01]  /*29540*/  IADD3 R65, R9, 0x100000, RZ ;  /* 0x0010000009417810 */ /* 0x000fe20007ffe0ff */
[----:B------:R-:W1:Y:S01]  /*29550*/  LDC R69, c[0x0][0x230] ;  /* 0x00008c00ff457b82 */ /* 0x000e620000000800 */
[----:B------:R-:W-:Y:S01]  /*29560*/  IMAD.WIDE R56, R21, 0x4, R232 ;  /* 0x0000000415387825 */ /* 0x000fe200078e02e8 */
[----:B------:R-:W-:Y:S04]  /*29570*/  LDGSTS.E [R59+-0xfff4], desc[UR8][R54.64], !P4 ;  /* 0xf000c000363b7fae */ /* 0x000fe8000e121848 */
[----:B------:R-:W2:Y:S01]  /*29580*/  LDL.LU.64 R232, [R1+0xa88] ;  /* 0x000a880001e87983 */ /* 0x000ea20000300a00 */
[----:B------:R-:W-:Y:S01]  /*29590*/  VIADD R64, R9, 0x100000 ;  /* 0x0010000009407836 */ /* 0x000fe20000000000 */
[----:B------:R-:W3:Y:S02]  /*295a0*/  LDC R68, c[0x0][0x230] ;  /* 0x00008c00ff447b82 */ /* 0x000ee40000000800 */
[----:B------:R-:W-:Y:S04]  /*295b0*/  STL.64 [R1+0x1958], R50 ;  /* 0x0019583201007387 */ /* 0x000fe80000100a00 */
[----:B------:R-:W-:Y:S01]  /*295c0*/  STL.64 [R1+0x1960], R52 ;  /* 0x0019603401007387 */ /* 0x000fe20000100a00 */
[----:B----4-:R-:W-:-:S03]  /*295d0*/  IMAD.WIDE R60, R21, 0x4, R236 ;  /* 0x00000004153c7825 */ /* 0x010fc600078e02ec */
[----:B------:R-:W-:Y:S04]  /*295e0*/  STL.64 [R1+0x1a90], R54 ;  /* 0x001a903601007387 */ /* 0x000fe80000100a00 */
[----:B------:R4:W-:Y:S04]  /*295f0*/  LDGSTS.E [R58+-0xbff4], desc[UR8][R56.64], !P4 ;  /* 0xf400c000383a7fae */ /* 0x0009e8000e121848 */
[----:B------:R-:W-:Y:S04]  /*29600*/  STL.64 [R1+0x1968], R56 ;  /* 0x0019683801007387 */ /* 0x000fe80000100a00 */
[----:B------:R-:W-:Y:S01]  /*29610*/  STL.64 [R1+0x1970], R8 ;  /* 0x0019700801007387 */ /* 0x000fe20000100a00 */
[----:B----4-:R-:W-:-:S03]  /*29620*/  IMAD.WIDE R58, R21, 0x4, R230 ;  /* 0x00000004153a7825 */ /* 0x010fc600078e02e6 */
[----:B------:R-:W4:Y:S04]  /*29630*/  LDL.LU.64 R230, [R1+0xa90] ;  /* 0x000a900001e67983 */ /* 0x000f280000300a00 */
[----:B------:R-:W3:Y:S04]  /*29640*/  LDL.LU.64 R236, [R1+0xa98] ;  /* 0x000a980001ec7983 */ /* 0x000ee80000300a00 */
[----:B------:R-:W3:Y:S04]  /*29650*/  LDL.LU.64 R238, [R1+0xaa0] ;  /* 0x000aa00001ee7983 */ /* 0x000ee80000300a00 */
[----:B------:R2:W-:Y:S04]  /*29660*/  STL.64 [R1+0x428], R2 ;  /* 0x0004280201007387 */ /* 0x0005e80000100a00 */
[----:B------:R-:W-:Y:S04]  /*29670*/  STL.64 [R1+0x1978], R58 ;  /* 0x0019783a01007387 */ /* 0x000fe80000100a00 */
[----:B------:R-:W-:Y:S04]  /*29680*/  STL.64 [R1+0x1980], R60 ;  /* 0x0019803c01007387 */ /* 0x000fe80000100a00 */
[----:B------:R-:W-:Y:S04]  /*29690*/  STL.64 [R1+0x1b68], R46 ;  /* 0x001b682e01007387 */ /* 0x000fe80000100a00 */
[----:B------:R-:W3:Y:S01]  /*296a0*/  LDL.LU.64 R234, [R1+0xaa8] ;  /* 0x000aa80001ea7983 */ /* 0x000ee20000300a00 */
[----:B------:R-:W-:Y:S01]  /*296b0*/  ISETP.GE.U32.AND P5, PT, R62, 0x7ffffde8, PT ;  /* 0x7ffffde83e00780c */ /* 0x000fe20003fa6070 */
[----:B------:R-:W-:-:S02]  /*296c0*/  VIADD R62, R10, 0x100000 ;  /* 0x001000000a3e7836 */ /* 0x000fc40000000000 */
[----:B------:R1:W-:Y:S01]  /*296d0*/  LDGSTS.E [R65+-0x7ff4], desc[UR8][R58.64], !P4 ;  /* 0xf800c0003a417fae */ /* 0x0003e2000e121848 */
[----:B------:R-:W-:-:S03]  /*296e0*/  IMAD.WIDE R6, R21, 0x4, R74 ;  /* 0x0000000415067825 */ /* 0x000fc600078e024a */
[----:B------:R1:W-:Y:S01]  /*296f0*/  LDGSTS.E [R64+-0x3ff4], desc[UR8][R60.64], !P4 ;  /* 0xfc00c0003c407fae */ /* 0x0003e2000e121848 */
[----:B------:R-:W-:-:S03]  /*29700*/  IMAD.WIDE R4, R21, 0x4, R72 ;  /* 0x0000000415047825 */ /* 0x000fc600078e0248 */
[----:B------:R-:W-:Y:S04]  /*29710*/  LDGSTS.E [R63+-0x40000], desc[UR8][R46.64], !P3 ;  /* 0xc00000002e3f7fae */ /* 0x000fe8000d921848 */
[----:B------:R2:W-:Y:S01]  /*29720*/  LDGSTS.E [R62+-0x3c000], desc[UR8][R2.64], !P3 ;  /* 0xc4000000023e7fae */ /* 0x0005e2000d921848 */
[----:B------:R-:W-:-:S03]  /*29730*/  IMAD.WIDE R38, R21, 0x4, R70 ;  /* 0x0000000415267825 */ /* 0x000fc600078e0246 */
[----:B------:R4:W-:Y:S04]  /*29740*/  STL.64 [R1+0x420], R6 ;  /* 0x0004200601007387 */ /* 0x0009e80000100a00 */
[----:B------:R3:W-:Y:S01]  /*29750*/  STL.64 [R1+0x418], R4 ;  /* 0x0004180401007387 */ /* 0x0007e20000100a00 */
[----:B-1----:R-:W-:-:S03]  /*29760*/  VIADD R65, R10, 0x100000 ;  /* 0x001000000a417836 */ /* 0x002fc60000000000 */
[----:B------:R-:W3:Y:S01]  /*29770*/  LDL.LU.64 R74, [R1+0xab0] ;  /* 0x000ab000014a7983 */ /* 0x000ee20000300a00 */
[----:B------:R-:W-:-:S03]  /*29780*/  IADD3 R64, R10, 0x100000, RZ ;  /* 0x001000000a407810 */ /* 0x000fc60007ffe0ff */
[----:B------:R4:W-:Y:S04]  /*29790*/  LDGSTS.E [R65+-0x38000], desc[UR8][R6.64], !P3 ;  /* 0xc800000006417fae */ /* 0x0009e8000d921848 */
[----:B------:R3:W-:Y:S04]  /*297a0*/  LDGSTS.E [R64+-0x34000], desc[UR8][R4.64], !P3 ;  /* 0xcc00000004407fae */ /* 0x0007e8000d921848 */
[----:B------:R-:W-:Y:S01]  /*297b0*/  LDGSTS.E [R63+-0x3fffc], desc[UR8][R38.64], !P2 ;  /* 0xc0004000263f7fae */ /* 0x000fe2000d121848 */
[----:B--2---:R-:W-:-:S05]  /*297c0*/  IMAD.WIDE R2, R21, 0x4, R232 ;  /* 0x0000000415027825 */ /* 0x004fca00078e02e8 */
[----:B------:R1:W-:Y:S04]  /*297d0*/  STL.64 [R1+0x410], R2 ;  /* 0x0004100201007387 */ /* 0x0003e80000100a00 */
[----:B------:R-:W2:Y:S04]  /*297e0*/  LDL.LU.64 R72, [R1+0xab8] ;  /* 0x000ab80001487983 */ /* 0x000ea80000300a00 */
[----:B------:R-:W2:Y:S04]  /*297f0*/  LDL.LU.64 R70, [R1+0xac0] ;  /* 0x000ac00001467983 */ /* 0x000ea80000300a00 */
[----:B------:R-:W-:Y:S04]  /*29800*/  STL.64 [R1+0x1b70], R38 ;  /* 0x001b702601007387 */ /* 0x000fe80000100a00 */
[----:B------:R-:W2:Y:S04]  /*29810*/  LDL.LU.64 R232, [R1+0xac8] ;  /* 0x000ac80001e87983 */ /* 0x000ea80000300a00 */
[----:B------:R1:W-:Y:S01]  /*29820*/  LDGSTS.E [R62+-0x3bffc], desc[UR8][R2.64], !P2 ;  /* 0xc4004000023e7fae */ /* 0x0003e2000d121848 */
[----:B----4-:R-:W-:-:S04]  /*29830*/  IMAD.WIDE R6, R21, 0x4, R230 ;  /* 0x0000000415067825 */ /* 0x010fc800078e02e6 */
[C---:B---3--:R-:W-:Y:S01]  /*29840*/  IMAD.WIDE R4, R21.reuse, 0x4, R236 ;  /* 0x0000000415047825 */ /* 0x048fe200078e02ec */
[----:B------:R3:W-:Y:S03]  /*29850*/  STL.64 [R1+0x408], R6 ;  /* 0x0004080601007387 */ /* 0x0007e60000100a00 */
[C---:B------:R-:W-:Y:S01]  /*29860*/  IMAD.WIDE R30, R21.reuse, 0x4, R238 ;  /* 0x00000004151e7825 */ /* 0x040fe200078e02ee */
[----:B------:R2:W-:Y:S04]  /*29870*/  STL.64 [R1+0x400], R4 ;  /* 0x0004000401007387 */ /* 0x0005e80000100a00 */
[----:B------:R-:W4:Y:S04]  /*29880*/  LDL.LU.64 R230, [R1+0xad0] ;  /* 0x000ad00001e67983 */ /* 0x000f280000300a00 */
[----:B------:R3:W-:Y:S04]  /*29890*/  LDGSTS.E [R65+-0x37ffc], desc[UR8][R6.64], !P2 ;  /* 0xc800400006417fae */ /* 0x0007e8000d121848 */
[----:B------:R2:W-:Y:S04]  /*298a0*/  LDGSTS.E [R64+-0x33ffc], desc[UR8][R4.64], !P2 ;  /* 0xcc00400004407fae */ /* 0x0005e8000d121848 */
[----:B------:R-:W-:Y:S01]  /*298b0*/  LDGSTS.E [R63+-0x3fff8], desc[UR8][R30.64], !P1 ;  /* 0xc00080001e3f7fae */ /* 0x000fe2000c921848 */
[----:B-1----:R-:W-:-:S05]  /*298c0*/  IMAD.WIDE R2, R21, 0x4, R234 ;  /* 0x0000000415027825 */ /* 0x002fca00078e02ea */
[----:B------:R1:W-:Y:S04]  /*298d0*/  STL.64 [R1+0x3f8], R2 ;  /* 0x0003f80201007387 */ /* 0x0003e80000100a00 */
[----:B------:R-:W4:Y:S04]  /*298e0*/  LDL.LU.64 R236, [R1+0xad8] ;  /* 0x000ad80001ec7983 */ /* 0x000f280000300a00 */
[----:B------:R-:W4:Y:S04]  /*298f0*/  LDL.LU.64 R238, [R1+0xae0] ;  /* 0x000ae00001ee7983 */ /* 0x000f280000300a00 */
[----:B------:R-:W-:Y:S04]  /*29900*/  STL.64 [R1+0x1b78], R30 ;  /* 0x001b781e01007387 */ /* 0x000fe80000100a00 */
[----:B------:R-:W4:Y:S04]  /*29910*/  LDL.LU.64 R234, [R1+0xae8] ;  /* 0x000ae80001ea7983 */ /* 0x000f280000300a00 */
[----:B------:R1:W-:Y:S01]  /*29920*/  LDGSTS.E [R62+-0x3bff8], desc[UR8][R2.64], !P1 ;  /* 0xc4008000023e7fae */ /* 0x0003e2000c921848 */
[----:B---3--:R-:W-:-:S05]  /*29930*/  IMAD.WIDE R6, R21, 0x4, R74 ;  /* 0x0000000415067825 */ /* 0x008fca00078e024a */
[----:B------:R3:W-:Y:S04]  /*29940*/  STL.64 [R1+0x3f0], R6 ;  /* 0x0003f00601007387 */ /* 0x0007e80000100a00 */
[----:B------:R3:W-:Y:S01]  /*29950*/  LDGSTS.E [R65+-0x37ff8], desc[UR8][R6.64], !P1 ;  /* 0xc800800006417fae */ /* 0x0007e2000c921848 */
[----:B--2---:R-:W-:-:S05]  /*29960*/  IMAD.WIDE R4, R21, 0x4, R72 ;  /* 0x0000000415047825 */ /* 0x004fca00078e0248 */
[----:B------:R2:W-:Y:S01]  /*29970*/  STL.64 [R1+0x3e8], R4 ;  /* 0x0003e80401007387 */ /* 0x0005e20000100a00 */
[----:B------:R-:W-:-:S03]  /*29980*/  IMAD.WIDE R26, R21, 0x4, R70 ;  /* 0x00000004151a7825 */ /* 0x000fc600078e0246 */
[----:B------:R-:W2:Y:S01]  /*29990*/  LDL.LU.64 R74, [R1+0xaf0] ;  /* 0x000af000014a7983 */ /* 0x000ea20000300a00 */
[----:B-1----:R-:W-:-:S03]  /*299a0*/  IMAD.WIDE R2, R21, 0x4, R232 ;  /* 0x0000000415027825 */ /* 0x002fc600078e02e8 */
[----:B------:R2:W-:Y:S04]  /*299b0*/  LDGSTS.E [R64+-0x33ff8], desc[UR8][R4.64], !P1 ;  /* 0xcc00800004407fae */ /* 0x0005e8000c921848 */
[----:B------:R1:W-:Y:S04]  /*299c0*/  STL.64 [R1+0x3e0], R2 ;  /* 0x0003e00201007387 */ /* 0x0003e80000100a00 */
[----:B------:R-:W2:Y:S04]  /*299d0*/  LDL.LU.64 R72, [R1+0xaf8] ;  /* 0x000af80001487983 */ /* 0x000ea80000300a00 */
[----:B------:R-:W2:Y:S04]  /*299e0*/  LDL.LU.64 R70, [R1+0xb00] ;  /* 0x000b000001467983 */ /* 0x000ea80000300a00 */
[----:B------:R-:W2:Y:S04]  /*299f0*/  LDL.LU.64 R232, [R1+0xb08] ;  /* 0x000b080001e87983 */ /* 0x000ea80000300a00 */
[----:B------:R-:W-:Y:S01]  /*29a00*/  LDGSTS.E [R63+-0x3fff4], desc[UR8][R26.64], !P6 ;  /* 0xc000c0001a3f7fae */ /* 0x000fe2000f121848 */
[----:B----4-:R-:W-:-:S03]  /*29a10*/  IMAD.WIDE R8, R21, 0x4, R230 ;  /* 0x0000000415087825 */ /* 0x010fc600078e02e6 */
[----:B------:R1:W-:Y:S04]  /*29a20*/  LDGSTS.E [R62+-0x3bff4], desc[UR8][R2.64], !P6 ;  /* 0xc400c000023e7fae */ /* 0x0003e8000f121848 */
[----:B------:R-:W-:Y:S04]  /*29a30*/  STL.64 [R1+0x1b80], R26 ;  /* 0x001b801a01007387 */ /* 0x000fe80000100a00 */
[----:B------:R4:W-:Y:S01]  /*29a40*/  STL.64 [R1+0x3d8], R8 ;  /* 0x0003d80801007387 */ /* 0x0009e20000100a00 */
[----:B------:R-:W-:Y:S01]  /*29a50*/  ISETP.GE.U32.AND P4, PT, R66, 0x7ffffde7, PT ;  /* 0x7ffffde74200780c */ /* 0x000fe20003f86070 */
[----:B---3--:R-:W-:-:S02]  /*29a60*/  IMAD.WIDE R6, R21, 0x4, R236 ;  /* 0x0000000415067825 */ /* 0x008fc400078e02ec */
[----:B------:R4:W-:Y:S02]  /*29a70*/  LDGSTS.E [R65+-0x37ff4], desc[UR8][R8.64], !P6 ;  /* 0xc800c00008417fae */ /* 0x0009e4000f121848 */
[C---:B--2---:R-:W-:Y:S02]  /*29a80*/  IMAD.WIDE R4, R21.reuse, 0x4, R238 ;  /* 0x0000000415047825 */ /* 0x044fe400078e02ee */
[----:B------:R2:W-:Y:S04]  /*29a90*/  STL.64 [R1+0x3d0], R6 ;  /* 0x0003d00601007387 */ /* 0x0005e80000100a00 */
[----:B------:R3:W-:Y:S01]  /*29aa0*/  STL.64 [R1+0x178], R4 ;  /* 0x0001780401007387 */ /* 0x0007e20000100a00 */
[----:B-1----:R-:W-:-:S03]  /*29ab0*/  IMAD.WIDE R2, R21, 0x4, R234 ;  /* 0x0000000415027825 */ /* 0x002fc600078e02ea */
[----:B------:R-:W3:Y:S04]  /*29ac0*/  LDL.LU.64 R230, [R1+0xb10] ;  /* 0x000b100001e67983 */ /* 0x000ee80000300a00 */
[----:B------:R1:W-:Y:S04]  /*29ad0*/  STL.64 [R1+0x2a8], R2 ;  /* 0x0002a80201007387 */ /* 0x0003e80000100a00 */
[----:B------:R-:W3:Y:S04]  /*29ae0*/  LDL.LU.64 R236, [R1+0xb18] ;  /* 0x000b180001ec7983 */ /* 0x000ee80000300a00 */
[----:B------:R-:W3:Y:S04]  /*29af0*/  LDL.LU.64 R238, [R1+0xb20] ;  /* 0x000b200001ee7983 */ /* 0x000ee80000300a00 */
[----:B------:R-:W3:Y:S01]  /*29b00*/  LDL.LU.64 R234, [R1+0xb28] ;  /* 0x000b280001ea7983 */ /* 0x000ee20000300a00 */
[----:B------:R-:W-:-:S02]  /*29b10*/  IADD3 R66, R67, -0x19b, RZ ;  /* 0xfffffe6543427810 */ /* 0x000fc40007ffe0ff */
[----:B------:R-:W4:Y:S01]  /*29b20*/  LDC R67, c[0x0][0x230] ;  /* 0x00008c00ff437b82 */ /* 0x000f220000000800 */
[----:B------:R2:W-:Y:S01]  /*29b30*/  LDGSTS.E [R64+-0x33ff4], desc[UR8][R6.64], !P6 ;  /* 0xcc00c00006407fae */ /* 0x0005e2000f121848 */
[----:B------:R-:W-:Y:S01]  /*29b40*/  ISETP.GE.U32.AND P3, PT, R66, 0x7ffffde6, PT ;  /* 0x7ffffde64200780c */ /* 0x000fe20003f66070 */
[----:B------:R-:W-:-:S05]  /*29b50*/  VIADD R66, R69, 0xfffffe64 ;  /* 0xfffffe6445427836 */ /* 0x000fca0000000000 */
[----:B------:R-:W-:Y:S01]  /*29b60*/  ISETP.GE.U32.AND P2, PT, R66, 0x7ffffde5, PT ;  /* 0x7ffffde54200780c */ /* 0x000fe20003f46070 */
[----:B------:R-:W1:Y:S01]  /*29b70*/  LDC R69, c[0x0][0x230] ;  /* 0x00008c00ff457b82 */ /* 0x000e620000000800 */
[----:B------:R-:W-:-:S04]  /*29b80*/  IADD3 R66, R68, -0x1b5, RZ ;  /* 0xfffffe4b44427810 */ /* 0x000fc80007ffe0ff */
[----:B------:R-:W-:-:S03]  /*29b90*/  ISETP.GE.U32.AND P1, PT, R66, 0x7ffffdcc, PT ;  /* 0x7ffffdcc4200780c */ /* 0x000fc60003f26070 */
[----:B------:R-:W1:Y:S01]  /*29ba0*/  LDC R68, c[0x0][0x230] ;  /* 0x00008c00ff447b82 */ /* 0x000e620000000800 */
[----:B----4-:R-:W-:-:S07]  /*29bb0*/  VIADD R66, R67, 0xfffffe4a ;  /* 0xfffffe4a43427836 */ /* 0x010fce0000000000 */
[----:B------:R-:W4:Y:S02]  /*29bc0*/  LDC R67, c[0x0][0x230] ;  /* 0x00008c00ff437b82 */ /* 0x000f240000000800 */
[----:B------:R3:W-:Y:S01]  /*29bd0*/  LDGSTS.E [R63+-0x30000], desc[UR8][R4.64], !P1 ;  /* 0xd0000000043f7fae */ /* 0x0007e2000c921848 */
[----:B------:R-:W-:-:S03]  /*29be0*/  ISETP.GE.U32.AND P6, PT, R66, 0x7ffffdcb, PT ;  /* 0x7ffffdcb4200780c */ /* 0x000fc60003fc6070 */
[----:B------:R1:W-:Y:S01]  /*29bf0*/  LDGSTS.E [R62+-0x2c000], desc[UR8][R2.64], !P1 ;  /* 0xd4000000023e7fae */ /* 0x0003e2000c921848 */
[----:B------:R-:W-:-:S05]  /*29c00*/  IMAD.WIDE R8, R21, 0x4, R74 ;  /* 0x0000000415087825 */ /* 0x000fca00078e024a */
[----:B------:R4:W-:Y:S04]  /*29c10*/  STL.64 [R1+0x2a0], R8 ;  /* 0x0002a00801007387 */ /* 0x0009e80000100a00 */
[----:B------:R4:W-:Y:S01]  /*29c20*/  LDGSTS.E [R65+-0x28000], desc[UR8][R8.64], !P1 ;  /* 0xd800000008417fae */ /* 0x0009e2000c921848 */
[----:B--2---:R-:W-:-:S04]  /*29c30*/  IMAD.WIDE R6, R21, 0x4, R72 ;  /* 0x0000000415067825 */ /* 0x004fc800078e0248 */
[C---:B---3--:R-:W-:Y:S01]  /*29c40*/  IMAD.WIDE R4, R21.reuse, 0x4, R70 ;  /* 0x0000000415047825 */ /* 0x048fe200078e0246 */
[----:B------:R2:W-:Y:S03]  /*29c50*/  STL.64 [R1+0x298], R6 ;  /* 0x0002980601007387 */ /* 0x0005e60000100a00 */
[C---:B-1----:R-:W-:Y:S01]  /*29c60*/  IMAD.WIDE R2, R21.reuse, 0x4, R232 ;  /* 0x0000000415027825 */ /* 0x042fe200078e02e8 */
[----:B------:R1:W-:Y:S04]  /*29c70*/  STL.64 [R1+0x170], R4 ;  /* 0x0001700401007387 */ /* 0x0003e80000100a00 */
[----:B------:R-:W3:Y:S04]  /*29c80*/  LDL.LU.64 R74, [R1+0xb70] ;  /* 0x000b7000014a7983 */ /* 0x000ee80000300a00 */
[----:B------:R1:W-:Y:S04]  /*29c90*/  STL.64 [R1+0x290], R2 ;  /* 0x0002900201007387 */ /* 0x0003e80000100a00 */
[----:B------:R-:W3:Y:S04]  /*29ca0*/  LDL.LU.64 R72, [R1+0xb78] ;  /* 0x000b780001487983 */ /* 0x000ee80000300a00 */
[----:B------:R-:W3:Y:S04]  /*29cb0*/  LDL.LU.64 R70, [R1+0xb80] ;  /* 0x000b800001467983 */ /* 0x000ee80000300a00 */
[----:B------:R-:W3:Y:S04]  /*29cc0*/  LDL.LU.64 R232, [R1+0xb88] ;  /* 0x000b880001e87983 */ /* 0x000ee80000300a00 */
[----:B------:R2:W-:Y:S04]  /*29cd0*/  LDGSTS.E [R64+-0x24000], desc[UR8][R6.64], !P1 ;  /* 0xdc00000006407fae */ /* 0x0005e8000c921848 */
[----:B------:R1:W-:Y:S04]  /*29ce0*/  LDGSTS.E [R63+-0x2fffc], desc[UR8][R4.64], !P6 ;  /* 0xd0004000043f7fae */ /* 0x0003e8000f121848 */
[----:B------:R1:W-:Y:S01]  /*29cf0*/  LDGSTS.E [R62+-0x2bffc], desc[UR8][R2.64], !P6 ;  /* 0xd4004000023e7fae */ /* 0x0003e2000f121848 */
[----:B----4-:R-:W-:-:S04]  /*29d00*/  IMAD.WIDE R8, R21, 0x4, R230 ;  /* 0x0000000415087825 */ /* 0x010fc800078e02e6 */
[C---:B--2---:R-:W-:Y:S01]  /*29d10*/  IMAD.WIDE R6, R21.reuse, 0x4, R236 ;  /* 0x0000000415067825 */ /* 0x044fe200078e02ec */
[----:B------:R3:W-:Y:S03]  /*29d20*/  STL.64 [R1+0x288], R8 ;  /* 0x0002880801007387 */ /* 0x0007e60000100a00 */
[C---:B-1----:R-:W-:Y:S01]  /*29d30*/  IMAD.WIDE R4, R21.reuse, 0x4, R238 ;  /* 0x0000000415047825 */ /* 0x042fe200078e02ee */
[----:B------:R1:W-:Y:S03]  /*29d40*/  STL.64 [R1+0x280], R6 ;  /* 0x0002800601007387 */ /* 0x0003e60000100a00 */
[----:B------:R-:W-:Y:S01]  /*29d50*/  IMAD.WIDE R2, R21, 0x4, R234 ;  /* 0x0000000415027825 */ /* 0x000fe200078e02ea */
[----:B------:R2:W-:Y:S04]  /*29d60*/  STL.64 [R1+0x168], R4 ;  /* 0x0001680401007387 */ /* 0x0005e80000100a00 */
[----:B------:R-:W4:Y:S04]  /*29d70*/  LDL.LU.64 R230, [R1+0xb90] ;  /* 0x000b900001e67983 */ /* 0x000f280000300a00 */
[----:B------:R2:W-:Y:S04]  /*29d80*/  STL.64 [R1+0x278], R2 ;  /* 0x0002780201007387 */ /* 0x0005e80000100a00 */
[----:B------:R-:W4:Y:S01]  /*29d90*/  LDL.LU.64 R236, [R1+0xb98] ;  /* 0x000b980001ec7983 */ /* 0x000f220000300a00 */
[----:B------:R-:W-:-:S02]  /*29da0*/  IADD3 R66, R69, -0x1b7, RZ ;  /* 0xfffffe4945427810 */ /* 0x000fc40007ffe0ff */
[----:B------:R-:W4:Y:S01]  /*29db0*/  LDC R69, c[0x0][0x230] ;  /* 0x00008c00ff457b82 */ /* 0x000f220000000800 */
[----:B------:R3:W-:Y:S01]  /*29dc0*/  LDGSTS.E [R65+-0x27ffc], desc[UR8][R8.64], !P6 ;  /* 0xd800400008417fae */ /* 0x0007e2000f121848 */
[----:B------:R-:W-:Y:S01]  /*29dd0*/  ISETP.GE.U32.AND P1, PT, R66, 0x7ffffdca, PT ;  /* 0x7ffffdca4200780c */ /* 0x000fe20003f26070 */
[----:B------:R-:W-:Y:S02]  /*29de0*/  VIADD R66, R68, 0xfffffe48 ;  /* 0xfffffe4844427836 */ /* 0x000fe40000000000 */
[----:B------:R1:W-:Y:S04]  /*29df0*/  LDGSTS.E [R64+-0x23ffc], desc[UR8][R6.64], !P6 ;  /* 0xdc00400006407fae */ /* 0x0003e8000f121848 */
[----:B------:R-:W4:Y:S01]  /*29e00*/  LDL.LU.64 R238, [R1+0xba0] ;  /* 0x000ba00001ee7983 */ /* 0x000f220000300a00 */
[----:B------:R-:W-:Y:S01]  /*29e10*/  ISETP.GE.U32.AND P6, PT, R66, 0x7ffffdc9, PT ;  /* 0x7ffffdc94200780c */ /* 0x000fe20003fc6070 */
[----:B------:R-:W4:Y:S02]  /*29e20*/  LDC R68, c[0x0][0x230] ;  /* 0x00008c00ff447b82 */ /* 0x000f240000000800 */
[----:B------:R-:W4:Y:S04]  /*29e30*/  LDL.LU.64 R234, [R1+0xba8] ;  /* 0x000ba80001ea7983 */ /* 0x000f280000300a00 */
[----:B------:R2:W-:Y:S04]  /*29e40*/  LDGSTS.E [R63+-0x2fff8], desc[UR8][R4.64], !P1 ;  /* 0xd0008000043f7fae */ /* 0x0005e8000c921848 */
[----:B------:R2:W-:Y:S01]  /*29e50*/  LDGSTS.E [R62+-0x2bff8], desc[UR8][R2.64], !P1 ;  /* 0xd4008000023e7fae */ /* 0x0005e2000c921848 */
[----:B---3--:R-:W-:-:S04]  /*29e60*/  IMAD.WIDE R8, R21, 0x4, R74 ;  /* 0x0000000415087825 */ /* 0x008fc800078e024a */
[C---:B-1----:R-:W-:Y:S01]  /*29e70*/  IMAD.WIDE R6, R21.reuse, 0x4, R72 ;  /* 0x0000000415067825 */ /* 0x042fe200078e0248 */
[----:B------:R-:W-:Y:S03]  /*29e80*/  STL.64 [R1+0x270], R8 ;  /* 0x0002700801007387 */ /* 0x000fe60000100a00 */
[C---:B--2---:R-:W-:Y:S01]  /*29e90*/  IMAD.WIDE R4, R21.reuse, 0x4, R70 ;  /* 0x0000000415047825 */ /* 0x044fe200078e0246 */
[----:B------:R-:W-:Y:S03]  /*29ea0*/  STL.64 [R1+0x268], R6 ;  /* 0x0002680601007387 */ /* 0x000fe60000100a00 */
[C---:B------:R-:W-:Y:S01]  /*29eb0*/  IMAD.WIDE R2, R21.reuse, 0x4, R232 ;  /* 0x0000000415027825 */ /* 0x040fe200078e02e8 */
[----:B------:R4:W-:Y:S04]  /*29ec0*/  STL.64 [R1+0x160], R4 ;  /* 0x0001600401007387 */ /* 0x0009e80000100a00 */
[----:B------:R-:W2:Y:S04]  /*29ed0*/  LDL.LU.64 R74, [R1+0xbb0] ;  /* 0x000bb000014a7983 */ /* 0x000ea80000300a00 */
[----:B------:R1:W-:Y:S04]  /*29ee0*/  STL.64 [R1+0x260], R2 ;  /* 0x0002600201007387 */ /* 0x0003e80000100a00 */
[----:B------:R-:W3:Y:S04]  /*29ef0*/  LDL.LU.64 R72, [R1+0xbb8] ;  /* 0x000bb80001487983 */ /* 0x000ee80000300a00 */
[----:B------:R-:W3:Y:S04]  /*29f00*/  LDL.LU.64 R70, [R1+0xbc0] ;  /* 0x000bc00001467983 */ /* 0x000ee80000300a00 */
[----:B------:R-:W3:Y:S04]  /*29f10*/  LDL.LU.64 R232, [R1+0xbc8] ;  /* 0x000bc80001e87983 */ /* 0x000ee80000300a00 */
[----:B------:R-:W-:Y:S04]  /*29f20*/  LDGSTS.E [R65+-0x27ff8], desc[UR8][R8.64], !P1 ;  /* 0xd800800008417fae */ /* 0x000fe8000c921848 */
[----:B------:R-:W-:Y:S04]  /*29f30*/  LDGSTS.E [R64+-0x23ff8], desc[UR8][R6.64], !P1 ;  /* 0xdc00800006407fae */ /* 0x000fe8000c921848 */
[----:B------:R4:W-:Y:S04]  /*29f40*/  LDGSTS.E [R63+-0x2fff4], desc[UR8][R4.64], !P6 ;  /* 0xd000c000043f7fae */ /* 0x0009e8000f121848 */
[----:B------:R1:W-:Y:S01]  /*29f50*/  LDGSTS.E [R62+-0x2bff4], desc[UR8][R2.64], !P6 ;  /* 0xd400c000023e7fae */ /* 0x0003e2000f121848 */
[----:B----4-:R-:W-:-:S04]  /*29f60*/  IMAD.WIDE R4, R21, 0x4, R230 ;  /* 0x0000000415047825 */ /* 0x010fc800078e02e6 */
[C---:B-1----:R-:W-:Y:S01]  /*29f70*/  IMAD.WIDE R2, R21.reuse, 0x4, R236 ;  /* 0x0000000415027825 */ /* 0x042fe200078e02ec */
[----:B------:R-:W-:Y:S04]  /*29f80*/  STL.64 [R1+0x258], R4 ;  /* 0x0002580401007387 */ /* 0x000fe80000100a00 */
[----:B------:R-:W-:Y:S04]  /*29f90*/  STL.64 [R1+0x250], R2 ;  /* 0x0002500201007387 */ /* 0x000fe80000100a00 */
[----:B------:R-:W4:Y:S01]  /*29fa0*/  LDL.LU.64 R230, [R1+0xbd0] ;  /* 0x000bd00001e67983 */ /* 0x000f220000300a00 */
[----:B------:R-:W-:Y:S01]  /*29fb0*/  IMAD.WIDE R24, R21, 0x4, R238 ;  /* 0x0000000415187825 */ /* 0x000fe200078e02ee */
[----:B------:R-:W-:-:S02]  /*29fc0*/  IADD3 R66, R67, -0x1d5, RZ ;  /* 0xfffffe2b43427810 */ /* 0x000fc40007ffe0ff */
[----:B------:R-:W4:Y:S01]  /*29fd0*/  LDL.LU.64 R238, [R1+0xbd8] ;  /* 0x000bd80001ee7983 */ /* 0x000f220000300a00 */
[----:B------:R-:W1:Y:S01]  /*29fe0*/  LDC R67, c[0x0][0x230] ;  /* 0x00008c00ff437b82 */ /* 0x000e620000000800 */
[C---:B------:R-:W-:Y:S02]  /*29ff0*/  IMAD.WIDE R250, R21.reuse, 0x4, R234 ;  /* 0x0000000415fa7825 */ /* 0x040fe400078e02ea */
[----:B------:R-:W4:Y:S04]  /*2a000*/  LDL.LU.64 R236, [R1+0xbe0] ;  /* 0x000be00001ec7983 */ /* 0x000f280000300a00 */
[----:B------:R-:W4:Y:S04]  /*2a010*/  LDL.LU.64 R234, [R1+0xbe8] ;  /* 0x000be80001ea7983 */ /* 0x000f280000300a00 */
[----:B------:R1:W-:Y:S04]  /*2a020*/  STL.64 [R1+0x1a98], R24 ;  /* 0x001a981801007387 */ /* 0x0003e80000100a00 */
[----:B------:R-:W-:Y:S01]  /*2a030*/  STL.64 [R1+0x1988], R250 ;  /* 0x001988fa01007387 */ /* 0x000fe20000100a00 */
[----:B--2---:R-:W-:-:S03]  /*2a040*/  IMAD.WIDE R248, R21, 0x4, R74 ;  /* 0x0000000415f87825 */ /* 0x004fc600078e024a */
[----:B------:R-:W-:Y:S01]  /*2a050*/  LDGSTS.E [R65+-0x27ff4], desc[UR8][R4.64], !P6 ;  /* 0xd800c00004417fae */ /* 0x000fe2000f121848 */
[----:B---3--:R-:W-:-:S04]  /*2a060*/  IMAD.WIDE R246, R21, 0x4, R72 ;  /* 0x0000000415f67825 */ /* 0x008fc800078e0248 */
[----:B------:R-:W-:-:S04]  /*2a070*/  IMAD.WIDE R244, R21, 0x4, R70 ;  /* 0x0000000415f47825 */ /* 0x000fc800078e0246 */
[----:B------:R-:W-:-:S04]  /*2a080*/  IMAD.WIDE R242, R21, 0x4, R232 ;  /* 0x0000000415f27825 */ /* 0x000fc800078e02e8 */
[----:B----4-:R-:W-:Y:S01]  /*2a090*/  IMAD.WIDE R240, R21, 0x4, R230 ;  /* 0x0000000415f07825 */ /* 0x010fe200078e02e6 */
[----:B------:R-:W2:Y:S01]  /*2a0a0*/  LDL.LU.64 R232, [R1+0xbf0] ;  /* 0x000bf00001e87983 */ /* 0x000ea20000300a00 */
[----:B------:R-:W-:Y:S01]  /*2a0b0*/  ISETP.GE.U32.AND P1, PT, R66, 0x7ffffdac, PT ;  /* 0x7ffffdac4200780c */ /* 0x000fe20003f26070 */
[----:B------:R-:W3:Y:S02]  /*2a0c0*/  LDC R72, c[0x0][0x230] ;  /* 0x00008c00ff487b82 */ /* 0x000ee40000000800 */
[----:B------:R-:W4:Y:S04]  /*2a0d0*/  LDL.LU.64 R82, [R1+0xbf8] ;  /* 0x000bf80001527983 */ /* 0x000f280000300a00 */
[----:B------:R-:W3:Y:S04]  /*2a0e0*/  LDL.LU.64 R78, [R1+0xc00] ;  /* 0x000c0000014e7983 */ /* 0x000ee80000300a00 */
[----:B------:R-:W3:Y:S04]  /*2a0f0*/  LDL.LU.64 R76, [R1+0xc08] ;  /* 0x000c0800014c7983 */ /* 0x000ee80000300a00 */
[----:B------:R-:W-:Y:S04]  /*2a100*/  STL.64 [R1+0x1990], R248 ;  /* 0x001990f801007387 */ /* 0x000fe80000100a00 */
[----:B------:R-:W-:Y:S04]  /*2a110*/  STL.64 [R1+0x1998], R246 ;  /* 0x001998f601007387 */ /* 0x000fe80000100a00 */
[----:B------:R-:W-:Y:S04]  /*2a120*/  STL.64 [R1+0x1aa0], R244 ;  /* 0x001aa0f401007387 */ /* 0x000fe80000100a00 */
[----:B------:R-:W-:Y:S04]  /*2a130*/  STL.64 [R1+0x19a0], R242 ;  /* 0x0019a0f201007387 */ /* 0x000fe80000100a00 */
[----:B------:R-:W3:Y:S04]  /*2a140*/  LDL.LU.64 R86, [R1+0xc10] ;  /* 0x000c100001567983 */ /* 0x000ee80000300a00 */
[----:B------:R-:W3:Y:S04]  /*2a150*/  LDL.LU.64 R84, [R1+0xc58] ;  /* 0x000c580001547983 */ /* 0x000ee80000300a00 */
[----:B------:R-:W3:Y:S04]  /*2a160*/  LDL.LU.64 R74, [R1+0xc50] ;  /* 0x000c5000014a7983 */ /* 0x000ee80000300a00 */
[----:B------:R-:W3:Y:S01]  /*2a170*/  LDL.LU.64 R230, [R1+0xc48] ;  /* 0x000c480001e67983 */ /* 0x000ee20000300a00 */
[----:B------:R-:W-:-:S03]  /*2a180*/  VIADD R66, R69, 0xfffffe2a ;  /* 0xfffffe2a45427836 */ /* 0x000fc60000000000 */
[----:B------:R-:W-:Y:S02]  /*2a190*/  LDGSTS.E [R64+-0x23ff4], desc[UR8][R2.64], !P6 ;  /* 0xdc00c00002407fae */ /* 0x000fe4000f121848 */
[----:B------:R-:W-:Y:S02]  /*2a1a0*/  ISETP.GE.U32.AND P6, PT, R66, 0x7ffffdab, PT ;  /* 0x7ffffdab4200780c */ /* 0x000fe40003fc6070 */
[----:B------:R-:W-:Y:S01]  /*2a1b0*/  LDGSTS.E [R63+-0x20000], desc[UR8][R24.64], !P1 ;  /* 0xe0000000183f7fae */ /* 0x000fe2000c921848 */
[----:B------:R-:W-:-:S03]  /*2a1c0*/  IADD3 R66, R68, -0x1d7, RZ ;  /* 0xfffffe2944427810 */ /* 0x000fc60007ffe0ff */
[----:B------:R-:W-:Y:S04]  /*2a1d0*/  LDGSTS.E [R62+-0x1c000], desc[UR8][R250.64], !P1 ;  /* 0xe4000000fa3e7fae */ /* 0x000fe8000c921848 */
[----:B------:R-:W-:Y:S01]  /*2a1e0*/  LDGSTS.E [R65+-0x18000], desc[UR8][R248.64], !P1 ;  /* 0xe8000000f8417fae */ /* 0x000fe2000c921848 */
[----:B------:R-:W-:-:S03]  /*2a1f0*/  IMAD.WIDE R238, R21, 0x4, R238 ;  /* 0x0000000415ee7825 */ /* 0x000fc600078e02ee */
[----:B------:R-:W-:Y:S01]  /*2a200*/  LDGSTS.E [R64+-0x14000], desc[UR8][R246.64], !P1 ;  /* 0xec000000f6407fae */ /* 0x000fe2000c921848 */
[----:B------:R-:W-:Y:S01]  /*2a210*/  ISETP.GE.U32.AND P1, PT, R66, 0x7ffffdaa, PT ;  /* 0x7ffffdaa4200780c */ /* 0x000fe20003f26070 */
[C---:B------:R-:W-:Y:S02]  /*2a220*/  IMAD.WIDE R236, R21.reuse, 0x4, R236 ;  /* 0x0000000415ec7825 */ /* 0x040fe400078e02ec */
[----:B------:R-:W-:Y:S02]  /*2a230*/  STL.64 [R1+0x19a8], R240 ;  /* 0x0019a8f001007387 */ /* 0x000fe40000100a00 */
[----:B------:R-:W-:Y:S02]  /*2a240*/  IMAD.WIDE R234, R21, 0x4, R234 ;  /* 0x0000000415ea7825 */ /* 0x000fe400078e02ea */
[----:B------:R-:W-:Y:S02]  /*2a250*/  LDGSTS.E [R63+-0x1fffc], desc[UR8][R244.64], !P6 ;  /* 0xe0004000f43f7fae */ /* 0x000fe4000f121848 */
[----:B-1----:R-:W-:-:S02]  /*2a260*/  VIADD R66, R67, 0xfffffe28 ;  /* 0xfffffe2843427836 */ /* 0x002fc40000000000 */
[----:B------:R1:W-:Y:S04]  /*2a270*/  STL.64 [R1+0x19b0], R238 ;  /* 0x0019b0ee01007387 */ /* 0x0003e80000100a00 */
[----:B------:R-:W-:Y:S04]  /*2a280*/  LDGSTS.E [R62+-0x1bffc], desc[UR8][R242.64], !P6 ;  /* 0xe4004000f23e7fae */ /* 0x000fe8000f121848 */
[----:B------:R-:W-:Y:S04]  /*2a290*/  STL.64 [R1+0x1aa8], R236 ;  /* 0x001aa8ec01007387 */ /* 0x000fe80000100a00 */
[----:B------:R-:W-:Y:S04]  /*2a2a0*/  LDGSTS.E [R65+-0x17ffc], desc[UR8][R240.64], !P6 ;  /* 0xe8004000f0417fae */ /* 0x000fe8000f121848 */
[----:B------:R-:W-:Y:S04]  /*2a2b0*/  STL.64 [R1+0x19b8], R234 ;  /* 0x0019b8ea01007387 */ /* 0x000fe80000100a00 */
[----:B------:R-:W-:Y:S01]  /*2a2c0*/  LDGSTS.E [R64+-0x13ffc], desc[UR8][R238.64], !P6 ;  /* 0xec004000ee407fae */ /* 0x000fe2000f121848 */
[----:B------:R-:W-:-:S03]  /*2a2d0*/  ISETP.GE.U32.AND P6, PT, R66, 0x7ffffda9, PT ;  /* 0x7ffffda94200780c */ /* 0x000fc60003fc6070 */
[----:B------:R-:W3:Y:S01]  /*2a2e0*/  LDL.LU.64 R98, [R1+0xc40] ;  /* 0x000c400001627983 */ /* 0x000ee20000300a00 */
[----:B------:R-:W-:-:S03]  /*2a2f0*/  IADD3 R71, R10, 0x100000, RZ ;  /* 0x001000000a477810 */ /* 0x000fc60007ffe0ff */
[----:B------:R-:W-:Y:S04]  /*2a300*/  LDGSTS.E [R63+-0x1fff8], desc[UR8][R236.64], !P1 ;  /* 0xe0008000ec3f7fae */ /* 0x000fe8000c921848 */
[----:B------:R4:W-:Y:S04]  /*2a310*/  LDGSTS.E [R62+-0x1bff8], desc[UR8][R234.64], !P1 ;  /* 0xe4008000ea3e7fae */ /* 0x0009e8000c921848 */
[----:B------:R-:W3:Y:S01]  /*2a320*/  LDL.LU.64 R94, [R1+0xc38] ;  /* 0x000c3800015e7983 */ /* 0x000ee20000300a00 */
[----:B------:R-:W-:-:S03]  /*2a330*/  VIADD R70, R10, 0x100000 ;  /* 0x001000000a467836 */ /* 0x000fc60000000000 */
[----:B------:R-:W3:Y:S01]  /*2a340*/  LDL.LU.64 R92, [R1+0xc30] ;  /* 0x000c3000015c7983 */ /* 0x000ee20000300a00 */
[C---:B------:R-:W-:Y:S01]  /*2a350*/  IADD3 R69, R10.reuse, 0x100000, RZ ;  /* 0x001000000a457810 */ /* 0x040fe20007ffe0ff */
[----:B------:R-:W-:Y:S02]  /*2a360*/  VIADD R68, R10, 0x100000 ;  /* 0x001000000a447836 */ /* 0x000fe40000000000 */
[----:B--2---:R-:W-:-:S04]  /*2a370*/  IMAD.WIDE R232, R21, 0x4, R232 ;  /* 0x0000000415e87825 */ /* 0x004fc800078e02e8 */
[C---:B----4-:R-:W-:Y:S01]  /*2a380*/  IMAD.WIDE R62, R21.reuse, 0x4, R82 ;  /* 0x00000004153e7825 */ /* 0x050fe200078e0252 */
[----:B------:R2:W-:Y:S03]  /*2a390*/  LDGSTS.E [R71+-0x17ff8], desc[UR8][R232.64], !P1 ;  /* 0xe8008000e8477fae */ /* 0x0005e6000c921848 */
[C---:B---3--:R-:W-:Y:S01]  /*2a3a0*/  IMAD.WIDE R64, R21.reuse, 0x4, R78 ;  /* 0x0000000415407825 */ /* 0x048fe200078e024e */
[----:B------:R-:W3:Y:S03]  /*2a3b0*/  LDL.LU.64 R82, [R1+0xc28] ;  /* 0x000c280001527983 */ /* 0x000ee60000300a00 */
[----:B------:R-:W-:Y:S01]  /*2a3c0*/  IMAD.WIDE R66, R21, 0x4, R76 ;  /* 0x0000000415427825 */ /* 0x000fe200078e024c */
[----:B------:R-:W-:Y:S04]  /*2a3d0*/  STL.64 [R1+0x19c0], R232 ;  /* 0x0019c0e801007387 */ /* 0x000fe80000100a00 */
[----:B------:R-:W-:Y:S01]  /*2a3e0*/  STL.64 [R1+0x19c8], R62 ;  /* 0x0019c83e01007387 */ /* 0x000fe20000100a00 */
[----:B--2---:R-:W-:-:S03]  /*2a3f0*/  IADD3 R71, R72, -0x1f5, RZ ;  /* 0xfffffe0b48477810 */ /* 0x004fc60007ffe0ff */
[----:B------:R-:W-:Y:S04]  /*2a400*/  STL.64 [R1+0x1ab0], R64 ;  /* 0x001ab04001007387 */ /* 0x000fe80000100a00 */
[----:B------:R-:W-:Y:S04]  /*2a410*/  STL.64 [R1+0x19d0], R66 ;  /* 0x0019d04201007387 */ /* 0x000fe80000100a00 */
[----:B------:R2:W-:Y:S01]  /*2a420*/  LDGSTS.E [R70+-0x13ff8], desc[UR8][R62.64], !P1 ;  /* 0xec0080003e467fae */ /* 0x0005e2000c921848 */
[----:B------:R-:W-:-:S03]  /*2a430*/  ISETP.GE.U32.AND P1, PT, R71, 0x7ffffd8c, PT ;  /* 0x7ffffd8c4700780c */ /* 0x000fc60003f26070 */
[----:B------:R-:W4:Y:S04]  /*2a440*/  LDL.LU.64 R102, [R1+0xc20] ;  /* 0x000c200001667983 */ /* 0x000f280000300a00 */
[----:B------:R-:W-:Y:S01]  /*2a450*/  LDGSTS.E [R69+-0x1fff4], desc[UR8][R64.64], !P6 ;  /* 0xe000c00040457fae */ /* 0x000fe2000f121848 */
[----:B------:R-:W-:-:S03]  /*2a460*/  IMAD.WIDE R72, R21, 0x4, R74 ;  /* 0x0000000415487825 */ /* 0x000fc600078e024a */
[----:B------:R-:W4:Y:S01]  /*2a470*/  LDL.LU.64 R100, [R1+0xc18] ;  /* 0x000c180001647983 */ /* 0x000f220000300a00 */
[----:B------:R-:W-:-:S03]  /*2a480*/  IMAD.WIDE R74, R21, 0x4, R230 ;  /* 0x00000004154a7825 */ /* 0x000fc600078e02e6 */
[----:B------:R1:W-:Y:S04]  /*2a490*/  LDGSTS.E [R68+-0x1bff4], desc[UR8][R66.64], !P6 ;  /* 0xe400c00042447fae */ /* 0x0003e8000f121848 */
[----:B------:R-:W4:Y:S01]  /*2a4a0*/  LDL.LU.64 R90, [R1+0xb68] ;  /* 0x000b6800015a7983 */ /* 0x000f220000300a00 */
[----:B--2---:R-:W-:-:S03]  /*2a4b0*/  IMAD.WIDE R70, R21, 0x4, R84 ;  /* 0x0000000415467825 */ /* 0x004fc600078e0254 */
[----:B------:R-:W2:Y:S01]  /*2a4c0*/  LDL.LU.64 R230, [R1+0xb60] ;  /* 0x000b600001e67983 */ /* 0x000ea20000300a00 */
[----:B-1----:R-:W-:-:S05]  /*2a4d0*/  IMAD.WIDE R68, R21, 0x4, R86 ;  /* 0x0000000415447825 */ /* 0x002fca00078e0256 */
[----:B------:R-:W-:Y:S04]  /*2a4e0*/  STL.64 [R1+0x19d8], R68 ;  /* 0x0019d84401007387 */ /* 0x000fe80000100a00 */
[----:B------:R-:W-:Y:S04]  /*2a4f0*/  STL.64 [R1+0x19e0], R70 ;  /* 0x0019e04601007387 */ /* 0x000fe80000100a00 */
[----:B------:R-:W-:Y:S04]  /*2a500*/  STL.64 [R1+0x1ab8], R72 ;  /* 0x001ab84801007387 */ /* 0x000fe80000100a00 */
[----:B------:R-:W-:Y:S04]  /*2a510*/  STL.64 [R1+0x19e8], R74 ;  /* 0x0019e84a01007387 */ /* 0x000fe80000100a00 */
[----:B------:R-:W2:Y:S01]  /*2a520*/  LDL.LU.64 R112, [R1+0xb58] ;  /* 0x000b580001707983 */ /* 0x000ea20000300a00 */
[C---:B------:R-:W-:Y:S01]  /*2a530*/  VIADD R79, R10.reuse, 0x100000 ;  /* 0x001000000a4f7836 */ /* 0x040fe20000000000 */
[C---:B------:R-:W-:Y:S01]  /*2a540*/  IADD3 R78, R10.reuse, 0x100000, RZ ;  /* 0x001000000a4e7810 */ /* 0x040fe20007ffe0ff */
[C---:B------:R-:W-:Y:S01]  /*2a550*/  VIADD R77, R10.reuse, 0x100000 ;  /* 0x001000000a4d7836 */ /* 0x040fe20000000000 */
[----:B------:R-:W-:-:S02]  /*2a560*/  IADD3 R76, R10, 0x100000, RZ ;  /* 0x001000000a4c7810 */ /* 0x000fc40007ffe0ff */
[----:B------:R-:W-:Y:S01]  /*2a570*/  IADD3 R87, R10, 0x100000, RZ ;  /* 0x001000000a577810 */ /* 0x000fe20007ffe0ff */
[----:B------:R1:W-:Y:S04]  /*2a580*/  LDGSTS.E [R79+-0x17ff4], desc[UR8][R68.64], !P6 ;  /* 0xe800c000444f7fae */ /* 0x0003e8000f121848 */
[----:B------:R-:W-:Y:S04]  /*2a590*/  LDGSTS.E [R78+-0x13ff4], desc[UR8][R70.64], !P6 ;  /* 0xec00c000464e7fae */ /* 0x000fe8000f121848 */
[----:B------:R-:W-:Y:S01]  /*2a5a0*/  LDGSTS.E [R77+-0x10000], desc[UR8][R72.64], !P1 ;  /* 0xf0000000484d7fae */ /* 0x000fe2000c921848 */
[----:B-1----:R-:W-:-:S03]  /*2a5b0*/  VIADD R79, R80, 0xfffffe0a ;  /* 0xfffffe0a504f7836 */ /* 0x002fc60000000000 */
[----:B------:R1:W-:Y:S02]  /*2a5c0*/  LDGSTS.E [R76+-0xc000], desc[UR8][R74.64], !P1 ;  /* 0xf40000004a4c7fae */ /* 0x0003e4000c921848 */
[----:B------:R-:W-:Y:S01]  /*2a5d0*/  ISETP.GE.U32.AND P6, PT, R79, 0x7ffffd8b, PT ;  /* 0x7ffffd8b4f00780c */ /* 0x000fe20003fc6070 */
[C---:B------:R-:W-:Y:S01]  /*2a5e0*/  VIADD R86, R10.reuse, 0x100000 ;  /* 0x001000000a567836 */ /* 0x040fe20000000000 */
[C---:B------:R-:W-:Y:S01]  /*2a5f0*/  IADD3 R85, R10.reuse, 0x100000, RZ ;  /* 0x001000000a557810 */ /* 0x040fe20007ffe0ff */
[----:B------:R-:W-:Y:S01]  /*2a600*/  VIADD R84, R10, 0x100000 ;  /* 0x001000000a547836 */ /* 0x000fe20000000000 */
[----:B------:R-:W2:Y:S01]  /*2a610*/  LDL.LU.64 R110, [R1+0xb50] ;  /* 0x000b5000016e7983 */ /* 0x000ea20000300a00 */
[----:B-1----:R-:W-:-:S03]  /*2a620*/  IMAD.WIDE R76, R21, 0x4, R98 ;  /* 0x00000004154c7825 */ /* 0x002fc600078e0262 */
[----:B------:R-:W2:Y:S01]  /*2a630*/  LDL.LU.64 R106, [R1+0xb48] ;  /* 0x000b4800016a7983 */ /* 0x000ea20000300a00 */
[----:B------:R-:W-:-:S03]  /*2a640*/  IMAD.WIDE R78, R21, 0x4, R94 ;  /* 0x00000004154e7825 */ /* 0x000fc600078e025e */
[----:B------:R1:W-:Y:S01]  /*2a650*/  LDGSTS.E [R87+-0x8000], desc[UR8][R76.64], !P1 ;  /* 0xf80000004c577fae */ /* 0x0003e2000c921848 */
[----:B------:R-:W-:-:S03]  /*2a660*/  IMAD.WIDE R80, R21, 0x4, R92 ;  /* 0x0000000415507825 */ /* 0x000fc600078e025c */
[----:B------:R-:W2:Y:S04]  /*2a670*/  LDL.LU.64 R98, [R1+0xb40] ;  /* 0x000b400001627983 */ /* 0x000ea80000300a00 */
[----:B------:R-:W-:Y:S01]  /*2a680*/  LDGSTS.E [R86+-0x4000], desc[UR8][R78.64], !P1 ;  /* 0xfc0000004e567fae */ /* 0x000fe2000c921848 */
[----:B-1----:R-:W-:-:S03]  /*2a690*/  IADD3 R87, R88, -0x1f7, RZ ;  /* 0xfffffe0958577810 */ /* 0x002fc60007ffe0ff */
[----:B------:R-:W-:Y:S01]  /*2a6a0*/  STL.64 [R1+0x19f0], R76 ;  /* 0x0019f04c01007387 */ /* 0x000fe20000100a00 */
[----:B------:R-:W-:-:S03]  /*2a6b0*/  ISETP.GE.U32.AND P1, PT, R87, 0x7ffffd8a, PT ;  /* 0x7ffffd8a5700780c */ /* 0x000fc60003f26070 */
[----:B------:R-:W-:Y:S04]  /*2a6c0*/  STL.64 [R1+0x19f8], R78 ;  /* 0x0019f84e01007387 */ /* 0x000fe80000100a00 */
[----:B------:R-:W-:Y:S04]  /*2a6d0*/  LDGSTS.E [R85+-0xfffc], desc[UR8][R80.64], !P6 ;  /* 0xf000400050557fae */ /* 0x000fe8000f121848 */
[----:B------:R-:W-:Y:S01]  /*2a6e0*/  STL.64 [R1+0x1ac0], R80 ;  /* 0x001ac05001007387 */ /* 0x000fe20000100a00 */
[C---:B------:R-:W-:Y:S01]  /*2a6f0*/  VIADD R95, R10.reuse, 0x100000 ;  /* 0x001000000a5f7836 */ /* 0x040fe20000000000 */
[C---:B------:R-:W-:Y:S01]  /*2a700*/  IADD3 R94, R10.reuse, 0x100000, RZ ;  /* 0x001000000a5e7810 */ /* 0x040fe20007ffe0ff */
[C---:B------:R-:W-:Y:S01]  /*2a710*/  VIADD R93, R10.reuse, 0x100000 ;  /* 0x001000000a5d7836 */ /* 0x040fe20000000000 */
[----:B------:R-:W-:Y:S01]  /*2a720*/  IADD3 R92, R10, 0x100000, RZ ;  /* 0x001000000a5c7810 */ /* 0x000fe20007ffe0ff */
[----:B---3--:R-:W-:-:S05]  /*2a730*/  IMAD.WIDE R82, R21, 0x4, R82 ;  /* 0x0000000415527825 */ /* 0x008fca00078e0252 */
[----:B------:R4:W-:Y:S04]  /*2a740*/  LDGSTS.E [R84+-0xbffc], desc[UR8][R82.64], !P6 ;  /* 0xf400400052547fae */ /* 0x0009e8000f121848 */
[----:B------:R-:W-:Y:S04]  /*2a750*/  STL.64 [R1+0x1a00], R82 ;  /* 0x001a005201007387 */ /* 0x000fe80000100a00 */
[----:B------:R-:W3:Y:S04]  /*2a760*/  LDL.LU.64 R120, [R1+0xb38] ;  /* 0x000b380001787983 */ /* 0x000ee80000300a00 */
[----:B------:R-:W3:Y:S04]  /*2a770*/  LDL.LU.64 R118, [R1+0xb30] ;  /* 0x000b300001767983 */ /* 0x000ee80000300a00 */
[----:B------:R-:W3:Y:S01]  /*2a780*/  LDL.LU.64 R116, [R1+0xc60] ;  /* 0x000c600001747983 */ /* 0x000ee20000300a00 */
[----:B----4-:R-:W-:-:S05]  /*2a790*/  IMAD.WIDE R84, R21, 0x4, R102 ;  /* 0x0000000415547825 */ /* 0x010fca00078e0266 */
[----:B------:R-:W-:Y:S01]  /*2a7a0*/  LDGSTS.E [R95+-0x7ffc], desc[UR8][R84.64], !P6 ;  /* 0xf8004000545f7fae */ /* 0x000fe2000f121848 */
[----:B------:R-:W-:-:S05]  /*2a7b0*/  IMAD.WIDE R86, R21, 0x4, R100 ;  /* 0x0000000415567825 */ /* 0x000fca00078e0264 */
[----:B------:R-:W-:Y:S01]  /*2a7c0*/  LDGSTS.E [R94+-0x3ffc], desc[UR8][R86.64], !P6 ;  /* 0xfc004000565e7fae */ /* 0x000fe2000f121848 */
[----:B------:R-:W-:-:S04]  /*2a7d0*/  IMAD.WIDE R88, R21, 0x4, R90 ;  /* 0x0000000415587825 */ /* 0x000fc800078e025a */
[C---:B--2---:R-:W-:Y:S01]  /*2a7e0*/  IMAD.WIDE R90, R21.reuse, 0x4, R230 ;  /* 0x00000004155a7825 */ /* 0x044fe200078e02e6 */
[----:B------:R-:W-:Y:S04]  /*2a7f0*/  LDGSTS.E [R93+-0xfff8], desc[UR8][R88.64], !P1 ;  /* 0xf0008000585d7fae */ /* 0x000fe8000c921848 */
[----:B------:R-:W2:Y:S04]  /*2a800*/  LDL.LU.64 R230, [R1+0xc68] ;  /* 0x000c680001e67983 */ /* 0x000ea80000300a00 */
[----:B------:R-:W-:Y:S04]  /*2a810*/  STL.64 [R1+0x1a08], R84 ;  /* 0x001a085401007387 */ /* 0x000fe80000100a00 */
[----:B------:R-:W-:Y:S04]  /*2a820*/  STL.64 [R1+0x1a10], R86 ;  /* 0x001a105601007387 */ /* 0x000fe80000100a00 */
[----:B------:R-:W-:Y:S04]  /*2a830*/  STL.64 [R1+0x1ac8], R88 ;  /* 0x001ac85801007387 */ /* 0x000fe80000100a00 */
[----:B------:R-:W-:Y:S04]  /*2a840*/  STL.64 [R1+0x1a18], R90 ;  /* 0x001a185a01007387 */ /* 0x000fe80000100a00 */
[----:B------:R-:W4:Y:S04]  /*2a850*/  LDL.LU.64 R124, [R1+0xc70] ;  /* 0x000c7000017c7983 */ /* 0x000f280000300a00 */
[----:B------:R-:W4:Y:S04]  /*2a860*/  LDL.LU.64 R122, [R1+0xc78] ;  /* 0x000c7800017a7983 */ /* 0x000f280000300a00 */
[----:B------:R1:W-:Y:S04]  /*2a870*/  LDGSTS.E [R92+-0xbff8], desc[UR8][R90.64], !P1 ;  /* 0xf40080005a5c7fae */ /* 0x0003e8000c921848 */
[----:B------:R-:W4:Y:S01]  /*2a880*/  LDL.LU.64 R114, [R1+0xc80] ;  /* 0x000c800001727983 */ /* 0x000f220000300a00 */
[----:B-1----:R-:W-:-:S03]  /*2a890*/  IMAD.WIDE R92, R21, 0x4, R112 ;  /* 0x00000004155c7825 */ /* 0x002fc600078e0270 */
[----:B------:R-:W4:Y:S01]  /*2a8a0*/  LDL.LU.64 R112, [R1+0xc88] ;  /* 0x000c880001707983 */ /* 0x000f220000300a00 */
[----:B------:R-:W-:-:S05]  /*2a8b0*/  VIADD R95, R96, 0xfffffe08 ;  /* 0xfffffe08605f7836 */ /* 0x000fca0000000000 */
[----:B------:R-:W-:Y:S01]  /*2a8c0*/  ISETP.GE.U32.AND P6, PT, R95, 0x7ffffd89, PT ;  /* 0x7ffffd895f00780c */ /* 0x000fe20003fc6070 */
[C---:B------:R-:W-:Y:S01]  /*2a8d0*/  VIADD R103, R10.reuse, 0x100000 ;  /* 0x001000000a677836 */ /* 0x040fe20000000000 */
[C---:B------:R-:W-:Y:S01]  /*2a8e0*/  IADD3 R102, R10.reuse, 0x100000, RZ ;  /* 0x001000000a667810 */ /* 0x040fe20007ffe0ff */
[----:B------:R-:W-:Y:S01]  /*2a8f0*/  IMAD.WIDE R94, R21, 0x4, R110 ;  /* 0x00000004155e7825 */ /* 0x000fe200078e026e */
[----:B------:R-:W-:-:S03]  /*2a900*/  IADD3 R100, R10, 0x100000, RZ ;  /* 0x001000000a647810 */ /* 0x000fc60007ffe0ff */
[C---:B------:R-:W-:Y:S01]  /*2a910*/  VIADD R101, R10.reuse, 0x100000 ;  /* 0x001000000a657836 */ /* 0x040fe20000000000 */
[----:B------:R-:W-:Y:S01]  /*2a920*/  LDGSTS.E [R103+-0x7ff8], desc[UR8][R92.64], !P1 ;  /* 0xf80080005c677fae */ /* 0x000fe2000c921848 */
[C---:B------:R-:W-:Y:S01]  /*2a930*/  IMAD.WIDE R96, R21.reuse, 0x4, R106 ;  /* 0x0000000415607825 */ /* 0x040fe200078e026a */
[----:B------:R-:W1:Y:S03]  /*2a940*/  LDC R111, c[0x0][0x230] ;  /* 0x00008c00ff6f7b82 */ /* 0x000e660000000800 */
[----:B------:R-:W-:Y:S01]  /*2a950*/  IMAD.WIDE R98, R21, 0x4, R98 ;  /* 0x0000000415627825 */ /* 0x000fe200078e0262 */
[----:B------:R-:W-:Y:S04]  /*2a960*/  STL.64 [R1+0x1a20], R92 ;  /* 0x001a205c01007387 */ /* 0x000fe80000100a00 */
[----:B------:R-:W-:Y:S01]  /*2a970*/  LDGSTS.E [R102+-0x3ff8], desc[UR8][R94.64], !P1 ;  /* 0xfc0080005e667fae */ /* 0x000fe2000c921848 */
[----:B------:R-:W1:Y:S03]  /*2a980*/  LDC R110, c[0x0][0x230] ;  /* 0x00008c00ff6e7b82 */ /* 0x000e660000000800 */
[----:B------:R-:W-:Y:S04]  /*2a990*/  STL.64 [R1+0x1a28], R94 ;  /* 0x001a285e01007387 */ /* 0x000fe80000100a00 */
[----:B------:R-:W-:Y:S01]  /*2a9a0*/  LDGSTS.E [R101+-0xfff4], desc[UR8][R96.64], !P6 ;  /* 0xf000c00060657fae */ /* 0x000fe2000f121848 */
[----:B------:R-:W-:-:S03]  /*2a9b0*/  IADD3 R107, R10, 0x100000, RZ ;  /* 0x001000000a6b7810 */ /* 0x000fc60007ffe0ff */
[----:B------:R-:W-:Y:S04]  /*2a9c0*/  STL.64 [R1+0x1ad0], R96 ;  /* 0x001ad06001007387 */ /* 0x000fe80000100a00 */
[----:B------:R3:W-:Y:S01]  /*2a9d0*/  LDGSTS.E [R100+-0xbff4], desc[UR8][R98.64], !P6 ;  /* 0xf400c00062647fae */ /* 0x0007e2000f121848 */
[----:B------:R-:W-:-:S03]  /*2a9e0*/  VIADD R106, R10, 0x100000 ;  /* 0x001000000a6a7836 */ /* 0x000fc60000000000 */
[----:B------:R-:W-:Y:S01]  /*2a9f0*/  STL.64 [R1+0x1a30], R98 ;  /* 0x001a306201007387 */ /* 0x000fe20000100a00 */
[----:B------:R-:W-:Y:S01]  /*2aa00*/  ISETP.GE.U32.AND P1, PT, R104, 0x7ffffde4, PT ;  /* 0x7ffffde46800780c */ /* 0x000fe20003f26070 */
[----:B------:R-:W-:Y:S02]  /*2aa10*/  VIADD R104, R11, 0x100000 ;  /* 0x001000000b687836 */ /* 0x000fe40000000000 */
[C---:B---3--:R-:W-:Y:S02]  /*2aa20*/  IMAD.WIDE R100, R21.reuse, 0x4, R120 ;  /* 0x0000000415647825 */ /* 0x048fe400078e0278 */
[----:B------:R-:W3:Y:S02]  /*2aa30*/  LDL.LU.64 R120, [R1+0xc90] ;  /* 0x000c900001787983 */ /* 0x000ee40000300a00 */
[C---:B------:R-:W-:Y:S02]  /*2aa40*/  IMAD.WIDE R102, R21.reuse, 0x4, R118 ;  /* 0x0000000415667825 */ /* 0x040fe400078e0276 */
[----:B------:R-:W3:Y:S02]  /*2aa50*/  LDL.LU.64 R118, [R1+0xcb0] ;  /* 0x000cb00001767983 */ /* 0x000ee40000300a00 */
[----:B------:R-:W-:-:S02]  /*2aa60*/  IMAD.WIDE R24, R21, 0x4, R116 ;  /* 0x0000000415187825 */ /* 0x000fc400078e0274 */
[----:B------:R-:W3:Y:S04]  /*2aa70*/  LDL.LU.64 R116, [R1+0xcd0] ;  /* 0x000cd00001747983 */ /* 0x000ee80000300a00 */
[----:B------:R-:W-:Y:S04]  /*2aa80*/  LDGSTS.E [R107+-0x7ff4], desc[UR8][R100.64], !P6 ;  /* 0xf800c000646b7fae */ /* 0x000fe8000f121848 */
[----:B------:R-:W-:Y:S04]  /*2aa90*/  LDGSTS.E [R106+-0x3ff4], desc[UR8][R102.64], !P6 ;  /* 0xfc00c000666a7fae */ /* 0x000fe8000f121848 */
[----:B------:R-:W-:Y:S01]  /*2aaa0*/  LDGSTS.E [R105+-0x40000], desc[UR8][R24.64], !P5 ;  /* 0xc000000018697fae */ /* 0x000fe2000e921848 */
[----:B--2---:R-:W-:-:S05]  /*2aab0*/  IMAD.WIDE R2, R21, 0x4, R230 ;  /* 0x0000000415027825 */ /* 0x004fca00078e02e6 */
[----:B------:R2:W-:Y:S04]  /*2aac0*/  STL.64 [R1+0x3c8], R2 ;  /* 0x0003c80201007387 */ /* 0x0005e80000100a00 */
[----:B------:R-:W-:Y:S04]  /*2aad0*/  STL.64 [R1+0x1a38], R100 ;  /* 0x001a386401007387 */ /* 0x000fe80000100a00 */
[----:B------:R-:W-:Y:S04]  /*2aae0*/  STL.64 [R1+0x1a40], R102 ;  /* 0x001a406601007387 */ /* 0x000fe80000100a00 */
[----:B------:R-:W-:Y:S01]  /*2aaf0*/  STL.64 [R1+0x1b88], R24 ;  /* 0x001b881801007387 */ /* 0x000fe20000100a00 */
[----:B----4-:R-:W-:-:S03]  /*2ab00*/  IMAD.WIDE R6, R21, 0x4, R124 ;  /* 0x0000000415067825 */ /* 0x010fc600078e027c */
[----:B------:R2:W-:Y:S01]  /*2ab10*/  LDGSTS.E [R104+-0x3c000], desc[UR8][R2.64], !P5 ;  /* 0xc400000002687fae */ /* 0x0005e2000e921848 */
[----:B------:R-:W-:-:S03]  /*2ab20*/  IMAD.WIDE R238, R21, 0x4, R122 ;  /* 0x0000000415ee7825 */ /* 0x000fc600078e027a */
[----:B------:R-:W4:Y:S04]  /*2ab30*/  LDL.LU.64 R230, [R1+0xcd8] ;  /* 0x000cd80001e67983 */ /* 0x000f280000300a00 */
[----:B------:R3:W-:Y:S01]  /*2ab40*/  STL.64 [R1+0x3c0], R6 ;  /* 0x0003c00601007387 */ /* 0x0007e20000100a00 */
[----:B------:R-:W-:-:S03]  /*2ab50*/  IMAD.WIDE R4, R21, 0x4, R114 ;  /* 0x0000000415047825 */ /* 0x000fc600078e0272 */
[----:B------:R-:W4:Y:S04]  /*2ab60*/  LDL.LU.64 R124, [R1+0xd00] ;  /* 0x000d0000017c7983 */ /* 0x000f280000300a00 */
[----:B------:R1:W-:Y:S04]  /*2ab70*/  STL.64 [R1+0x1d0], R4 ;  /* 0x0001d00401007387 */ /* 0x0003e80000100a00 */
[----:B------:R-:W4:Y:S01]  /*2ab80*/  LDL.LU.64 R122, [R1+0xd20] ;  /* 0x000d2000017a7983 */ /* 0x000f220000300a00 */
[----:B--2---:R-:W-:-:S05]  /*2ab90*/  IMAD.WIDE R2, R21, 0x4, R112 ;  /* 0x0000000415027825 */ /* 0x004fca00078e0270 */
[----:B------:R2:W-:Y:S04]  /*2aba0*/  STL.64 [R1+0x3b0], R2 ;  /* 0x0003b00201007387 */ /* 0x0005e80000100a00 */
[----:B------:R-:W-:Y:S04]  /*2abb0*/  STL.64 [R1+0x1ad8], R238 ;  /* 0x001ad8ee01007387 */ /* 0x000fe80000100a00 */
[----:B------:R-:W4:Y:S01]  /*2abc0*/  LDL.LU.64 R114, [R1+0xd28] ;  /* 0x000d280001727983 */ /* 0x000f220000300a00 */
[C---:B------:R-:W-:Y:S01]  /*2abd0*/  VIADD R107, R11.reuse, 0x100000 ;  /* 0x001000000b6b7836 */ /* 0x040fe20000000000 */
[----:B------:R-:W-:-:S02]  /*2abe0*/  IADD3 R106, R11, 0x100000, RZ ;  /* 0x001000000b6a7810 */ /* 0x000fc40007ffe0ff */
[----:B------:R-:W4:Y:S04]  /*2abf0*/  LDL.LU.64 R112, [R1+0xd38] ;  /* 0x000d380001707983 */ /* 0x000f280000300a00 */
[----:B------:R3:W-:Y:S04]  /*2ac00*/  LDGSTS.E [R107+-0x38000], desc[UR8][R6.64], !P5 ;  /* 0xc8000000066b7fae */ /* 0x0007e8000e921848 */
[----:B------:R-:W-:Y:S04]  /*2ac10*/  LDGSTS.E [R106+-0x34000], desc[UR8][R238.64], !P5 ;  /* 0xcc000000ee6a7fae */ /* 0x000fe8000e921848 */
[----:B------:R1:W-:Y:S04]  /*2ac20*/  LDGSTS.E [R105+-0x3fffc], desc[UR8][R4.64], !P4 ;  /* 0xc000400004697fae */ /* 0x0003e8000e121848 */
[----:B------:R2:W-:Y:S01]  /*2ac30*/  LDGSTS.E [R104+-0x3bffc], desc[UR8][R2.64], !P4 ;  /* 0xc400400002687fae */ /* 0x0005e2000e121848 */
[----:B---3--:R-:W-:-:S04]  /*2ac40*/  IMAD.WIDE R6, R21, 0x4, R120 ;  /* 0x0000000415067825 */ /* 0x008fc800078e0278 */
[C---:B-1----:R-:W-:Y:S01]  /*2ac50*/  IMAD.WIDE R4, R21.reuse, 0x4, R118 ;  /* 0x0000000415047825 */ /* 0x042fe200078e0276 */
[----:B------:R-:W-:Y:S03]  /*2ac60*/  STL.64 [R1+0x3a8], R6 ;  /* 0x0003a80601007387 */ /* 0x000fe60000100a00 */
[C---:B--2---:R-:W-:Y:S01]  /*2ac70*/  IMAD.WIDE R2, R21.reuse, 0x4, R116 ;  /* 0x0000000415027825 */ /* 0x044fe200078e0274 */
[----:B------:R-:W-:Y:S04]  /*2ac80*/  STL.64 [R1+0x3a0], R4 ;  /* 0x0003a00401007387 */ /* 0x000fe80000100a00 */
[----:B------:R1:W-:Y:S04]  /*2ac90*/  STL.64 [R1+0x1c8], R2 ;  /* 0x0001c80201007387 */ /* 0x0003e80000100a00 */
[----:B------:R-:W2:Y:S04]  /*2aca0*/  LDL.LU.64 R120, [R1+0xd40] ;  /* 0x000d400001787983 */ /* 0x000ea80000300a00 */
[----:B------:R-:W3:Y:S04]  /*2acb0*/  LDL.LU.64 R118, [R1+0xd48] ;  /* 0x000d480001767983 */ /* 0x000ee80000300a00 */
[----:B------:R-:W1:Y:S01]  /*2acc0*/  LDL.LU.64 R116, [R1+0xd58] ;  /* 0x000d580001747983 */ /* 0x000e620000300a00 */
[----:B------:R-:W-:Y:S01]  /*2acd0*/  ISETP.GE.U32.AND P6, PT, R108, 0x7ffffde3, PT ;  /* 0x7ffffde36c00780c */ /* 0x000fe20003fc6070 */
[----:B----4-:R-:W-:-:S02]  /*2ace0*/  IMAD.WIDE R102, R21, 0x4, R230 ;  /* 0x0000000415667825 */ /* 0x010fc400078e02e6 */
[----:B------:R-:W-:Y:S04]  /*2acf0*/  LDGSTS.E [R107+-0x37ffc], desc[UR8][R6.64], !P4 ;  /* 0xc8004000066b7fae */ /* 0x000fe8000e121848 */
[----:B------:R-:W4:Y:S01]  /*2ad00*/  LDL.LU.64 R230, [R1+0xd60] ;  /* 0x000d600001e67983 */ /* 0x000f220000300a00 */
[----:B------:R-:W-:-:S03]  /*2ad10*/  IMAD.WIDE R100, R21, 0x4, R124 ;  /* 0x0000000415647825 */ /* 0x000fc600078e027c */
[----:B------:R-:W-:Y:S04]  /*2ad20*/  STL.64 [R1+0x1ae0], R102 ;  /* 0x001ae06601007387 */ /* 0x000fe80000100a00 */
[----:B------:R-:W4:Y:S01]  /*2ad30*/  LDL.LU.64 R124, [R1+0xd68] ;  /* 0x000d6800017c7983 */ /* 0x000f220000300a00 */
[----:B------:R-:W-:-:S04]  /*2ad40*/  IMAD.WIDE R98, R21, 0x4, R122 ;  /* 0x0000000415627825 */ /* 0x000fc800078e027a */
[----:B------:R-:W-:Y:S01]  /*2ad50*/  IMAD.WIDE R22, R21, 0x4, R114 ;  /* 0x0000000415167825 */ /* 0x000fe200078e0272 */
[----:B------:R-:W4:Y:S04]  /*2ad60*/  LDL.LU.64 R122, [R1+0xd78] ;  /* 0x000d7800017a7983 */ /* 0x000f280000300a00 */
[----:B------:R-:W4:Y:S01]  /*2ad70*/  LDL.LU.64 R114, [R1+0xd80] ;  /* 0x000d800001727983 */ /* 0x000f220000300a00 */
[----:B------:R-:W-:Y:S01]  /*2ad80*/  IADD3 R108, R109, -0x19f, RZ ;  /* 0xfffffe616d6c7810 */ /* 0x000fe20007ffe0ff */
[----:B------:R-:W-:Y:S01]  /*2ad90*/  IMAD.WIDE R94, R21, 0x4, R112 ;  /* 0x00000004155e7825 */ /* 0x000fe200078e0270 */
[----:B------:R-:W4:Y:S01]  /*2ada0*/  LDC R109, c[0x0][0x230] ;  /* 0x00008c00ff6d7b82 */ /* 0x000f220000000800 */
[----:B------:R-:W-:Y:S01]  /*2adb0*/  LDGSTS.E [R106+-0x33ffc], desc[UR8][R4.64], !P4 ;  /* 0xcc004000046a7fae */ /* 0x000fe2000e121848 */
[----:B------:R-:W-:Y:S01]  /*2adc0*/  ISETP.GE.U32.AND P5, PT, R108, 0x7ffffde2, PT ;  /* 0x7ffffde26c00780c */ /* 0x000fe20003fa6070 */
[----:B------:R-:W-:-:S02]  /*2add0*/  VIADD R108, R111, 0xfffffe60 ;  /* 0xfffffe606f6c7836 */ /* 0x000fc40000000000 */
[----:B------:R1:W-:Y:S03]  /*2ade0*/  LDGSTS.E [R105+-0x3fff8], desc[UR8][R2.64], !P3 ;  /* 0xc000800002697fae */ /* 0x0003e6000d921848 */
[----:B------:R-:W-:Y:S01]  /*2adf0*/  ISETP.GE.U32.AND P4, PT, R108, 0x7ffffde1, PT ;  /* 0x7ffffde16c00780c */ /* 0x000fe20003f86070 */
[----:B------:R-:W-:Y:S01]  /*2ae00*/  LDGSTS.E [R104+-0x3bff8], desc[UR8][R102.64], !P3 ;  /* 0xc400800066687fae */ /* 0x000fe2000d921848 */
[----:B------:R-:W-:Y:S01]  /*2ae10*/  IADD3 R108, R110, -0x1b9, RZ ;  /* 0xfffffe476e6c7810 */ /* 0x000fe20007ffe0ff */
[----:B------:R-:W4:Y:S02]  /*2ae20*/  LDC R111, c[0x0][0x230] ;  /* 0x00008c00ff6f7b82 */ /* 0x000f240000000800 */
[----:B------:R-:W-:Y:S04]  /*2ae30*/  LDGSTS.E [R107+-0x37ff8], desc[UR8][R100.64], !P3 ;  /* 0xc8008000646b7fae */ /* 0x000fe8000d921848 */
[----:B------:R-:W-:Y:S01]  /*2ae40*/  LDGSTS.E [R106+-0x33ff8], desc[UR8][R98.64], !P3 ;  /* 0xcc008000626a7fae */ /* 0x000fe2000d921848 */
[----:B------:R-:W-:Y:S01]  /*2ae50*/  ISETP.GE.U32.AND P3, PT, R108, 0x7ffffdc8, PT ;  /* 0x7ffffdc86c00780c */ /* 0x000fe20003f66070 */
[----:B------:R-:W4:Y:S02]  /*2ae60*/  LDC R110, c[0x0][0x230] ;  /* 0x00008c00ff6e7b82 */ /* 0x000f240000000800 */
[----:B------:R-:W4:Y:S04]  /*2ae70*/  LDL.LU.64 R112, [R1+0xd88] ;  /* 0x000d880001707983 */ /* 0x000f280000300a00 */
[----:B------:R-:W-:Y:S04]  /*2ae80*/  STL.64 [R1+0x1ae8], R100 ;  /* 0x001ae86401007387 */ /* 0x000fe80000100a00 */
[----:B------:R-:W-:Y:S04]  /*2ae90*/  STL.64 [R1+0x1af0], R98 ;  /* 0x001af06201007387 */ /* 0x000fe80000100a00 */
[----:B------:R-:W-:Y:S04]  /*2aea0*/  STL.64 [R1+0x1b58], R22 ;  /* 0x001b581601007387 */ /* 0x000fe80000100a00 */
[----:B------:R-:W-:Y:S04]  /*2aeb0*/  LDGSTS.E [R105+-0x3fff4], desc[UR8][R22.64], !P2 ;  /* 0xc000c00016697fae */ /* 0x000fe8000d121848 */
[----:B------:R-:W-:Y:S04]  /*2aec0*/  STL.64 [R1+0x1af8], R94 ;  /* 0x001af85e01007387 */ /* 0x000fe80000100a00 */
[----:B------:R-:W-:Y:S01]  /*2aed0*/  LDGSTS.E [R104+-0x3bff4], desc[UR8][R94.64], !P2 ;  /* 0xc400c0005e687fae */ /* 0x000fe2000d121848 */
[----:B--2---:R-:W-:-:S04]  /*2aee0*/  IMAD.WIDE R92, R21, 0x4, R120 ;  /* 0x00000004155c7825 */ /* 0x004fc800078e0278 */
[----:B---3--:R-:W-:-:S04]  /*2aef0*/  IMAD.WIDE R90, R21, 0x4, R118 ;  /* 0x00000004155a7825 */ /* 0x008fc800078e0276 */
[C---:B-1----:R-:W-:Y:S01]  /*2af00*/  IMAD.WIDE R2, R21.reuse, 0x4, R116 ;  /* 0x0000000415027825 */ /* 0x042fe200078e0274 */
[----:B------:R-:W-:Y:S04]  /*2af10*/  STL.64 [R1+0x1b00], R92 ;  /* 0x001b005c01007387 */ /* 0x000fe80000100a00 */
[----:B------:R-:W-:Y:S04]  /*2af20*/  LDGSTS.E [R107+-0x37ff4], desc[UR8][R92.64], !P2 ;  /* 0xc800c0005c6b7fae */ /* 0x000fe8000d121848 */
[----:B------:R1:W-:Y:S04]  /*2af30*/  STL.64 [R1+0x158], R2 ;  /* 0x0001580201007387 */ /* 0x0003e80000100a00 */
[----:B------:R-:W-:Y:S04]  /*2af40*/  LDGSTS.E [R106+-0x33ff4], desc[UR8][R90.64], !P2 ;  /* 0xcc00c0005a6a7fae */ /* 0x000fe8000d121848 */
[----:B------:R-:W-:Y:S04]  /*2af50*/  STL.64 [R1+0x1b08], R90 ;  /* 0x001b085a01007387 */ /* 0x000fe80000100a00 */
[----:B------:R1:W-:Y:S04]  /*2af60*/  LDGSTS.E [R105+-0x30000], desc[UR8][R2.64], !P3 ;  /* 0xd000000002697fae */ /* 0x0003e8000d921848 */
[----:B------:R-:W2:Y:S04]  /*2af70*/  LDL.LU.64 R120, [R1+0xd90] ;  /* 0x000d900001787983 */ /* 0x000ea80000300a00 */
[----:B------:R-:W3:Y:S04]  /*2af80*/  LDL.LU.64 R118, [R1+0xd98] ;  /* 0x000d980001767983 */ /* 0x000ee80000300a00 */
[----:B------:R-:W2:Y:S01]  /*2af90*/  LDL.LU.64 R116, [R1+0xda0] ;  /* 0x000da00001747983 */ /* 0x000ea20000300a00 */
[----:B----4-:R-:W-:-:S03]  /*2afa0*/  IMAD.WIDE R240, R21, 0x4, R230 ;  /* 0x0000000415f07825 */ /* 0x010fc600078e02e6 */
[----:B------:R-:W4:Y:S04]  /*2afb0*/  LDL.LU.64 R230, [R1+0xda8] ;  /* 0x000da80001e67983 */ /* 0x000f280000300a00 */
[----:B------:R-:W-:Y:S01]  /*2afc0*/  STL.64 [R1+0x1b10], R240 ;  /* 0x001b10f001007387 */ /* 0x000fe20000100a00 */
[----:B------:R-:W-:-:S03]  /*2afd0*/  IMAD.WIDE R242, R21, 0x4, R124 ;  /* 0x0000000415f27825 */ /* 0x000fc600078e027c */
[----:B------:R-:W4:Y:S04]  /*2afe0*/  LDL.LU.64 R128, [R1+0xdb0] ;  /* 0x000db00001807983 */ /* 0x000f280000300a00 */
[----:B------:R-:W-:Y:S04]  /*2aff0*/  LDGSTS.E [R104+-0x2c000], desc[UR8][R240.64], !P3 ;  /* 0xd4000000f0687fae */ /* 0x000fe8000d921848 */
[----:B------:R2:W-:Y:S01]  /*2b000*/  LDGSTS.E [R107+-0x28000], desc[UR8][R242.64], !P3 ;  /* 0xd8000000f26b7fae */ /* 0x0005e2000d921848 */
[----:B-1----:R-:W-:-:S04]  /*2b010*/  IMAD.WIDE R2, R21, 0x4, R114 ;  /* 0x0000000415027825 */ /* 0x002fc800078e0272 */
[C---:B------:R-:W-:Y:S01]  /*2b020*/  IMAD.WIDE R246, R21.reuse, 0x4, R122 ;  /* 0x0000000415f67825 */ /* 0x040fe200078e027a */
[----:B------:R-:W-:Y:S04]  /*2b030*/  STL.64 [R1+0x150], R2 ;  /* 0x0001500201007387 */ /* 0x000fe80000100a00 */
[----:B------:R-:W4:Y:S04]  /*2b040*/  LDL.LU.64 R126, [R1+0xdb8] ;  /* 0x000db800017e7983 */ /* 0x000f280000300a00 */
[----:B------:R-:W4:Y:S04]  /*2b050*/  LDL.LU.64 R124, [R1+0xdc0] ;  /* 0x000dc000017c7983 */ /* 0x000f280000300a00 */
[----:B------:R-:W4:Y:S04]  /*2b060*/  LDL.LU.64 R114, [R1+0xdc8] ;  /* 0x000dc80001727983 */ /* 0x000f280000300a00 */
[----:B------:R-:W-:Y:S04]  /*2b070*/  STL.64 [R1+0x1b18], R242 ;  /* 0x001b18f201007387 */ /* 0x000fe80000100a00 */
[----:B------:R-:W-:Y:S04]  /*2b080*/  LDGSTS.E [R106+-0x24000], desc[UR8][R246.64], !P3 ;  /* 0xdc000000f66a7fae */ /* 0x000fe8000d921848 */
[----:B------:R1:W-:Y:S04]  /*2b090*/  STL.64 [R1+0x1b20], R246 ;  /* 0x001b20f601007387 */ /* 0x0003e80000100a00 */
[----:B-1----:R-:W4:Y:S01]  /*2b0a0*/  LDL.LU.64 R246, [R1+0x150] ;  /* 0x0001500001f67983 */ /* 0x002f220000300a00 */
[----:B------:R-:W-:-:S02]  /*2b0b0*/  IMAD.WIDE R248, R21, 0x4, R112 ;  /* 0x0000000415f87825 */ /* 0x000fc400078e0270 */
[----:B------:R-:W1:Y:S02]  /*2b0c0*/  LDC R112, c[0x0][0x230] ;  /* 0x00008c00ff707b82 */ /* 0x000e640000000800 */
[----:B---3--:R-:W-:-:S04]  /*2b0d0*/  IMAD.WIDE R60, R21, 0x4, R118 ;  /* 0x00000004153c7825 */ /* 0x008fc800078e0276 */
[----:B--2---:R-:W-:-:S04]  /*2b0e0*/  IMAD.WIDE R242, R21, 0x4, R116 ;  /* 0x0000000415f27825 */ /* 0x004fc800078e0274 */
[----:B----4-:R-:W-:Y:S01]  /*2b0f0*/  IMAD.WIDE R58, R21, 0x4, R230 ;  /* 0x00000004153a7825 */ /* 0x010fe200078e02e6 */
[----:B------:R-:W-:Y:S04]  /*2b100*/  STL.64 [R1+0x1b28], R246 ;  /* 0x001b28f601007387 */ /* 0x000fe80000100a00 */
[----:B------:R2:W-:Y:S04]  /*2b110*/  STL.64 [R1+0x1b30], R248 ;  /* 0x001b30f801007387 */ /* 0x0005e80000100a00 */
[----:B------:R-:W3:Y:S04]  /*2b120*/  LDL.LU.64 R122, [R1+0xdd0] ;  /* 0x000dd000017a7983 */ /* 0x000ee80000300a00 */
[----:B------:R-:W4:Y:S04]  /*2b130*/  LDL.LU.64 R118, [R1+0xed8] ;  /* 0x000ed80001767983 */ /* 0x000f280000300a00 */
[----:B------:R-:W2:Y:S04]  /*2b140*/  LDL.LU.64 R116, [R1+0xed0] ;  /* 0x000ed00001747983 */ /* 0x000ea80000300a00 */
[----:B------:R-:W4:Y:S01]  /*2b150*/  LDL.LU.64 R230, [R1+0xec8] ;  /* 0x000ec80001e67983 */ /* 0x000f220000300a00 */
[----:B------:R-:W-:-:S02]  /*2b160*/  VIADD R108, R109, 0xfffffe46 ;  /* 0xfffffe466d6c7836 */ /* 0x000fc40000000000 */
[----:B------:R-:W-:Y:S01]  /*2b170*/  IMAD.WIDE R250, R21, 0x4, R120 ;  /* 0x0000000415fa7825 */ /* 0x000fe200078e0278 */
[----:B------:R-:W1:Y:S02]  /*2b180*/  LDC R109, c[0x0][0x230] ;  /* 0x00008c00ff6d7b82 */ /* 0x000e640000000800 */
[----:B------:R-:W-:Y:S02]  /*2b190*/  ISETP.GE.U32.AND P2, PT, R108, 0x7ffffdc7, PT ;  /* 0x7ffffdc76c00780c */ /* 0x000fe40003f46070 */
[----:B------:R-:W-:-:S04]  /*2b1a0*/  IADD3 R108, R111, -0x1bb, RZ ;  /* 0xfffffe456f6c7810 */ /* 0x000fc80007ffe0ff */
[----:B------:R-:W-:Y:S01]  /*2b1b0*/  ISETP.GE.U32.AND P3, PT, R108, 0x7ffffdc6, PT ;  /* 0x7ffffdc66c00780c */ /* 0x000fe20003f66070 */
[----:B------:R-:W-:Y:S01]  /*2b1c0*/  STL.64 [R1+0x1b38], R250 ;  /* 0x001b38fa01007387 */ /* 0x000fe20000100a00 */
[C---:B------:R-:W-:Y:S01]  /*2b1d0*/  IMAD.WIDE R8, R21.reuse, 0x4, R128 ;  /* 0x0000000415087825 */ /* 0x040fe200078e0280 */
[----:B------:R-:W2:Y:S02]  /*2b1e0*/  LDC R120, c[0x0][0x230] ;  /* 0x00008c00ff787b82 */ /* 0x000ea40000000800 */
[----:B------:R-:W-:Y:S01]  /*2b1f0*/  STL.64 [R1+0x1b40], R60 ;  /* 0x001b403c01007387 */ /* 0x000fe20000100a00 */
[----:B------:R-:W-:-:S03]  /*2b200*/  IMAD.WIDE R56, R21, 0x4, R126 ;  /* 0x0000000415387825 */ /* 0x000fc600078e027e */
[----:B------:R2:W-:Y:S01]  /*2b210*/  STL.64 [R1+0x1b48], R242 ;  /* 0x001b48f201007387 */ /* 0x0005e20000100a00 */
[----:B------:R-:W-:-:S03]  /*2b220*/  IMAD.WIDE R240, R21, 0x4, R124 ;  /* 0x0000000415f07825 */ /* 0x000fc600078e027c */
[----:B------:R-:W-:Y:S01]  /*2b230*/  LDGSTS.E [R105+-0x2fffc], desc[UR8][R246.64], !P2 ;  /* 0xd0004000f6697fae */ /* 0x000fe2000d121848 */
[----:B------:R-:W-:-:S04]  /*2b240*/  IMAD.WIDE R52, R21, 0x4, R114 ;  /* 0x0000000415347825 */ /* 0x000fc800078e0272 */
[----:B---3--:R-:W-:Y:S01]  /*2b250*/  IMAD.WIDE R50, R21, 0x4, R122 ;  /* 0x0000000415327825 */ /* 0x008fe200078e027a */
[----:B------:R-:W-:Y:S01]  /*2b260*/  STL.64 [R1+0x1b60], R58 ;  /* 0x001b603a01007387 */ /* 0x000fe20000100a00 */
[----:B------:R-:W-:Y:S01]  /*2b270*/  IADD3 R111, R11, 0x100000, RZ ;  /* 0x001000000b6f7810 */ /* 0x000fe20007ffe0ff */
[----:B------:R-:W3:Y:S02]  /*2b280*/  LDC R128, c[0x0][0x230] ;  /* 0x00008c00ff807b82 */ /* 0x000ee40000000800 */
[----:B------:R-:W3:Y:S04]  /*2b290*/  LDL.LU.64 R130, [R1+0xec0] ;  /* 0x000ec00001827983 */ /* 0x000ee80000300a00 */
[----:B------:R-:W-:Y:S04]  /*2b2a0*/  LDGSTS.E [R104+-0x2bffc], desc[UR8][R248.64], !P2 ;  /* 0xd4004000f8687fae */ /* 0x000fe8000d121848 */
[----:B------:R-:W3:Y:S04]  /*2b2b0*/  LDL.LU.64 R126, [R1+0xeb8] ;  /* 0x000eb800017e7983 */ /* 0x000ee80000300a00 */
[----:B------:R-:W-:Y:S04]  /*2b2c0*/  LDGSTS.E [R107+-0x27ffc], desc[UR8][R250.64], !P2 ;  /* 0xd8004000fa6b7fae */ /* 0x000fe8000d121848 */
[----:B------:R-:W3:Y:S04]  /*2b2d0*/  LDL.LU.64 R124, [R1+0xeb0] ;  /* 0x000eb000017c7983 */ /* 0x000ee80000300a00 */
[----:B------:R-:W-:Y:S04]  /*2b2e0*/  LDGSTS.E [R106+-0x23ffc], desc[UR8][R60.64], !P2 ;  /* 0xdc0040003c6a7fae */ /* 0x000fe8000d121848 */
[----:B------:R-:W3:Y:S04]  /*2b2f0*/  LDL.LU.64 R114, [R1+0xea8] ;  /* 0x000ea80001727983 */ /* 0x000ee80000300a00 */
[----:B------:R-:W-:Y:S04]  /*2b300*/  LDGSTS.E [R105+-0x2fff8], desc[UR8][R242.64], !P3 ;  /* 0xd0008000f2697fae */ /* 0x000fe8000d921848 */
[----:B------:R-:W-:Y:S04]  /*2b310*/  STL.64 [R1+0x1b90], R8 ;  /* 0x001b900801007387 */ /* 0x000fe80000100a00 */
[----:B------:R-:W-:Y:S04]  /*2b320*/  LDGSTS.E [R104+-0x2bff8], desc[UR8][R58.64], !P3 ;  /* 0xd40080003a687fae */ /* 0x000fe8000d921848 */
[----:B------:R3:W-:Y:S04]  /*2b330*/  STL.64 [R1+0x1b98], R56 ;  /* 0x001b983801007387 */ /* 0x0007e80000100a00 */
[----:B------:R-:W-:Y:S04]  /*2b340*/  LDGSTS.E [R107+-0x27ff8], desc[UR8][R8.64], !P3 ;  /* 0xd8008000086b7fae */ /* 0x000fe8000d921848 */
[----:B------:R-:W3:Y:S04]  /*2b350*/  LDL.LU.64 R134, [R1+0xea0] ;  /* 0x000ea00001867983 */ /* 0x000ee80000300a00 */
[----:B------:R4:W-:Y:S04]  /*2b360*/  LDGSTS.E [R106+-0x23ff8], desc[UR8][R56.64], !P3 ;  /* 0xdc008000386a7fae */ /* 0x0009e8000d921848 */
[----:B------:R-:W3:Y:S04]  /*2b370*/  LDL.LU.64 R132, [R1+0xe98] ;  /* 0x000e980001847983 */ /* 0x000ee80000300a00 */
[----:B------:R-:W3:Y:S01]  /*2b380*/  LDL.LU.64 R122, [R1+0xe90] ;  /* 0x000e9000017a7983 */ /* 0x000ee20000300a00 */
[----:B----4-:R-:W-:-:S03]  /*2b390*/  IMAD.WIDE R106, R21, 0x4, R230 ;  /* 0x00000004156a7825 */ /* 0x010fc600078e02e6 */
[----:B------:R-:W4:Y:S01]  /*2b3a0*/  LDL.LU.64 R230, [R1+0xe88] ;  /* 0x000e880001e67983 */ /* 0x000f220000300a00 */
[----:B------:R-:W-:Y:S02]  /*2b3b0*/  VIADD R108, R110, 0xfffffe44 ;  /* 0xfffffe446e6c7836 */ /* 0x000fe40000000000 */
[----:B------:R-:W-:Y:S01]  /*2b3c0*/  IMAD.WIDE R48, R21, 0x4, R118 ;  /* 0x0000000415307825 */ /* 0x000fe200078e0276 */
[----:B------:R-:W4:Y:S02]  /*2b3d0*/  LDL.LU.64 R146, [R1+0xe80] ;  /* 0x000e800001927983 */ /* 0x000f240000300a00 */
[----:B------:R-:W-:Y:S02]  /*2b3e0*/  ISETP.GE.U32.AND P2, PT, R108, 0x7ffffdc5, PT ;  /* 0x7ffffdc56c00780c */ /* 0x000fe40003f46070 */
[----:B-1----:R-:W-:Y:S01]  /*2b3f0*/  IADD3 R108, R109, -0x1d9, RZ ;  /* 0xfffffe276d6c7810 */ /* 0x002fe20007ffe0ff */
[C---:B------:R-:W-:Y:S01]  /*2b400*/  VIADD R110, R11.reuse, 0x100000 ;  /* 0x001000000b6e7836 */ /* 0x040fe20000000000 */
[C---:B------:R-:W-:Y:S01]  /*2b410*/  IADD3 R118, R11.reuse, 0x100000, RZ ;  /* 0x001000000b767810 */ /* 0x040fe20007ffe0ff */
[C---:B------:R-:W-:Y:S01]  /*2b420*/  VIADD R119, R11.reuse, 0x100000 ;  /* 0x001000000b777836 */ /* 0x040fe20000000000 */
[----:B------:R-:W-:Y:S01]  /*2b430*/  ISETP.GE.U32.AND P3, PT, R108, 0x7ffffda8, PT ;  /* 0x7ffffda86c00780c */ /* 0x000fe20003f66070 */
[C---:B------:R-:W-:Y:S01]  /*2b440*/  VIADD R108, R11.reuse, 0x100000 ;  /* 0x001000000b6c7836 */ /* 0x040fe20000000000 */
[----:B------:R-:W-:Y:S01]  /*2b450*/  IADD3 R109, R11, 0x100000, RZ ;  /* 0x001000000b6d7810 */ /* 0x000fe20007ffe0ff */
[----:B------:R-:W4:Y:S04]  /*2b460*/  LDL.LU.64 R142, [R1+0xe78] ;  /* 0x000e7800018e7983 */ /* 0x000f280000300a00 */
[----:B------:R-:W-:Y:S04]  /*2b470*/  LDGSTS.E [R105+-0x2fff4], desc[UR8][R240.64], !P2 ;  /* 0xd000c000f0697fae */ /* 0x000fe8000d121848 */
[----:B------:R2:W-:Y:S04]  /*2b480*/  LDGSTS.E [R104+-0x2bff4], desc[UR8][R52.64], !P2 ;  /* 0xd400c00034687fae */ /* 0x0005e8000d121848 */
[----:B------:R-:W-:Y:S04]  /*2b490*/  LDGSTS.E [R111+-0x27ff4], desc[UR8][R50.64], !P2 ;  /* 0xd800c000326f7fae */ /* 0x000fe8000d121848 */
[----:B------:R-:W-:Y:S01]  /*2b4a0*/  LDGSTS.E [R110+-0x23ff4], desc[UR8][R48.64], !P2 ;  /* 0xdc00c000306e7fae */ /* 0x000fe2000d121848 */
[----:B--2---:R-:W-:Y:S01]  /*2b4b0*/  IMAD.WIDE R104, R21, 0x4, R116 ;  /* 0x0000000415687825 */ /* 0x004fe200078e0274 */
[----:B------:R-:W-:-:S02]  /*2b4c0*/  IADD3 R120, R120, -0x1db, RZ ;  /* 0xfffffe2578787810 */ /* 0x000fc40007ffe0ff */
[----:B------:R-:W2:Y:S04]  /*2b4d0*/  LDL.LU.64 R140, [R1+0xe70] ;  /* 0x000e7000018c7983 */ /* 0x000ea80000300a00 */
[----:B------:R-:W-:Y:S04]  /*2b4e0*/  LDGSTS.E [R109+-0x20000], desc[UR8][R104.64], !P3 ;  /* 0xe0000000686d7fae */ /* 0x000fe8000d921848 */
[----:B------:R3:W-:Y:S02]  /*2b4f0*/  LDGSTS.E [R108+-0x1c000], desc[UR8][R106.64], !P3 ;  /* 0xe40000006a6c7fae */ /* 0x0007e4000d921848 */
[----:B---3--:R-:W-:-:S02]  /*2b500*/  IMAD.WIDE R108, R21, 0x4, R130 ;  /* 0x00000004156c7825 */ /* 0x008fc400078e0282 */
[----:B------:R-:W3:Y:S04]  /*2b510*/  LDL.LU.64 R130, [R1+0xe68] ;  /* 0x000e680001827983 */ /* 0x000ee80000300a00 */
[----:B------:R-:W-:Y:S01]  /*2b520*/  LDGSTS.E [R119+-0x18000], desc[UR8][R108.64], !P3 ;  /* 0xe80000006c777fae */ /* 0x000fe2000d921848 */
[----:B------:R-:W-:-:S03]  /*2b530*/  IMAD.WIDE R110, R21, 0x4, R126 ;  /* 0x00000004156e7825 */ /* 0x000fc600078e027e */
[----:B------:R-:W3:Y:S04]  /*2b540*/  LDL.LU.64 R150, [R1+0xe60] ;  /* 0x000e600001967983 */ /* 0x000ee80000300a00 */
[----:B------:R1:W-:Y:S01]  /*2b550*/  LDGSTS.E [R118+-0x14000], desc[UR8][R110.64], !P3 ;  /* 0xec0000006e767fae */ /* 0x0003e2000d921848 */
[----:B------:R-:W-:-:S03]  /*2b560*/  ISETP.GE.U32.AND P3, PT, R120, 0x7ffffda6, PT ;  /* 0x7ffffda67800780c */ /* 0x000fc60003f66070 */
[----:B------:R-:W3:Y:S04]  /*2b570*/  LDL.LU.64 R148, [R1+0xe58] ;  /* 0x000e580001947983 */ /* 0x000ee80000300a00 */
[----:B------:R-:W2:Y:S01]  /*2b580*/  LDL.LU.64 R138, [R1+0xe50] ;  /* 0x000e5000018a7983 */ /* 0x000ea20000300a00 */
[----:B------:R-:W-:-:S04]  /*2b590*/  IMAD.WIDE R120, R21, 0x4, R122 ;  /* 0x0000000415787825 */ /* 0x000fc800078e027a */
[----:B----4-:R-:W-:Y:S02]  /*2b5a0*/  IMAD.WIDE R122, R21, 0x4, R230 ;  /* 0x00000004157a7825 */ /* 0x010fe400078e02e6 */
[----:B------:R-:W4:Y:S02]  /*2b5b0*/  LDL.LU.64 R230, [R1+0xe48] ;  /* 0x000e480001e67983 */ /* 0x000f240000300a00 */
[----:B------:R-:W-:Y:S01]  /*2b5c0*/  VIADD R112, R112, 0xfffffe26 ;  /* 0xfffffe2670707836 */ /* 0x000fe20000000000 */
[C---:B------:R-:W-:Y:S01]  /*2b5d0*/  IADD3 R116, R11.reuse, 0x100000, RZ ;  /* 0x001000000b747810 */ /* 0x040fe20007ffe0ff */
[----:B------:R-:W-:Y:S02]  /*2b5e0*/  VIADD R117, R11, 0x100000 ;  /* 0x001000000b757836 */ /* 0x000fe40000000000 */
[C---:B------:R-:W-:Y:S01]  /*2b5f0*/  IMAD.WIDE R114, R21.reuse, 0x4, R114 ;  /* 0x0000000415727825 */ /* 0x040fe200078e0272 */
[----:B------:R-:W-:Y:S01]  /*2b600*/  ISETP.GE.U32.AND P2, PT, R112, 0x7ffffda7, PT ;  /* 0x7ffffda77000780c */ /* 0x000fe20003f46070 */
[----:B------:R-:W3:Y:S02]  /*2b610*/  LDL.LU.64 R162, [R1+0xe40] ;  /* 0x000e400001a27983 */ /* 0x000ee40000300a00 */
[----:B------:R-:W-:Y:S01]  /*2b620*/  IMAD.WIDE R112, R21, 0x4, R124 ;  /* 0x0000000415707825 */ /* 0x000fe200078e027c */
[C---:B------:R-:W-:Y:S01]  /*2b630*/  IADD3 R127, R11.reuse, 0x100000, RZ ;  /* 0x001000000b7f7810 */ /* 0x040fe20007ffe0ff */
[----:B------:R-:W3:Y:S01]  /*2b640*/  LDL.LU.64 R158, [R1+0xe38] ;  /* 0x000e3800019e7983 */ /* 0x000ee20000300a00 */
[C---:B------:R-:W-:Y:S01]  /*2b650*/  IADD3 R125, R11.reuse, 0x100000, RZ ;  /* 0x001000000b7d7810 */ /* 0x040fe20007ffe0ff */
[----:B------:R-:W-:-:S02]  /*2b660*/  VIADD R126, R11, 0x100000 ;  /* 0x001000000b7e7836 */ /* 0x000fc40000000000 */
[----:B-1----:R-:W-:Y:S01]  /*2b670*/  IMAD.WIDE R118, R21, 0x4, R132 ;  /* 0x0000000415767825 */ /* 0x002fe200078e0284 */
[----:B------:R-:W3:Y:S04]  /*2b680*/  LDL.LU.64 R156, [R1+0xe30] ;  /* 0x000e3000019c7983 */ /* 0x000ee80000300a00 */
[----:B------:R-:W-:Y:S04]  /*2b690*/  LDGSTS.E [R117+-0x1fffc], desc[UR8][R112.64], !P2 ;  /* 0xe000400070757fae */ /* 0x000fe8000d121848 */
[----:B------:R1:W-:Y:S01]  /*2b6a0*/  LDGSTS.E [R116+-0x1bffc], desc[UR8][R114.64], !P2 ;  /* 0xe400400072747fae */ /* 0x0003e2000d121848 */
[----:B------:R-:W-:-:S02]  /*2b6b0*/  VIADD R124, R11, 0x100000 ;  /* 0x001000000b7c7836 */ /* 0x000fc40000000000 */
[----:B-1----:R-:W-:Y:S01]  /*2b6c0*/  IMAD.WIDE R116, R21, 0x4, R134 ;  /* 0x0000000415747825 */ /* 0x002fe200078e0286 */
[----:B------:R-:W-:-:S04]  /*2b6d0*/  IADD3 R135, R11, 0x100000, RZ ;  /* 0x001000000b877810 */ /* 0x000fc80007ffe0ff */
[----:B------:R-:W-:Y:S04]  /*2b6e0*/  LDGSTS.E [R127+-0x17ffc], desc[UR8][R116.64], !P2 ;  /* 0xe8004000747f7fae */ /* 0x000fe8000d121848 */
[----:B------:R-:W-:Y:S04]  /*2b6f0*/  LDGSTS.E [R126+-0x13ffc], desc[UR8][R118.64], !P2 ;  /* 0xec004000767e7fae */ /* 0x000fe8000d121848 */
[----:B------:R-:W-:Y:S04]  /*2b700*/  LDGSTS.E [R125+-0x1fff8], desc[UR8][R120.64], !P3 ;  /* 0xe0008000787d7fae */ /* 0x000fe8000d921848 */
[----:B------:R1:W-:Y:S02]  /*2b710*/  LDGSTS.E [R124+-0x1bff8], desc[UR8][R122.64], !P3 ;  /* 0xe40080007a7c7fae */ /* 0x0003e4000d921848 */
[----:B-1----:R-:W-:-:S02]  /*2b720*/  IMAD.WIDE R124, R21, 0x4, R146 ;  /* 0x00000004157c7825 */ /* 0x002fc400078e0292 */
[----:B------:R-:W3:Y:S04]  /*2b730*/  LDL.LU.64 R146, [R1+0xe28] ;  /* 0x000e280001927983 */ /* 0x000ee80000300a00 */
[----:B------:R1:W-:Y:S04]  /*2b740*/  LDGSTS.E [R135+-0x17ff8], desc[UR8][R124.64], !P3 ;  /* 0xe80080007c877fae */ /* 0x0003e8000d921848 */
[----:B------:R-:W3:Y:S04]  /*2b750*/  LDL.LU.64 R166, [R1+0xe20] ;  /* 0x000e200001a67983 */ /* 0x000ee80000300a00 */
[----:B------:R-:W3:Y:S01]  /*2b760*/  LDL.LU.64 R164, [R1+0xe18] ;  /* 0x000e180001a47983 */ /* 0x000ee20000300a00 */
[----:B-1----:R-:W-:-:S03]  /*2b770*/  IADD3 R135, R136, -0x1f9, RZ ;  /* 0xfffffe0788877810 */ /* 0x002fc60007ffe0ff */
[----:B------:R-:W3:Y:S01]  /*2b780*/  LDL.LU.64 R154, [R1+0xe10] ;  /* 0x000e1000019a7983 */ /* 0x000ee20000300a00 */
[----:B--2---:R-:W-:-:S04]  /*2b790*/  IMAD.WIDE R136, R21, 0x4, R138 ;  /* 0x0000000415887825 */ /* 0x004fc800078e028a */
[----:B----4-:R-:W-:Y:S02]  /*2b7a0*/  IMAD.WIDE R138, R21, 0x4, R230 ;  /* 0x00000004158a7825 */ /* 0x010fe400078e02e6 */
[----:B------:R-:W2:Y:S02]  /*2b7b0*/  LDL.LU.64 R230, [R1+0xe08] ;  /* 0x000e080001e67983 */ /* 0x000ea40000300a00 */
[----:B------:R-:W-:Y:S02]  /*2b7c0*/  VIADD R128, R128, 0xfffffe24 ;  /* 0xfffffe2480807836 */ /* 0x000fe40000000000 */
[C---:B------:R-:W-:Y:S01]  /*2b7d0*/  VIADD R134, R11.reuse, 0x100000 ;  /* 0x001000000b867836 */ /* 0x040fe20000000000 */
[----:B------:R-:W-:Y:S01]  /*2b7e0*/  IADD3 R133, R11, 0x100000, RZ ;  /* 0x001000000b857810 */ /* 0x000fe20007ffe0ff */
[C---:B------:R-:W-:Y:S01]  /*2b7f0*/  IMAD.WIDE R126, R21.reuse, 0x4, R142 ;  /* 0x00000004157e7825 */ /* 0x040fe200078e028e */
[----:B------:R-:W-:Y:S01]  /*2b800*/  ISETP.GE.U32.AND P2, PT, R128, 0x7ffffda5, PT ;  /* 0x7ffffda58000780c */ /* 0x000fe20003f46070 */
[----:B------:R-:W4:Y:S02]  /*2b810*/  LDL.LU.64 R178, [R1+0xe00] ;  /* 0x000e000001b27983 */ /* 0x000f240000300a00 */
[----:B------:R-:W-:-:S02]  /*2b820*/  IMAD.WIDE R128, R21, 0x4, R140 ;  /* 0x0000000415807825 */ /* 0x000fc400078e028c */
[----:B------:R1:W-:Y:S01]  /*2b830*/  LDGSTS.E [R134+-0x13ff8], desc[UR8][R126.64], !P3 ;  /* 0xec0080007e867fae */ /* 0x0003e2000d921848 */
[----:B------:R-:W-:Y:S01]  /*2b840*/  ISETP.GE.U32.AND P3, PT, R135, 0x7ffffd88, PT ;  /* 0x7ffffd888700780c */ /* 0x000fe20003f66070 */
[----:B------:R-:W-:Y:S02]  /*2b850*/  VIADD R132, R11, 0x100000 ;  /* 0x001000000b847836 */ /* 0x000fe40000000000 */
[----:B---3--:R-:W-:Y:S01]  /*2b860*/  IMAD.WIDE R130, R21, 0x4, R130 ;  /* 0x0000000415827825 */ /* 0x008fe200078e0282 */
[C---:B------:R-:W-:Y:S01]  /*2b870*/  IADD3 R142, R11.reuse, 0x100000, RZ ;  /* 0x001000000b8e7810 */ /* 0x040fe20007ffe0ff */
[----:B------:R-:W3:Y:S02]  /*2b880*/  LDL.LU.64 R174, [R1+0xdf8] ;  /* 0x000df80001ae7983 */ /* 0x000ee40000300a00 */
[C---:B------:R-:W-:Y:S02]  /*2b890*/  VIADD R143, R11.reuse, 0x100000 ;  /* 0x001000000b8f7836 */ /* 0x040fe40000000000 */
[----:B------:R-:W-:Y:S01]  /*2b8a0*/  LDGSTS.E [R133+-0x1fff4], desc[UR8][R128.64], !P2 ;  /* 0xe000c00080857fae */ /* 0x000fe2000d121848 */
[----:B------:R-:W-:-:S03]  /*2b8b0*/  VIADD R141, R11, 0x100000 ;  /* 0x001000000b8d7836 */ /* 0x000fc60000000000 */
[----:B------:R1:W-:Y:S02]  /*2b8c0*/  LDGSTS.E [R132+-0x1bff4], desc[UR8][R130.64], !P2 ;  /* 0xe400c00082847fae */ /* 0x0003e4000d121848 */
[----:B-1----:R-:W-:Y:S01]  /*2b8d0*/  IMAD.WIDE R134, R21, 0x4, R148 ;  /* 0x0000000415867825 */ /* 0x002fe200078e0294 */
[----:B------:R-:W-:Y:S01]  /*2b8e0*/  IADD3 R140, R11, 0x100000, RZ ;  /* 0x001000000b8c7810 */ /* 0x000fe20007ffe0ff */
[----:B------:R-:W4:Y:S02]  /*2b8f0*/  LDL.LU.64 R170, [R1+0xdf0] ;  /* 0x000df00001aa7983 */ /* 0x000f240000300a00 */
[----:B------:R-:W-:Y:S01]  /*2b900*/  IMAD.WIDE R132, R21, 0x4, R150 ;  /* 0x0000000415847825 */ /* 0x000fe200078e0296 */
[----:B------:R-:W-:-:S04]  /*2b910*/  IADD3 R151, R11, 0x100000, RZ ;  /* 0x001000000b977810 */ /* 0x000fc80007ffe0ff */
[----:B------:R-:W-:Y:S04]  /*2b920*/  LDGSTS.E [R143+-0x17ff4], desc[UR8][R132.64], !P2 ;  /* 0xe800c000848f7fae */ /* 0x000fe8000d121848 */
[----:B------:R-:W-:Y:S04]  /*2b930*/  LDGSTS.E [R142+-0x13ff4], desc[UR8][R134.64], !P2 ;  /* 0xec00c000868e7fae */ /* 0x000fe8000d121848 */
[----:B------:R-:W-:Y:S04]  /*2b940*/  LDGSTS.E [R141+-0x10000], desc[UR8][R136.64], !P3 ;  /* 0xf0000000888d7fae */ /* 0x000fe8000d921848 */
[----:B------:R1:W-:Y:S02]  /*2b950*/  LDGSTS.E [R140+-0xc000], desc[UR8][R138.64], !P3 ;  /* 0xf40000008a8c7fae */ /* 0x0003e4000d921848 */
[----:B-1----:R-:W-:-:S02]  /*2b960*/  IMAD.WIDE R140, R21, 0x4, R162 ;  /* 0x00000004158c7825 */ /* 0x002fc400078e02a2 */
[----:B------:R-:W4:Y:S04]  /*2b970*/  LDL.LU.64 R162, [R1+0xde8] ;  /* 0x000de80001a27983 */ /* 0x000f280000300a00 */
[----:B------:R1:W-:Y:S04]  /*2b980*/  LDGSTS.E [R151+-0x8000], desc[UR8][R140.64], !P3 ;  /* 0xf80000008c977fae */ /* 0x0003e8000d921848 */
[----:B------:R-:W4:Y:S04]  /*2b990*/  LDL.LU.64 R188, [R1+0xde0] ;  /* 0x000de00001bc7983 */ /* 0x000f280000300a00 */
[----:B------:R-:W4:Y:S01]  /*2b9a0*/  LDL.LU.64 R186, [R1+0xdd8] ;  /* 0x000dd80001ba7983 */ /* 0x000f220000300a00 */
[----:B-1----:R-:W-:Y:S01]  /*2b9b0*/  IADD3 R151, R152, -0x1fb, RZ ;  /* 0xfffffe0598977810 */ /* 0x002fe20007ffe0ff */
[----:B------:R-:W-:-:S02]  /*2b9c0*/  IMAD.WIDE R152, R21, 0x4, R154 ;  /* 0x0000000415987825 */ /* 0x000fc400078e029a */
[----:B------:R-:W4:Y:S02]  /*2b9d0*/  LDL.LU.64 R176, [R1+0xee0] ;  /* 0x000ee00001b07983 */ /* 0x000f240000300a00 */
[----:B--2---:R-:W-:Y:S02]  /*2b9e0*/  IMAD.WIDE R154, R21, 0x4, R230 ;  /* 0x00000004159a7825 */ /* 0x004fe400078e02e6 */
[----:B------:R-:W2:Y:S02]  /*2b9f0*/  LDL.LU.64 R230, [R1+0xee8] ;  /* 0x000ee80001e67983 */ /* 0x000ea40000300a00 */
[----:B------:R-:W-:Y:S01]  /*2ba00*/  VIADD R143, R144, 0xfffffe06 ;  /* 0xfffffe06908f7836 */ /* 0x000fe20000000000 */
[C---:B------:R-:W-:Y:S01]  /*2ba10*/  IADD3 R149, R11.reuse, 0x100000, RZ ;  /* 0x001000000b957810 */ /* 0x040fe20007ffe0ff */
[----:B------:R-:W-:Y:S01]  /*2ba20*/  VIADD R150, R11, 0x100000 ;  /* 0x001000000b967836 */ /* 0x000fe20000000000 */
[----:B------:R-:W2:Y:S02]  /*2ba30*/  LDL.LU.64 R184, [R1+0xef0] ;  /* 0x000ef00001b87983 */ /* 0x000ea40000300a00 */
[----:B------:R-:W-:Y:S01]  /*2ba40*/  ISETP.GE.U32.AND P2, PT, R143, 0x7ffffd87, PT ;  /* 0x7ffffd878f00780c */ /* 0x000fe20003f46070 */
[C---:B------:R-:W-:Y:S01]  /*2ba50*/  IMAD.WIDE R142, R21.reuse, 0x4, R158 ;  /* 0x00000004158e7825 */ /* 0x040fe200078e029e */
[----:B------:R-:W2:Y:S03]  /*2ba60*/  LDL.LU.64 R182, [R1+0xef8] ;  /* 0x000ef80001b67983 */ /* 0x000ea60000300a00 */
[----:B------:R-:W-:Y:S01]  /*2ba70*/  IMAD.WIDE R144, R21, 0x4, R156 ;  /* 0x0000000415907825 */ /* 0x000fe200078e029c */
[----:B------:R1:W-:Y:S03]  /*2ba80*/  LDGSTS.E [R150+-0x4000], desc[UR8][R142.64], !P3 ;  /* 0xfc0000008e967fae */ /* 0x0003e6000d921848 */
[----:B------:R-:W-:-:S02]  /*2ba90*/  VIADD R148, R11, 0x100000 ;  /* 0x001000000b947836 */ /* 0x000fc40000000000 */
[----:B------:R-:W-:-:S04]  /*2baa0*/  IMAD.WIDE R146, R21, 0x4, R146 ;  /* 0x0000000415927825 */ /* 0x000fc800078e0292 */
[----:B------:R-:W-:Y:S01]  /*2bab0*/  VIADD R159, R11, 0x100000 ;  /* 0x001000000b9f7836 */ /* 0x000fe20000000000 */
[----:B------:R-:W-:Y:S01]  /*2bac0*/  LDGSTS.E [R149+-0xfffc], desc[UR8][R144.64], !P2 ;  /* 0xf000400090957fae */ /* 0x000fe2000d121848 */
[----:B------:R-:W-:-:S03]  /*2bad0*/  ISETP.GE.U32.AND P3, PT, R151, 0x7ffffd86, PT ;  /* 0x7ffffd869700780c */ /* 0x000fc60003f66070 */
[----:B------:R3:W-:Y:S01]  /*2bae0*/  LDGSTS.E [R148+-0xbffc], desc[UR8][R146.64], !P2 ;  /* 0xf400400092947fae */ /* 0x0007e2000d121848 */
[----:B------:R-:W-:Y:S01]  /*2baf0*/  IADD3 R158, R11, 0x100000, RZ ;  /* 0x001000000b9e7810 */ /* 0x000fe20007ffe0ff */
[C---:B-1----:R-:W-:Y:S02]  /*2bb00*/  IMAD.WIDE R150, R21.reuse, 0x4, R164 ;  /* 0x0000000415967825 */ /* 0x042fe400078e02a4 */
[----:B------:R-:W2:Y:S02]  /*2bb10*/  LDL.LU.64 R180, [R1+0xf00] ;  /* 0x000f000001b47983 */ /* 0x000ea40000300a00 */
[----:B---3--:R-:W-:-:S05]  /*2bb20*/  IMAD.WIDE R148, R21, 0x4, R166 ;  /* 0x0000000415947825 */ /* 0x008fca00078e02a6 */
[----:B------:R1:W-:Y:S01]  /*2bb30*/  LDGSTS.E [R159+-0x7ffc], desc[UR8][R148.64], !P2 ;  /* 0xf8004000949f7fae */ /* 0x0003e2000d121848 */
[C---:B------:R-:W-:Y:S01]  /*2bb40*/  VIADD R157, R11.reuse, 0x100000 ;  /* 0x001000000b9d7836 */ /* 0x040fe20000000000 */
[C---:B------:R-:W-:Y:S02]  /*2bb50*/  IADD3 R156, R11.reuse, 0x100000, RZ ;  /* 0x001000000b9c7810 */ /* 0x040fe40007ffe0ff */
[----:B------:R3:W-:Y:S01]  /*2bb60*/  LDGSTS.E [R158+-0x3ffc], desc[UR8][R150.64], !P2 ;  /* 0xfc004000969e7fae */ /* 0x0007e2000d121848 */
[----:B------:R-:W-:-:S03]  /*2bb70*/  VIADD R167, R11, 0x100000 ;  /* 0x001000000ba77836 */ /* 0x000fc60000000000 */
[----:B------:R-:W-:Y:S01]  /*2bb80*/  LDGSTS.E [R157+-0xfff8], desc[UR8][R152.64], !P3 ;  /* 0xf0008000989d7fae */ /* 0x000fe2000d921848 */
[----:B-1----:R-:W-:-:S03]  /*2bb90*/  VIADD R159, R160, 0xfffffe04 ;  /* 0xfffffe04a09f7836 */ /* 0x002fc60000000000 */
[----:B------:R4:W-:Y:S02]  /*2bba0*/  LDGSTS.E [R156+-0xbff8], desc[UR8][R154.64], !P3 ;  /* 0xf40080009a9c7fae */ /* 0x0009e4000d921848 */
[----:B------:R-:W-:Y:S01]  /*2bbb0*/  ISETP.GE.U32.AND P2, PT, R159, 0x7ffffd85, PT ;  /* 0x7ffffd859f00780c */ /* 0x000fe20003f46070 */
[----:B---3--:R-:W-:Y:S01]  /*2bbc0*/  IMAD.WIDE R158, R21, 0x4, R174 ;  /* 0x00000004159e7825 */ /* 0x008fe200078e02ae */
[C---:B------:R-:W-:Y:S01]  /*2bbd0*/  IADD3 R166, R11.reuse, 0x100000, RZ ;  /* 0x001000000ba67810 */ /* 0x040fe20007ffe0ff */
[----:B------:R-:W1:Y:S01]  /*2bbe0*/  LDC R174, c[0x0][0x230] ;  /* 0x00008c00ffae7b82 */ /* 0x000e620000000800 */
[C---:B------:R-:W-:Y:S01]  /*2bbf0*/  IADD3 R164, R11.reuse, 0x100000, RZ ;  /* 0x001000000ba47810 */ /* 0x040fe20007ffe0ff */
[----:B------:R-:W-:Y:S02]  /*2bc00*/  VIADD R165, R11, 0x100000 ;  /* 0x001000000ba57836 */ /* 0x000fe40000000000 */
[C---:B----4-:R-:W-:Y:S02]  /*2bc10*/  IMAD.WIDE R156, R21.reuse, 0x4, R178 ;  /* 0x00000004159c7825 */ /* 0x050fe400078e02b2 */
[----:B------:R-:W3:Y:S02]  /*2bc20*/  LDL.LU.64 R178, [R1+0xf08] ;  /* 0x000f080001b27983 */ /* 0x000ee40000300a00 */
[----:B------:R-:W4:Y:S01]  /*2bc30*/  LDC R175, c[0x0][0x230] ;  /* 0x00008c00ffaf7b82 */ /* 0x000f220000000800 */
[C---:B------:R-:W-:Y:S01]  /*2bc40*/  IMAD.WIDE R160, R21.reuse, 0x4, R170 ;  /* 0x0000000415a07825 */ /* 0x040fe200078e02aa */
[----:B------:R-:W-:Y:S03]  /*2bc50*/  LDGSTS.E [R167+-0x7ff8], desc[UR8][R156.64], !P3 ;  /* 0xf80080009ca77fae */ /* 0x000fe6000d921848 */
[C---:B------:R-:W-:Y:S01]  /*2bc60*/  IMAD.WIDE R162, R21.reuse, 0x4, R162 ;  /* 0x0000000415a27825 */ /* 0x040fe200078e02a2 */
[----:B------:R1:W-:Y:S04]  /*2bc70*/  LDGSTS.E [R166+-0x3ff8], desc[UR8][R158.64], !P3 ;  /* 0xfc0080009ea67fae */ /* 0x0003e8000d921848 */
[----:B------:R-:W-:Y:S04]  /*2bc80*/  LDGSTS.E [R165+-0xfff4], desc[UR8][R160.64], !P2 ;  /* 0xf000c000a0a57fae */ /* 0x000fe8000d121848 */
[----:B------:R1:W-:Y:S04]  /*2bc90*/  LDGSTS.E [R164+-0xbff4], desc[UR8][R162.64], !P2 ;  /* 0xf400c000a2a47fae */ /* 0x0003e8000d121848 */
[----:B------:R-:W4:Y:S01]  /*2bca0*/  LDL.LU.64 R190, [R1+0xf10] ;  /* 0x000f100001be7983 */ /* 0x000f220000300a00 */
[----:B-1----:R-:W-:-:S04]  /*2bcb0*/  IMAD.WIDE R166, R21, 0x4, R186 ;  /* 0x0000000415a67825 */ /* 0x002fc800078e02ba */
[C---:B------:R-:W-:Y:S02]  /*2bcc0*/  IMAD.WIDE R164, R21.reuse, 0x4, R188 ;  /* 0x0000000415a47825 */ /* 0x040fe400078e02bc */
[----:B------:R-:W4:Y:S04]  /*2bcd0*/  LDL.LU.64 R188, [R1+0xf18] ;  /* 0x000f180001bc7983 */ /* 0x000f280000300a00 */
[----:B------:R-:W4:Y:S01]  /*2bce0*/  LDL.LU.64 R186, [R1+0xf20] ;  /* 0x000f200001ba7983 */ /* 0x000f220000300a00 */
[----:B--2---:R-:W-:-:S03]  /*2bcf0*/  IMAD.WIDE R86, R21, 0x4, R230 ;  /* 0x0000000415567825 */ /* 0x004fc600078e02e6 */
[----:B------:R-:W2:Y:S01]  /*2bd00*/  LDL.LU.64 R230, [R1+0xf28] ;  /* 0x000f280001e67983 */ /* 0x000ea20000300a00 */
[----:B------:R-:W-:-:S03]  /*2bd10*/  IMAD.WIDE R84, R21, 0x4, R184 ;  /* 0x0000000415547825 */ /* 0x000fc600078e02b8 */
[----:B------:R-:W2:Y:S01]  /*2bd20*/  LDL.LU.64 R184, [R1+0xf30] ;  /* 0x000f300001b87983 */ /* 0x000ea20000300a00 */
[----:B------:R-:W-:-:S03]  /*2bd30*/  IMAD.WIDE R82, R21, 0x4, R182 ;  /* 0x0000000415527825 */ /* 0x000fc600078e02b6 */
[----:B------:R-:W2:Y:S01]  /*2bd40*/  LDL.LU.64 R182, [R1+0xf38] ;  /* 0x000f380001b67983 */ /* 0x000ea20000300a00 */
[----:B------:R-:W-:-:S03]  /*2bd50*/  IMAD.WIDE R248, R21, 0x4, R180 ;  /* 0x0000000415f87825 */ /* 0x000fc600078e02b4 */
[----:B------:R-:W2:Y:S01]  /*2bd60*/  LDL.LU.64 R180, [R1+0xf40] ;  /* 0x000f400001b47983 */ /* 0x000ea20000300a00 */
[----:B---3--:R-:W-:-:S03]  /*2bd70*/  IMAD.WIDE R78, R21, 0x4, R178 ;  /* 0x00000004154e7825 */ /* 0x008fc600078e02b2 */
[----:B------:R-:W3:Y:S01]  /*2bd80*/  LDL.LU.64 R178, [R1+0xf48] ;  /* 0x000f480001b27983 */ /* 0x000ee20000300a00 */
[----:B----4-:R-:W-:-:S03]  /*2bd90*/  IMAD.WIDE R76, R21, 0x4, R190 ;  /* 0x00000004154c7825 */ /* 0x010fc600078e02be */
[----:B------:R-:W4:Y:S01]  /*2bda0*/  LDL.LU.64 R190, [R1+0xf50] ;  /* 0x000f500001be7983 */ /* 0x000f220000300a00 */
[----:B------:R-:W-:-:S03]  /*2bdb0*/  IMAD.WIDE R74, R21, 0x4, R188 ;  /* 0x00000004154a7825 */ /* 0x000fc600078e02bc */
[----:B------:R-:W4:Y:S01]  /*2bdc0*/  LDL.LU.64 R188, [R1+0xfe0] ;  /* 0x000fe00001bc7983 */ /* 0x000f220000300a00 */
[----:B------:R-:W-:-:S03]  /*2bdd0*/  IMAD.WIDE R242, R21, 0x4, R186 ;  /* 0x0000000415f27825 */ /* 0x000fc600078e02ba */
        /* <DEDUP_REMOVED lines=22> */
[----:B------:R-:W2:Y:S04]  /*2bf40*/  LDL.LU.64 R184, [R1+0xf80] ;  /* 0x000f800001b87983 */ /* 0x000ea80000300a00 */
[----:B------:R-:W2:Y:S01]  /*2bf50*/  LDL.LU.64 R182, [R1+0xf78] ;  /* 0x000f780001b67983 */ /* 0x000ea20000300a00 */
[----:B------:R-:W-:-:S03]  /*2bf60*/  IMAD.WIDE R92, R21, 0x4, R180 ;  /* 0x00000004155c7825 */ /* 0x000fc600078e02b4 */
[----:B------:R-:W2:Y:S01]  /*2bf70*/  LDL.LU.64 R180, [R1+0xf70] ;  /* 0x000f700001b47983 */ /* 0x000ea20000300a00 */
[----:B---3--:R-:W-:-:S03]  /*2bf80*/  IMAD.WIDE R14, R21, 0x4, R178 ;  /* 0x00000004150e7825 */ /* 0x008fc600078e02b2 */
[----:B------:R-:W3:Y:S04]  /*2bf90*/  LDL.LU.64 R178, [R1+0xf68] ;  /* 0x000f680001b27983 */ /* 0x000ee80000300a00 */
        /* <DEDUP_REMOVED lines=9> */
[C---:B------:R-:W-:Y:S01]  /*2c030*/  IADD3 R171, R11.reuse, 0x100000, RZ ;  /* 0x001000000bab7810 */ /* 0x040fe20007ffe0ff */
[----:B------:R-:W-:Y:S01]  /*2c040*/  VIADD R170, R11, 0x100000 ;  /* 0x001000000baa7836 */ /* 0x000fe20000000000 */
[----:B------:R-:W-:Y:S01]  /*2c050*/  ISETP.GE.U32.AND P3, PT, R168, 0x7ffffdc4, PT ;  /* 0x7ffffdc4a800780c */ /* 0x000fe20003f66070 */
[----:B------:R-:W-:Y:S01]  /*2c060*/  IMAD.WIDE R250, R21, 0x4, R176 ;  /* 0x0000000415fa7825 */ /* 0x000fe200078e02b0 */
[----:B------:R-:W4:Y:S01]  /*2c070*/  LDL.LU.64 R200, [R1+0x10b8] ;  /* 0x0010b80001c87983 */ /* 0x000f220000300a00 */
[----:B------:R-:W1:Y:S02]  /*2c080*/  LDC R176, c[0x0][0x230] ;  /* 0x00008c00ffb07b82 */ /* 0x000e640000000800 */
[----:B------:R-:W-:Y:S01]  /*2c090*/  VIADD R168, R12, 0x100000 ;  /* 0x001000000ca87836 */ /* 0x000fe20000000000 */
[----:B------:R1:W-:Y:S04]  /*2c0a0*/  LDGSTS.E [R171+-0x7ff4], desc[UR8][R164.64], !P2 ;  /* 0xf800c000a4ab7fae */ /* 0x0003e8000d121848 */
[----:B------:R1:W-:Y:S01]  /*2c0b0*/  LDGSTS.E [R170+-0x3ff4], desc[UR8][R166.64], !P2 ;  /* 0xfc00c000a6aa7fae */ /* 0x0003e2000d121848 */
[----:B------:R-:W-:-:S02]  /*2c0c0*/  ISETP.GE.U32.AND P2, PT, R172, 0x7ffffdc3, PT ;  /* 0x7ffffdc3ac00780c */ /* 0x000fc40003f46070 */
[----:B------:R-:W-:Y:S01]  /*2c0d0*/  IADD3 R172, R173, -0x1bf, RZ ;  /* 0xfffffe41adac7810 */ /* 0x000fe20007ffe0ff */
[----:B------:R-:W-:Y:S01]  /*2c0e0*/  LDGSTS.E [R169+-0x40000], desc[UR8][R250.64], !P1 ;  /* 0xc0000000faa97fae */ /* 0x000fe2000c921848 */
[----:B------:R-:W-:Y:S01]  /*2c0f0*/  IMAD.WIDE R2, R21, 0x4, R194 ;  /* 0x0000000415027825 */ /* 0x000fe200078e02c2 */
[----:B------:R-:W2:Y:S02]  /*2c100*/  LDC R173, c[0x0][0x230] ;  /* 0x00008c00ffad7b82 */ /* 0x000ea40000000800 */
[----:B------:R-:W-:Y:S01]  /*2c110*/  LDGSTS.E [R168+-0x3c000], desc[UR8][R86.64], !P1 ;  /* 0xc400000056a87fae */ /* 0x000fe2000c921848 */
[C---:B-1----:R-:W-:Y:S01]  /*2c120*/  VIADD R171, R12.reuse, 0x100000 ;  /* 0x001000000cab7836 */ /* 0x042fe20000000000 */
[----:B------:R-:W-:Y:S02]  /*2c130*/  IADD3 R170, R12, 0x100000, RZ ;  /* 0x001000000caa7810 */ /* 0x000fe40007ffe0ff */
[----:B------:R-:W4:Y:S04]  /*2c140*/  LDL.LU.64 R196, [R1+0x10b0] ;  /* 0x0010b00001c47983 */ /* 0x000f280000300a00 */
[----:B------:R-:W-:Y:S04]  /*2c150*/  LDGSTS.E [R171+-0x38000], desc[UR8][R84.64], !P1 ;  /* 0xc800000054ab7fae */ /* 0x000fe8000c921848 */
[----:B------:R-:W-:Y:S01]  /*2c160*/  LDGSTS.E [R170+-0x34000], desc[UR8][R82.64], !P1 ;  /* 0xcc00000052aa7fae */ /* 0x000fe2000c921848 */
[----:B------:R-:W-:Y:S01]  /*2c170*/  ISETP.GE.U32.AND P1, PT, R172, 0x7ffffdc2, PT ;  /* 0x7ffffdc2ac00780c */ /* 0x000fe20003f26070 */
[----:B------:R-:W-:-:S02]  /*2c180*/  VIADD R172, R174, 0xfffffe40 ;  /* 0xfffffe40aeac7836 */ /* 0x000fc40000000000 */
[----:B------:R-:W1:Y:S01]  /*2c190*/  LDC R174, c[0x0][0x230] ;  /* 0x00008c00ffae7b82 */ /* 0x000e620000000800 */
[----:B------:R-:W-:Y:S04]  /*2c1a0*/  LDGSTS.E [R169+-0x3fffc], desc[UR8][R248.64], !P6 ;  /* 0xc0004000f8a97fae */ /* 0x000fe8000f121848 */
[----:B------:R-:W-:Y:S04]  /*2c1b0*/  LDGSTS.E [R168+-0x3bffc], desc[UR8][R78.64], !P6 ;  /* 0xc40040004ea87fae */ /* 0x000fe8000f121848 */
[----:B------:R-:W-:Y:S04]  /*2c1c0*/  LDGSTS.E [R171+-0x37ffc], desc[UR8][R76.64], !P6 ;  /* 0xc80040004cab7fae */ /* 0x000fe8000f121848 */
[----:B------:R-:W-:Y:S01]  /*2c1d0*/  LDGSTS.E [R170+-0x33ffc], desc[UR8][R74.64], !P6 ;  /* 0xcc0040004aaa7fae */ /* 0x000fe2000f121848 */
[----:B------:R-:W-:-:S02]  /*2c1e0*/  ISETP.GE.U32.AND P6, PT, R172, 0x7ffffdc1, PT ;  /* 0x7ffffdc1ac00780c */ /* 0x000fc40003fc6070 */
[----:B------:R-:W-:Y:S01]  /*2c1f0*/  IADD3 R172, R176, -0x1dd, RZ ;  /* 0xfffffe23b0ac7810 */ /* 0x000fe20007ffe0ff */
[----:B------:R-:W-:Y:S04]  /*2c200*/  LDGSTS.E [R169+-0x3fff8], desc[UR8][R242.64], !P5 ;  /* 0xc0008000f2a97fae */ /* 0x000fe8000e921848 */
[----:B------:R-:W-:Y:S04]  /*2c210*/  LDGSTS.E [R168+-0x3bff8], desc[UR8][R70.64], !P5 ;  /* 0xc400800046a87fae */ /* 0x000fe8000e921848 */
[----:B------:R-:W-:Y:S04]  /*2c220*/  LDGSTS.E [R171+-0x37ff8], desc[UR8][R68.64], !P5 ;  /* 0xc800800044ab7fae */ /* 0x000fe8000e921848 */
[----:B------:R-:W-:Y:S01]  /*2c230*/  LDGSTS.E [R170+-0x33ff8], desc[UR8][R66.64], !P5 ;  /* 0xcc00800042aa7fae */ /* 0x000fe2000e921848 */
[----:B------:R-:W-:Y:S01]  /*2c240*/  ISETP.GE.U32.AND P5, PT, R172, 0x7ffffda4, PT ;  /* 0x7ffffda4ac00780c */ /* 0x000fe20003fa6070 */
[----:B------:R-:W-:-:S02]  /*2c250*/  VIADD R172, R175, 0xfffffe22 ;  /* 0xfffffe22afac7836 */ /* 0x000fc40000000000 */
[----:B------:R-:W-:Y:S01]  /*2c260*/  LDGSTS.E [R169+-0x3fff4], desc[UR8][R60.64], !P4 ;  /* 0xc000c0003ca97fae */ /* 0x000fe2000e121848 */
[----:B------:R-:W-:-:S03]  /*2c270*/  IMAD.WIDE R98, R21, 0x4, R182 ;  /* 0x0000000415627825 */ /* 0x000fc600078e02b6 */
[----:B------:R-:W-:Y:S01]  /*2c280*/  LDGSTS.E [R168+-0x3bff4], desc[UR8][R62.64], !P4 ;  /* 0xc400c0003ea87fae */ /* 0x000fe2000e121848 */
[----:B------:R-:W-:-:S03]  /*2c290*/  IMAD.WIDE R6, R21, 0x4, R184 ;  /* 0x0000000415067825 */ /* 0x000fc600078e02b8 */
[----:B------:R-:W4:Y:S01]  /*2c2a0*/  LDL.LU.64 R194, [R1+0x10a8] ;  /* 0x0010a80001c27983 */ /* 0x000f220000300a00 */
[----:B---3--:R-:W-:-:S03]  /*2c2b0*/  IMAD.WIDE R16, R21, 0x4, R192 ;  /* 0x0000000415107825 */ /* 0x008fc600078e02c0 */
[----:B------:R-:W-:Y:S04]  /*2c2c0*/  LDGSTS.E [R171+-0x37ff4], desc[UR8][R232.64], !P4 ;  /* 0xc800c000e8ab7fae */ /* 0x000fe8000e121848 */
[----:B------:R-:W3:Y:S04]  /*2c2d0*/  LDL.LU.64 R182, [R1+0x10a0] ;  /* 0x0010a00001b67983 */ /* 0x000ee80000300a00 */
[----:B------:R-:W-:Y:S01]  /*2c2e0*/  LDGSTS.E [R170+-0x33ff4], desc[UR8][R234.64], !P4 ;  /* 0xcc00c000eaaa7fae */ /* 0x000fe2000e121848 */
[----:B------:R-:W-:-:S03]  /*2c2f0*/  ISETP.GE.U32.AND P4, PT, R172, 0x7ffffda3, PT ;  /* 0x7ffffda3ac00780c */ /* 0x000fc60003f86070 */
[----:B------:R-:W3:Y:S01]  /*2c300*/  LDL.LU.64 R184, [R1+0x1098] ;  /* 0x0010980001b87983 */ /* 0x000ee20000300a00 */
[----:B-1----:R-:W-:-:S03]  /*2c310*/  IADD3 R172, R174, -0x1df, RZ ;  /* 0xfffffe21aeac7810 */ /* 0x002fc60007ffe0ff */
[----:B------:R-:W3:Y:S04]  /*2c320*/  LDL.LU.64 R204, [R1+0x1090] ;  /* 0x0010900001cc7983 */ /* 0x000ee80000300a00 */
[----:B------:R-:W3:Y:S04]  /*2c330*/  LDL.LU.64 R202, [R1+0x1088] ;  /* 0x0010880001ca7983 */ /* 0x000ee80000300a00 */
[----:B------:R-:W3:Y:S04]  /*2c340*/  LDL.LU.64 R192, [R1+0x1080] ;  /* 0x0010800001c07983 */ /* 0x000ee80000300a00 */
[----:B------:R-:W-:Y:S04]  /*2c350*/  LDGSTS.E [R169+-0x30000], desc[UR8][R90.64], !P3 ;  /* 0xd00000005aa97fae */ /* 0x000fe8000d921848 */
[----:B------:R-:W-:Y:S04]  /*2c360*/  LDGSTS.E [R168+-0x2c000], desc[UR8][R44.64], !P3 ;  /* 0xd40000002ca87fae */ /* 0x000fe8000d921848 */
[----:B------:R-:W-:Y:S04]  /*2c370*/  LDGSTS.E [R171+-0x28000], desc[UR8][R42.64], !P3 ;  /* 0xd80000002aab7fae */ /* 0x000fe8000d921848 */
[----:B------:R-:W-:Y:S01]  /*2c380*/  LDGSTS.E [R170+-0x24000], desc[UR8][R40.64], !P3 ;  /* 0xdc00000028aa7fae */ /* 0x000fe2000d921848 */
[----:B--2---:R-:W-:Y:S01]  /*2c390*/  IMAD.WIDE R174, R21, 0x4, R230 ;  /* 0x0000000415ae7825 */ /* 0x004fe200078e02e6 */
[----:B------:R-:W-:-:S02]  /*2c3a0*/  ISETP.GE.U32.AND P3, PT, R172, 0x7ffffda2, PT ;  /* 0x7ffffda2ac00780c */ /* 0x000fc40003f66070 */
[----:B------:R-:W2:Y:S01]  /*2c3b0*/  LDL.LU.64 R230, [R1+0x1078] ;  /* 0x0010780001e67983 */ /* 0x000ea20000300a00 */
[----:B------:R-:W-:-:S03]  /*2c3c0*/  VIADD R172, R173, 0xfffffe20 ;  /* 0xfffffe20adac7836 */ /* 0x000fc60000000000 */
[----:B------:R-:W-:Y:S04]  /*2c3d0*/  LDGSTS.E [R169+-0x2fffc], desc[UR8][R92.64], !P2 ;  /* 0xd00040005ca97fae */ /* 0x000fe8000d121848 */
[----:B------:R-:W-:Y:S04]  /*2c3e0*/  LDGSTS.E [R168+-0x2bffc], desc[UR8][R14.64], !P2 ;  /* 0xd40040000ea87fae */ /* 0x000fe8000d121848 */
[----:B------:R-:W-:Y:S04]  /*2c3f0*/  LDGSTS.E [R171+-0x27ffc], desc[UR8][R36.64], !P2 ;  /* 0xd800400024ab7fae */ /* 0x000fe8000d121848 */
[----:B------:R-:W-:Y:S01]  /*2c400*/  LDGSTS.E [R170+-0x23ffc], desc[UR8][R34.64], !P2 ;  /* 0xdc00400022aa7fae */ /* 0x000fe2000d121848 */
[----:B------:R-:W-:-:S02]  /*2c410*/  ISETP.GE.U32.AND P2, PT, R172, 0x7ffffda1, PT ;  /* 0x7ffffda1ac00780c */ /* 0x000fc40003f46070 */
[----:B------:R-:W-:Y:S01]  /*2c420*/  IADD3 R172, R12, 0x100000, RZ ;  /* 0x001000000cac7810 */ /* 0x000fe20007ffe0ff */
[----:B------:R-:W-:Y:S01]  /*2c430*/  LDGSTS.E [R169+-0x2fff8], desc[UR8][R94.64], !P1 ;  /* 0xd00080005ea97fae */ /* 0x000fe2000c921848 */
[----:B------:R-:W-:-:S03]  /*2c440*/  IMAD.WIDE R4, R21, 0x4, R180 ;  /* 0x0000000415047825 */ /* 0x000fc600078e02b4 */
[----:B------:R-:W-:Y:S01]  /*2c450*/  LDGSTS.E [R168+-0x2bff8], desc[UR8][R32.64], !P1 ;  /* 0xd400800020a87fae */ /* 0x000fe2000c921848 */
[----:B------:R-:W-:-:S03]  /*2c460*/  IMAD.WIDE R18, R21, 0x4, R178 ;  /* 0x0000000415127825 */ /* 0x000fc600078e02b2 */
[----:B------:R4:W-:Y:S01]  /*2c470*/  LDGSTS.E [R172+-0x27ff8], desc[UR8][R2.64], !P1 ;  /* 0xd800800002ac7fae */ /* 0x0009e2000c921848 */
[----:B------:R-:W-:-:S03]  /*2c480*/  VIADD R180, R12, 0x100000 ;  /* 0x001000000cb47836 */ /* 0x000fc60000000000 */
[----:B------:R-:W-:Y:S01]  /*2c490*/  LDGSTS.E [R171+-0x23ff8], desc[UR8][R6.64], !P1 ;  /* 0xdc00800006ab7fae */ /* 0x000fe2000c921848 */
[----:B------:R-:W-:-:S03]  /*2c4a0*/  IADD3 R179, R12, 0x100000, RZ ;  /* 0x001000000cb37810 */ /* 0x000fc60007ffe0ff */
[----:B------:R1:W-:Y:S01]  /*2c4b0*/  LDGSTS.E [R170+-0x2fff4], desc[UR8][R98.64], !P6 ;  /* 0xd000c00062aa7fae */ /* 0x0003e2000f121848 */
[----:B------:R-:W-:-:S03]  /*2c4c0*/  VIADD R178, R12, 0x100000 ;  /* 0x001000000cb27836 */ /* 0x000fc60000000000 */
[----:B------:R-:W-:Y:S01]  /*2c4d0*/  LDGSTS.E [R169+-0x2bff4], desc[UR8][R4.64], !P6 ;  /* 0xd400c00004a97fae */ /* 0x000fe2000f121848 */
[----:B------:R-:W-:-:S03]  /*2c4e0*/  IADD3 R177, R12, 0x100000, RZ ;  /* 0x001000000cb17810 */ /* 0x000fc60007ffe0ff */
[----:B------:R1:W-:Y:S01]  /*2c4f0*/  LDGSTS.E [R168+-0x27ff4], desc[UR8][R18.64], !P6 ;  /* 0xd800c00012a87fae */ /* 0x0003e2000f121848 */
[----:B----4-:R-:W-:-:S03]  /*2c500*/  IMAD.WIDE R172, R21, 0x4, R186 ;  /* 0x0000000415ac7825 */ /* 0x010fc600078e02ba */
[----:B------:R-:W-:Y:S01]  /*2c510*/  LDGSTS.E [R180+-0x23ff4], desc[UR8][R16.64], !P6 ;  /* 0xdc00c00010b47fae */ /* 0x000fe2000f121848 */
[----:B-1----:R-:W-:-:S03]  /*2c520*/  IMAD.WIDE R170, R21, 0x4, R188 ;  /* 0x0000000415aa7825 */ /* 0x002fc600078e02bc */
[----:B------:R-:W4:Y:S01]  /*2c530*/  LDL.LU.64 R216, [R1+0x1070] ;  /* 0x0010700001d87983 */ /* 0x000f220000300a00 */
[C---:B------:R-:W-:Y:S02]  /*2c540*/  VIADD R176, R12.reuse, 0x100000 ;  /* 0x001000000cb07836 */ /* 0x040fe40000000000 */
[C---:B------:R-:W-:Y:S01]  /*2c550*/  IMAD.WIDE R168, R21.reuse, 0x4, R190 ;  /* 0x0000000415a87825 */ /* 0x040fe200078e02be */
[----:B------:R-:W-:Y:S01]  /*2c560*/  IADD3 R190, R12, 0x100000, RZ ;  /* 0x001000000cbe7810 */ /* 0x000fe20007ffe0ff */
[----:B------:R-:W4:Y:S04]  /*2c570*/  LDL.LU.64 R212, [R1+0x1068] ;  /* 0x0010680001d47983 */ /* 0x000f280000300a00 */
[----:B------:R-:W-:Y:S04]  /*2c580*/  LDGSTS.E [R179+-0x20000], desc[UR8][R168.64], !P5 ;  /* 0xe0000000a8b37fae */ /* 0x000fe8000e921848 */
[----:B------:R-:W-:Y:S04]  /*2c590*/  LDGSTS.E [R178+-0x1c000], desc[UR8][R170.64], !P5 ;  /* 0xe4000000aab27fae */ /* 0x000fe8000e921848 */
[----:B------:R-:W-:Y:S04]  /*2c5a0*/  LDGSTS.E [R177+-0x18000], desc[UR8][R172.64], !P5 ;  /* 0xe8000000acb17fae */ /* 0x000fe8000e921848 */
[----:B------:R1:W-:Y:S04]  /*2c5b0*/  LDGSTS.E [R176+-0x14000], desc[UR8][R174.64], !P5 ;  /* 0xec000000aeb07fae */ /* 0x0003e8000e921848 */
[----:B------:R-:W4:Y:S01]  /*2c5c0*/  LDL.LU.64 R210, [R1+0x1060] ;  /* 0x0010600001d27983 */ /* 0x000f220000300a00 */
[----:B-1----:R-:W-:-:S03]  /*2c5d0*/  IMAD.WIDE R176, R21, 0x4, R200 ;  /* 0x0000000415b07825 */ /* 0x002fc600078e02c8 */
[----:B------:R-:W4:Y:S04]  /*2c5e0*/  LDL.LU.64 R200, [R1+0x1058] ;  /* 0x0010580001c87983 */ /* 0x000f280000300a00 */
[----:B------:R3:W-:Y:S04]  /*2c5f0*/  LDGSTS.E [R190+-0x1fffc], desc[UR8][R176.64], !P4 ;  /* 0xe0004000b0be7fae */ /* 0x0007e8000e121848 */
[----:B------:R-:W4:Y:S04]  /*2c600*/  LDL.LU.64 R220, [R1+0x1050] ;  /* 0x0010500001dc7983 */ /* 0x000f280000300a00 */
[----:B------:R-:W4:Y:S04]  /*2c610*/  LDL.LU.64 R218, [R1+0x1048] ;  /* 0x0010480001da7983 */ /* 0x000f280000300a00 */
[----:B------:R-:W4:Y:S01]  /*2c620*/  LDL.LU.64 R208, [R1+0x1040] ;  /* 0x0010400001d07983 */ /* 0x000f220000300a00 */
[----:B---3--:R-:W-:-:S04]  /*2c630*/  IMAD.WIDE R190, R21, 0x4, R192 ;  /* 0x0000000415be7825 */ /* 0x008fc800078e02c0 */
[C---:B--2---:R-:W-:Y:S02]  /*2c640*/  IMAD.WIDE R192, R21.reuse, 0x4, R230 ;  /* 0x0000000415c07825 */ /* 0x044fe400078e02e6 */
[----:B------:R-:W2:Y:S04]  /*2c650*/  LDL.LU.64 R230, [R1+0x1038] ;  /* 0x0010380001e67983 */ /* 0x000ea80000300a00 */
[----:B------:R-:W3:Y:S04]  /*2c660*/  LDL.LU.64 R30, [R1+0x1030] ;  /* 0x00103000011e7983 */ /* 0x000ee80000300a00 */
[----:B------:R-:W3:Y:S04]  /*2c670*/  LDL.LU.64 R38, [R1+0x1028] ;  /* 0x0010280001267983 */ /* 0x000ee80000300a00 */
[----:B------:R-:W3:Y:S01]  /*2c680*/  LDL.LU.64 R28, [R1+0x1020] ;  /* 0x00102000011c7983 */ /* 0x000ee20000300a00 */
[C---:B------:R-:W-:Y:S01]  /*2c690*/  VIADD R189, R12.reuse, 0x100000 ;  /* 0x001000000cbd7836 */ /* 0x040fe20000000000 */
[C---:B------:R-:W-:Y:S01]  /*2c6a0*/  IADD3 R188, R12.reuse, 0x100000, RZ ;  /* 0x001000000cbc7810 */ /* 0x040fe20007ffe0ff */
[----:B------:R-:W-:Y:S01]  /*2c6b0*/  IMAD.WIDE R178, R21, 0x4, R196 ;  /* 0x0000000415b27825 */ /* 0x000fe200078e02c4 */
[----:B------:R-:W-:-:S03]  /*2c6c0*/  IADD3 R186, R12, 0x100000, RZ ;  /* 0x001000000cba7810 */ /* 0x000fc60007ffe0ff */
[C---:B------:R-:W-:Y:S01]  /*2c6d0*/  IMAD.WIDE R180, R21.reuse, 0x4, R194 ;  /* 0x0000000415b47825 */ /* 0x040fe200078e02c2 */
[----:B------:R-:W-:Y:S03]  /*2c6e0*/  LDGSTS.E [R189+-0x1bffc], desc[UR8][R178.64], !P4 ;  /* 0xe4004000b2bd7fae */ /* 0x000fe6000e121848 */
[----:B------:R-:W-:Y:S01]  /*2c6f0*/  VIADD R187, R12, 0x100000 ;  /* 0x001000000cbb7836 */ /* 0x000fe20000000000 */
[----:B------:R1:W-:Y:S01]  /*2c700*/  LDGSTS.E [R188+-0x17ffc], desc[UR8][R180.64], !P4 ;  /* 0xe8004000b4bc7fae */ /* 0x0003e2000e121848 */
[----:B------:R-:W-:-:S04]  /*2c710*/  IMAD.WIDE R182, R21, 0x4, R182 ;  /* 0x0000000415b67825 */ /* 0x000fc800078e02b6 */
[C---:B------:R-:W-:Y:S01]  /*2c720*/  IMAD.WIDE R184, R21.reuse, 0x4, R184 ;  /* 0x0000000415b87825 */ /* 0x040fe200078e02b8 */
[----:B------:R-:W-:Y:S01]  /*2c730*/  LDGSTS.E [R187+-0x13ffc], desc[UR8][R182.64], !P4 ;  /* 0xec004000b6bb7fae */ /* 0x000fe2000e121848 */
[C---:B------:R-:W-:Y:S02]  /*2c740*/  IADD3 R196, R12.reuse, 0x100000, RZ ;  /* 0x001000000cc47810 */ /* 0x040fe40007ffe0ff */
[C---:B------:R-:W-:Y:S01]  /*2c750*/  VIADD R197, R12.reuse, 0x100000 ;  /* 0x001000000cc57836 */ /* 0x040fe20000000000 */
[----:B------:R1:W-:Y:S01]  /*2c760*/  LDGSTS.E [R186+-0x1fff8], desc[UR8][R184.64], !P3 ;  /* 0xe0008000b8ba7fae */ /* 0x0003e2000d921848 */
[C---:B------:R-:W-:Y:S02]  /*2c770*/  VIADD R195, R12.reuse, 0x100000 ;  /* 0x001000000cc37836 */ /* 0x040fe40000000000 */
[----:B-1----:R-:W-:Y:S01]  /*2c780*/  IMAD.WIDE R188, R21, 0x4, R202 ;  /* 0x0000000415bc7825 */ /* 0x002fe200078e02ca */
[----:B------:R-:W-:-:S03]  /*2c790*/  IADD3 R194, R12, 0x100000, RZ ;  /* 0x001000000cc27810 */ /* 0x000fc60007ffe0ff */
[----:B------:R-:W-:Y:S01]  /*2c7a0*/  IMAD.WIDE R186, R21, 0x4, R204 ;  /* 0x0000000415ba7825 */ /* 0x000fe200078e02cc */
[----:B------:R-:W-:-:S04]  /*2c7b0*/  IADD3 R205, R12, 0x100000, RZ ;  /* 0x001000000ccd7810 */ /* 0x000fc80007ffe0ff */
[----:B------:R-:W-:Y:S04]  /*2c7c0*/  LDGSTS.E [R197+-0x1bff8], desc[UR8][R186.64], !P3 ;  /* 0xe4008000bac57fae */ /* 0x000fe8000d921848 */
[----:B------:R-:W-:Y:S04]  /*2c7d0*/  LDGSTS.E [R196+-0x17ff8], desc[UR8][R188.64], !P3 ;  /* 0xe8008000bcc47fae */ /* 0x000fe8000d921848 */
[----:B------:R-:W-:Y:S04]  /*2c7e0*/  LDGSTS.E [R195+-0x13ff8], desc[UR8][R190.64], !P3 ;  /* 0xec008000bec37fae */ /* 0x000fe8000d921848 */
[----:B------:R4:W-:Y:S02]  /*2c7f0*/  LDGSTS.E [R194+-0x1fff4], desc[UR8][R192.64], !P2 ;  /* 0xe000c000c0c27fae */ /* 0x0009e4000d121848 */
[----:B----4-:R-:W-:-:S02]  /*2c800*/  IMAD.WIDE R194, R21, 0x4, R216 ;  /* 0x0000000415c27825 */ /* 0x010fc400078e02d8 */
[----:B------:R-:W4:Y:S04]  /*2c810*/  LDL.LU.64 R216, [R1+0x1018] ;  /* 0x0010180001d87983 */ /* 0x000f280000300a00 */
[----:B------:R1:W-:Y:S04]  /*2c820*/  LDGSTS.E [R205+-0x1bff4], desc[UR8][R194.64], !P2 ;  /* 0xe400c000c2cd7fae */ /* 0x0003e8000d121848 */
[----:B------:R-:W4:Y:S01]  /*2c830*/  LDL.LU.64 R222, [R1+0x1010] ;  /* 0x0010100001de7983 */ /* 0x000f220000300a00 */
[----:B-1----:R-:W-:Y:S01]  /*2c840*/  IADD3 R205, R206, -0x1fe, RZ ;  /* 0xfffffe02cecd7810 */ /* 0x002fe20007ffe0ff */
[----:B------:R-:W-:-:S04]  /*2c850*/  IMAD.WIDE R206, R21, 0x4, R208 ;  /* 0x0000000415ce7825 */ /* 0x000fc800078e02d0 */
[----:B--2---:R-:W-:Y:S02]  /*2c860*/  IMAD.WIDE R208, R21, 0x4, R230 ;  /* 0x0000000415d07825 */ /* 0x004fe400078e02e6 */
[----:B------:R-:W2:Y:S04]  /*2c870*/  LDL.LU.64 R230, [R1+0x1008] ;  /* 0x0010080001e67983 */ /* 0x000ea80000300a00 */
[----:B------:R-:W2:Y:S04]  /*2c880*/  LDL.LU.64 R46, [R1+0x1000] ;  /* 0x00100000012e7983 */ /* 0x000ea80000300a00 */
[----:B------:R-:W2:Y:S01]  /*2c890*/  LDL.LU.64 R54, [R1+0xff8] ;  /* 0x000ff80001367983 */ /* 0x000ea20000300a00 */
[----:B------:R-:W-:Y:S01]  /*2c8a0*/  VIADD R197, R198, 0xfffffe03 ;  /* 0xfffffe03c6c57836 */ /* 0x000fe20000000000 */
[C---:B------:R-:W-:Y:S01]  /*2c8b0*/  IADD3 R203, R12.reuse, 0x100000, RZ ;  /* 0x001000000ccb7810 */ /* 0x040fe20007ffe0ff */
[----:B------:R-:W-:Y:S01]  /*2c8c0*/  VIADD R204, R12, 0x100000 ;  /* 0x001000000ccc7836 */ /* 0x000fe20000000000 */
[----:B------:R-:W-:Y:S01]  /*2c8d0*/  LOP3.LUT R252, R252, 0x7f, RZ, 0xc0, !PT ;  /* 0x0000007ffcfc7812 */ /* 0x000fe200078ec0ff */
[----:B------:R-:W-:Y:S01]  /*2c8e0*/  VIADD R202, R12, 0x100000 ;  /* 0x001000000cca7836 */ /* 0x000fe20000000000 */
[----:B------:R-:W-:Y:S01]  /*2c8f0*/  ISETP.GE.U32.AND P1, PT, R197, 0x7ffffd84, PT ;  /* 0x7ffffd84c500780c */ /* 0x000fe20003f26070 */
[----:B------:R-:W-:Y:S01]  /*2c900*/  IMAD.WIDE R196, R21, 0x4, R212 ;  /* 0x0000000415c47825 */ /* 0x000fe200078e02d4 */
[----:B------:R-:W-:Y:S01]  /*2c910*/  IADD3 R225, R225, -0x200, RZ ;  /* 0xfffffe00e1e17810 */ /* 0x000fe20007ffe0ff */
[----:B------:R-:W2:Y:S02]  /*2c920*/  LDL.LU.64 R226, [R1+0xff0] ;  /* 0x000ff00001e27983 */ /* 0x000ea40000300a00 */
[----:B------:R-:W-:-:S02]  /*2c930*/  IMAD.WIDE R198, R21, 0x4, R210 ;  /* 0x0000000415c67825 */ /* 0x000fc400078e02d2 */
[----:B------:R1:W-:Y:S02]  /*2c940*/  LDGSTS.E [R204+-0x17ff4], desc[UR8][R196.64], !P2 ;  /* 0xe800c000c4cc7fae */ /* 0x0003e4000d121848 */
[----:B------:R-:W-:Y:S02]  /*2c950*/  IMAD.WIDE R200, R21, 0x4, R200 ;  /* 0x0000000415c87825 */ /* 0x000fe400078e02c8 */
[----:B------:R-:W-:Y:S01]  /*2c960*/  LDGSTS.E [R203+-0x13ff4], desc[UR8][R198.64], !P2 ;  /* 0xec00c000c6cb7fae */ /* 0x000fe2000d121848 */
[----:B------:R-:W-:Y:S01]  /*2c970*/  ISETP.GE.U32.AND P2, PT, R205, 0x7ffffd83, PT ;  /* 0x7ffffd83cd00780c */ /* 0x000fe20003f46070 */
[C---:B------:R-:W-:Y:S02]  /*2c980*/  VIADD R213, R12.reuse, 0x100000 ;  /* 0x001000000cd57836 */ /* 0x040fe40000000000 */
[----:B------:R3:W-:Y:S01]  /*2c990*/  LDGSTS.E [R202+-0x10000], desc[UR8][R200.64], !P1 ;  /* 0xf0000000c8ca7fae */ /* 0x0007e2000c921848 */
[C---:B------:R-:W-:Y:S01]  /*2c9a0*/  IADD3 R212, R12.reuse, 0x100000, RZ ;  /* 0x001000000cd47810 */ /* 0x040fe20007ffe0ff */
[----:B------:R-:W-:-:S02]  /*2c9b0*/  VIADD R211, R12, 0x100000 ;  /* 0x001000000cd37836 */ /* 0x000fc40000000000 */
[C---:B-1----:R-:W-:Y:S01]  /*2c9c0*/  IMAD.WIDE R204, R21.reuse, 0x4, R218 ;  /* 0x0000000415cc7825 */ /* 0x042fe200078e02da */
[C---:B------:R-:W-:Y:S01]  /*2c9d0*/  IADD3 R210, R12.reuse, 0x100000, RZ ;  /* 0x001000000cd27810 */ /* 0x040fe20007ffe0ff */
[----:B------:R-:W2:Y:S02]  /*2c9e0*/  LDL.LU.64 R228, [R1+0xfe8] ;  /* 0x000fe80001e47983 */ /* 0x000ea40000300a00 */
[----:B---3--:R-:W-:Y:S01]  /*2c9f0*/  IMAD.WIDE R202, R21, 0x4, R220 ;  /* 0x0000000415ca7825 */ /* 0x008fe200078e02dc */
[C---:B------:R-:W-:Y:S01]  /*2ca00*/  IADD3 R219, R12.reuse, 0x100000, RZ ;  /* 0x001000000cdb7810 */ /* 0x040fe20007ffe0ff */
[----:B------:R-:W3:Y:S04]  /*2ca10*/  LDL.LU.64 R56, [R1+0x7e0] ;  /* 0x0007e00001387983 */ /* 0x000ee80000300a00 */
[----:B------:R1:W-:Y:S01]  /*2ca20*/  LDGSTS.E [R213+-0xc000], desc[UR8][R202.64], !P1 ;  /* 0xf4000000cad57fae */ /* 0x0003e2000c921848 */
[----:B------:R-:W-:-:S03]  /*2ca30*/  IADD3 R221, R12, 0x100000, RZ ;  /* 0x001000000cdd7810 */ /* 0x000fc60007ffe0ff */
[----:B------:R1:W-:Y:S01]  /*2ca40*/  LDGSTS.E [R212+-0x8000], desc[UR8][R204.64], !P1 ;  /* 0xf8000000ccd47fae */ /* 0x0003e2000c921848 */
[----:B------:R-:W-:-:S03]  /*2ca50*/  VIADD R220, R12, 0x100000 ;  /* 0x001000000cdc7836 */ /* 0x000fc60000000000 */
[----:B------:R-:W-:Y:S01]  /*2ca60*/  LDGSTS.E [R211+-0x4000], desc[UR8][R206.64], !P1 ;  /* 0xfc000000ced37fae */ /* 0x000fe2000c921848 */
[----:B-1----:R-:W-:-:S03]  /*2ca70*/  VIADD R213, R214, 0xfffffe01 ;  /* 0xfffffe01d6d57836 */ /* 0x002fc60000000000 */
[----:B------:R1:W-:Y:S01]  /*2ca80*/  LDGSTS.E [R210+-0xfffc], desc[UR8][R208.64], !P2 ;  /* 0xf0004000d0d27fae */ /* 0x0003e2000d121848 */
[----:B------:R-:W-:Y:S01]  /*2ca90*/  IMAD.WIDE R214, R21, 0x4, R28 ;  /* 0x0000000415d67825 */ /* 0x000fe200078e021c */
[----:B------:R-:W-:-:S03]  /*2caa0*/  ISETP.GE.U32.AND P3, PT, R213, 0x7ffffd82, PT ;  /* 0x7ffffd82d500780c */ /* 0x000fc60003f66070 */
[----:B------:R-:W-:-:S04]  /*2cab0*/  IMAD.WIDE R212, R21, 0x4, R38 ;  /* 0x0000000415d47825 */ /* 0x000fc800078e0226 */
[----:B-1----:R-:W-:-:S05]  /*2cac0*/  IMAD.WIDE R210, R21, 0x4, R30 ;  /* 0x0000000415d27825 */ /* 0x002fca00078e021e */
[----:B------:R-:W-:Y:S04]  /*2cad0*/  LDGSTS.E [R221+-0xbffc], desc[UR8][R210.64], !P2 ;  /* 0xf4004000d2dd7fae */ /* 0x000fe8000d121848 */
[----:B------:R-:W-:Y:S04]  /*2cae0*/  LDGSTS.E [R220+-0x7ffc], desc[UR8][R212.64], !P2 ;  /* 0xf8004000d4dc7fae */ /* 0x000fe8000d121848 */
[----:B------:R-:W-:Y:S01]  /*2caf0*/  LDGSTS.E [R219+-0x3ffc], desc[UR8][R214.64], !P2 ;  /* 0xfc004000d6db7fae */ /* 0x000fe2000d121848 */
[----:B------:R-:W-:Y:S02]  /*2cb00*/  ISETP.GE.AND P2, PT, R252, R225, PT ;  /* 0x000000e1fc00720c */ /* 0x000fe40003f46270 */
[----:B------:R-:W1:Y:S01]  /*2cb10*/  LDC R252, c[0x0][0x230] ;  /* 0x00008c00fffc7b82 */ /* 0x000e620000000800 */
[----:B------:R-:W-:-:S02]  /*2cb20*/  VIADD R218, R12, 0x100000 ;  /* 0x001000000cda7836 */ /* 0x000fc40000000000 */
[----:B----4-:R-:W-:-:S04]  /*2cb30*/  IMAD.WIDE R216, R21, 0x4, R216 ;  /* 0x0000000415d87825 */ /* 0x010fc800078e02d8 */
[C---:B------:R-:W-:Y:S01]  /*2cb40*/  VIADD R224, R12.reuse, 0x100000 ;  /* 0x001000000ce07836 */ /* 0x040fe20000000000 */
[----:B------:R4:W-:Y:S01]  /*2cb50*/  LDGSTS.E [R218+-0xfff8], desc[UR8][R216.64], !P3 ;  /* 0xf0008000d8da7fae */ /* 0x0009e2000d921848 */
[----:B------:R-:W-:Y:S01]  /*2cb60*/  IADD3 R8, R12, 0x100000, RZ ;  /* 0x001000000c087810 */ /* 0x000fe20007ffe0ff */
[----:B----4-:R-:W-:Y:S01]  /*2cb70*/  IMAD.WIDE R218, R21, 0x4, R222 ;  /* 0x0000000415da7825 */ /* 0x010fe200078e02de */
[----:B-1----:R-:W-:-:S03]  /*2cb80*/  IADD3 R252, R252, 0x7f, RZ ;  /* 0x0000007ffcfc7810 */ /* 0x002fc60007ffe0ff */
[----:B------:R-:W-:Y:S01]  /*2cb90*/  VIADD R223, R12, 0x100000 ;  /* 0x001000000cdf7836 */ /* 0x000fe20000000000 */
[----:B------:R-:W-:Y:S01]  /*2cba0*/  SEL R222, RZ, 0x4, P2 ;  /* 0x00000004ffde7807 */ /* 0x000fe20001000000 */
[----:B------:R1:W-:Y:S01]  /*2cbb0*/  LDGSTS.E [R224+-0xbff8], desc[UR8][R218.64], !P3 ;  /* 0xf4008000dae07fae */ /* 0x0003e2000d921848 */
[----:B------:R-:W-:Y:S02]  /*2cbc0*/  ISETP.GT.AND P1, PT, R252, 0x27f, PT ;  /* 0x0000027ffc00780c */ /* 0x000fe40003f24270 */
[----:B------:R-:W-:Y:S01]  /*2cbd0*/  ISETP.GE.U32.AND P2, PT, R225, 0x7ffffd81, PT ;  /* 0x7ffffd81e100780c */ /* 0x000fe20003f46070 */
[----:B--2---:R-:W-:Y:S01]  /*2cbe0*/  IMAD.WIDE R220, R21, 0x4, R230 ;  /* 0x0000000415dc7825 */ /* 0x004fe200078e02e6 */
[----:B------:R-:W-:-:S04]  /*2cbf0*/  SEL R230, R222, RZ, P1 ;  /* 0x000000ffdee67207 */ /* 0x000fc80000800000 */
[----:B------:R2:W-:Y:S01]  /*2cc00*/  LDGSTS.E [R223+-0x7ff8], desc[UR8][R220.64], !P3 ;  /* 0xf8008000dcdf7fae */ /* 0x0005e2000d921848 */
[----:B-1----:R-:W-:-:S03]  /*2cc10*/  IMAD.WIDE R224, R21, 0x4, R54 ;  /* 0x0000000415e07825 */ /* 0x002fc600078e0236 */
[----:B------:R-:W4:Y:S01]  /*2cc20*/  LDL.LU.64 R54, [R1+0x7d8] ;  /* 0x0007d80001367983 */ /* 0x000f220000300a00 */
[----:B--2---:R-:W-:-:S05]  /*2cc30*/  IMAD.WIDE R222, R21, 0x4, R46 ;  /* 0x0000000415de7825 */ /* 0x004fca00078e022e */
[----:B------:R1:W-:Y:S04]  /*2cc40*/  LDGSTS.E [R8+-0x3ff8], desc[UR8][R222.64], !P3 ;  /* 0xfc008000de087fae */ /* 0x0003e8000d921848 */
[----:B------:R-:W1:Y:S04]  /*2cc50*/  LDL.LU.64 R8, [R1+0x7d0] ;  /* 0x0007d00001087983 */ /* 0x000e680000300a00 */
[----:B------:R-:W2:Y:S04]  /*2cc60*/  LDL.LU.64 R24, [R1+0x7c8] ;  /* 0x0007c80001187983 */ /* 0x000ea80000300a00 */
        /* <DEDUP_REMOVED lines=11> */
[----:B------:R-:W2:Y:S01]  /*2cd20*/  LDL.LU.64 R88, [R1+0x570] ;  /* 0x0005700001587983 */ /* 0x000ea20000300a00 */
[C---:B------:R-:W-:Y:S01]  /*2cd30*/  VIADD R28, R12.reuse, 0x100000 ;  /* 0x001000000c1c7836 */ /* 0x040fe20000000000 */
[C---:B------:R-:W-:Y:S01]  /*2cd40*/  IADD3 R252, R12.reuse, 0x100000, RZ ;  /* 0x001000000cfc7810 */ /* 0x040fe20007ffe0ff */
[C---:B------:R-:W-:Y:S01]  /*2cd50*/  IMAD.WIDE R226, R21.reuse, 0x4, R226 ;  /* 0x0000000415e27825 */ /* 0x040fe200078e02e2 */
[----:B------:R-:W2:Y:S03]  /*2cd60*/  LDL.LU.64 R80, [R1+0x560] ;  /* 0x0005600001507983 */ /* 0x000ea60000300a00 */
[----:B------:R-:W-:Y:S01]  /*2cd70*/  VIADD R231, R12, 0x100000 ;  /* 0x001000000ce77836 */ /* 0x000fe20000000000 */
[----:B------:R-:W2:Y:S01]  /*2cd80*/  LDL.LU.64 R72, [R1+0x558] ;  /* 0x0005580001487983 */ /* 0x000ea20000300a00 */
[----:B------:R-:W-:-:S03]  /*2cd90*/  IMAD.WIDE R228, R21, 0x4, R228 ;  /* 0x0000000415e47825 */ /* 0x000fc600078e02e4 */
[----:B------:R-:W2:Y:S01]  /*2cda0*/  LDL.LU.64 R64, [R1+0x548] ;  /* 0x0005480001407983 */ /* 0x000ea20000300a00 */
[C---:B---3--:R-:W-:Y:S01]  /*2cdb0*/  IMAD.WIDE R56, R21.reuse, 0x4, R56 ;  /* 0x0000000415387825 */ /* 0x048fe200078e0238 */
[----:B------:R-:W-:Y:S02]  /*2cdc0*/  ISETP.NE.U32.AND P1, PT, R230, RZ, PT ;  /* 0x000000ffe600720c */ /* 0x000fe40003f25070 */
[----:B------:R3:W-:Y:S04]  /*2cdd0*/  LDGSTS.E [R28+-0xfff4], desc[UR8][R224.64], !P2 ;  /* 0xf000c000e01c7fae */ /* 0x0007e8000d121848 */
[----:B------:R-:W3:Y:S04]  /*2cde0*/  LDL.LU.64 R236, [R1+0x218] ;  /* 0x0002180001ec7983 */ /* 0x000ee80000300a00 */
[----:B------:R-:W3:Y:S04]  /*2cdf0*/  LDL.LU.64 R244, [R1+0x210] ;  /* 0x0002100001f47983 */ /* 0x000ee80000300a00 */
[----:B------:R-:W-:Y:S04]  /*2ce00*/  LDGSTS.E [R252+-0xbff4], desc[UR8][R226.64], !P2 ;  /* 0xf400c000e2fc7fae */ /* 0x000fe8000d121848 */
[----:B------:R-:W3:Y:S04]  /*2ce10*/  LDL.LU.64 R28, [R1+0x208] ;  /* 0x00020800011c7983 */ /* 0x000ee80000300a00 */
[----:B------:R3:W-:Y:S04]  /*2ce20*/  LDGSTS.E [R231+-0x7ff4], desc[UR8][R228.64], !P2 ;  /* 0xf800c000e4e77fae */ /* 0x0007e8000d121848 */
[----:B------:R-:W3:Y:S04]  /*2ce30*/  LDL.LU.64 R230, [R1+0x10f0] ;  /* 0x0010f00001e67983 */ /* 0x000ee80000300a00 */
[----:B------:R4:W-:Y:S04]  /*2ce40*/  STL.64 [R1+0x490], R56 ;  /* 0x0004903801007387 */ /* 0x0009e80000100a00 */
[----:B----4-:R-:W4:Y:S01]  /*2ce50*/  LDL.LU.64 R56, [R1+0x1b98] ;  /* 0x001b980001387983 */ /* 0x010f220000300a00 */
[----:B------:R-:W-:-:S05]  /*2ce60*/  IMAD.WIDE R54, R21, 0x4, R54 ;  /* 0x0000000415367825 */ /* 0x000fca00078e0236 */
[----:B------:R1:W-:Y:S04]  /*2ce70*/  STL.64 [R1+0x498], R54 ;  /* 0x0004983601007387 */ /* 0x0003e80000100a00 */
[----:B-1----:R-:W4:Y:S01]  /*2ce80*/  LDL.LU.64 R54, [R1+0x200] ;  /* 0x0002000001367983 */ /* 0x002f220000300a00 */
[----:B------:R-:W-:-:S04]  /*2ce90*/  IMAD.WIDE R8, R21, 0x4, R8 ;  /* 0x0000000415087825 */ /* 0x000fc800078e0208 */
[C---:B--2---:R-:W-:Y:S01]  /*2cea0*/  IMAD.WIDE R24, R21.reuse, 0x4, R24 ;  /* 0x0000000415187825 */ /* 0x044fe200078e0218 */
[----:B------:R1:W-:Y:S03]  /*2ceb0*/  STL.64 [R1+0x4a8], R8 ;  /* 0x0004a80801007387 */ /* 0x0003e60000100a00 */
[----:B------:R-:W-:-:S04]  /*2cec0*/  IMAD.WIDE R26, R21, 0x4, R26 ;  /* 0x00000004151a7825 */ /* 0x000fc800078e021a */
[C---:B------:R-:W-:Y:S01]  /*2ced0*/  IMAD.WIDE R30, R21.reuse, 0x4, R30 ;  /* 0x00000004151e7825 */ /* 0x040fe200078e021e */
[----:B-1----:R-:W2:Y:S03]  /*2cee0*/  LDL.LU.64 R8, [R1+0x1b90] ;  /* 0x001b900001087983 */ /* 0x002ea60000300a00 */
[C---:B------:R-:W-:Y:S01]  /*2cef0*/  IMAD.WIDE R38, R21.reuse, 0x4, R38 ;  /* 0x0000000415267825 */ /* 0x040fe200078e0226 */
[----:B------:R1:W-:Y:S03]  /*2cf00*/  STL.64 [R1+0x4b0], R24 ;  /* 0x0004b01801007387 */ /* 0x0003e60000100a00 */
[----:B------:R-:W-:-:S04]  /*2cf10*/  IMAD.WIDE R46, R21, 0x4, R46 ;  /* 0x00000004152e7825 */ /* 0x000fc800078e022e */
[C---:B------:R-:W-:Y:S01]  /*2cf20*/  IMAD.WIDE R58, R21.reuse, 0x4, R58 ;  /* 0x00000004153a7825 */ /* 0x040fe200078e023a */
[----:B-1----:R-:W2:Y:S04]  /*2cf30*/  LDL.LU.64 R24, [R1+0x1b88] ;  /* 0x001b880001187983 */ /* 0x002ea80000300a00 */
[----:B------:R1:W-:Y:S04]  /*2cf40*/  STL.64 [R1+0x4b8], R26 ;  /* 0x0004b81a01007387 */ /* 0x0003e80000100a00 */
[----:B-1----:R-:W2:Y:S04]  /*2cf50*/  LDL.LU.64 R26, [R1+0x1b80] ;  /* 0x001b8000011a7983 */ /* 0x002ea80000300a00 */
[----:B------:R1:W-:Y:S04]  /*2cf60*/  STL.64 [R1+0x4c0], R30 ;  /* 0x0004c01e01007387 */ /* 0x0003e80000100a00 */
[----:B-1----:R-:W2:Y:S04]  /*2cf70*/  LDL.LU.64 R30, [R1+0x1b78] ;  /* 0x001b7800011e7983 */ /* 0x002ea80000300a00 */
[----:B------:R1:W-:Y:S04]  /*2cf80*/  STL.64 [R1+0x508], R38 ;  /* 0x0005082601007387 */ /* 0x0003e80000100a00 */
[----:B-1----:R-:W2:Y:S04]  /*2cf90*/  LDL.LU.64 R38, [R1+0x1b70] ;  /* 0x001b700001267983 */ /* 0x002ea80000300a00 */
[----:B------:R1:W-:Y:S04]  /*2cfa0*/  STL.64 [R1+0x528], R46 ;  /* 0x0005282e01007387 */ /* 0x0003e80000100a00 */
[----:B-1----:R-:W2:Y:S04]  /*2cfb0*/  LDL.LU.64 R46, [R1+0x1b68] ;  /* 0x001b6800012e7983 */ /* 0x002ea80000300a00 */
[----:B------:R1:W-:Y:S02]  /*2cfc0*/  STL.64 [R1+0x540], R58 ;  /* 0x0005403a01007387 */ /* 0x0003e40000100a00 */
[----:B-1----:R-:W-:-:S04]  /*2cfd0*/  IMAD.WIDE R58, R21, 0x4, R246 ;  /* 0x00000004153a7825 */ /* 0x002fc800078e02f6 */
[C---:B------:R-:W-:Y:S01]  /*2cfe0*/  IMAD.WIDE R246, R21.reuse, 0x4, R22 ;  /* 0x0000000415f67825 */ /* 0x040fe200078e0216 */
[----:B------:R1:W-:Y:S03]  /*2cff0*/  STL.64 [R1+0x550], R58 ;  /* 0x0005503a01007387 */ /* 0x0003e60000100a00 */
[C---:B------:R-:W-:Y:S01]  /*2d000*/  IMAD.WIDE R22, R21.reuse, 0x4, R102 ;  /* 0x0000000415167825 */ /* 0x040fe200078e0266 */
[----:B------:R-:W-:Y:S03]  /*2d010*/  STL.64 [R1+0x568], R246 ;  /* 0x000568f601007387 */ /* 0x000fe60000100a00 */
[----:B-1----:R-:W-:-:S04]  /*2d020*/  IMAD.WIDE R58, R21, 0x4, R100 ;  /* 0x00000004153a7825 */ /* 0x002fc800078e0264 */
[C---:B------:R-:W-:Y:S01]  /*2d030*/  IMAD.WIDE R100, R21.reuse, 0x4, R238 ;  /* 0x0000000415647825 */ /* 0x040fe200078e02ee */
[----:B------:R1:W-:Y:S04]  /*2d040*/  STL.64 [R1+0x580], R58 ;  /* 0x0005803a01007387 */ /* 0x0003e80000100a00 */
[----:B------:R3:W-:Y:S04]  /*2d050*/  STL.64 [R1+0x590], R22 ;  /* 0x0005901601007387 */ /* 0x0007e80000100a00 */
[----:B------:R-:W-:Y:S01]  /*2d060*/  STL.64 [R1+0x5a0], R100 ;  /* 0x0005a06401007387 */ /* 0x000fe20000100a00 */
[----:B-1----:R-:W-:-:S04]  /*2d070*/  IMAD.WIDE R58, R21, 0x4, R96 ;  /* 0x00000004153a7825 */ /* 0x002fc800078e0260 */
[C---:B---3--:R-:W-:Y:S01]  /*2d080*/  IMAD.WIDE R22, R21.reuse, 0x4, R88 ;  /* 0x0000000415167825 */ /* 0x048fe200078e0258 */
[----:B------:R1:W-:Y:S04]  /*2d090*/  STL.64 [R1+0x6b8], R58 ;  /* 0x0006b83a01007387 */ /* 0x0003e80000100a00 */
[----:B-1----:R-:W3:Y:S04]  /*2d0a0*/  LDL.LU.64 R58, [R1+0x1d0] ;  /* 0x0001d000013a7983 */ /* 0x002ee80000300a00 */
[----:B------:R1:W-:Y:S04]  /*2d0b0*/  STL.64 [R1+0x6c0], R22 ;  /* 0x0006c01601007387 */ /* 0x0003e80000100a00 */
[----:B-1----:R-:W3:Y:S01]  /*2d0c0*/  LDL.LU.64 R22, [R1+0x1c8] ;  /* 0x0001c80001167983 */ /* 0x002ee20000300a00 */
[----:B------:R-:W-:-:S04]  /*2d0d0*/  IMAD.WIDE R80, R21, 0x4, R80 ;  /* 0x0000000415507825 */ /* 0x000fc800078e0250 */
[C---:B------:R-:W-:Y:S01]  /*2d0e0*/  IMAD.WIDE R88, R21.reuse, 0x4, R72 ;  /* 0x0000000415587825 */ /* 0x040fe200078e0248 */
[----:B------:R1:W-:Y:S03]  /*2d0f0*/  STL.64 [R1+0x6c8], R80 ;  /* 0x0006c85001007387 */ /* 0x0003e60000100a00 */
[C---:B------:R-:W-:Y:S01]  /*2d100*/  IMAD.WIDE R72, R21.reuse, 0x4, R236 ;  /* 0x0000000415487825 */ /* 0x040fe200078e02ec */
[----:B------:R1:W-:Y:S03]  /*2d110*/  STL.64 [R1+0x6d0], R88 ;  /* 0x0006d05801007387 */ /* 0x0003e60000100a00 */
[----:B------:R-:W-:-:S04]  /*2d120*/  IMAD.WIDE R28, R21, 0x4, R28 ;  /* 0x00000004151c7825 */ /* 0x000fc800078e021c */
[----:B-1----:R-:W-:-:S04]  /*2d130*/  IMAD.WIDE R80, R21, 0x4, R64 ;  /* 0x0000000415507825 */ /* 0x002fc800078e0240 */
[C---:B------:R-:W-:Y:S01]  /*2d140*/  IMAD.WIDE R64, R21.reuse, 0x4, R244 ;  /* 0x0000000415407825 */ /* 0x040fe200078e02f4 */
[----:B------:R-:W-:Y:S04]  /*2d150*/  STL.64 [R1+0x778], R80 ;  /* 0x0007785001007387 */ /* 0x000fe80000100a00 */
[----:B------:R-:W-:Y:S04]  /*2d160*/  STL.64 [R1+0x788], R72 ;  /* 0x0007884801007387 */ /* 0x000fe80000100a00 */
[----:B------:R-:W3:Y:S04]  /*2d170*/  LDL.LU.64 R246, [R1+0xd70] ;  /* 0x000d700001f67983 */ /* 0x000ee80000300a00 */
[----:B------:R-:W-:Y:S04]  /*2d180*/  STL.64 [R1+0x790], R64 ;  /* 0x0007904001007387 */ /* 0x000fe80000100a00 */
[----:B------:R-:W3:Y:S04]  /*2d190*/  LDL.LU.64 R100, [R1+0xd50] ;  /* 0x000d500001647983 */ /* 0x000ee80000300a00 */
[----:B------:R1:W-:Y:S04]  /*2d1a0*/  STL.64 [R1+0x7a0], R28 ;  /* 0x0007a01c01007387 */ /* 0x0003e80000100a00 */
[----:B------:R-:W3:Y:S04]  /*2d1b0*/  LDL.LU.64 R102, [R1+0xd30] ;  /* 0x000d300001667983 */ /* 0x000ee80000300a00 */
[----:B------:R-:W3:Y:S04]  /*2d1c0*/  LDL.LU.64 R238, [R1+0xcf8] ;  /* 0x000cf80001ee7983 */ /* 0x000ee80000300a00 */
[----:B------:R-:W3:Y:S04]  /*2d1d0*/  LDL.LU.64 R96, [R1+0x7c0] ;  /* 0x0007c00001607983 */ /* 0x000ee80000300a00 */
[----:B------:R-:W3:Y:S04]  /*2d1e0*/  LDL.LU.64 R88, [R1+0x7a8] ;  /* 0x0007a80001587983 */ /* 0x000ee80000300a00 */
[----:B-1----:R-:W3:Y:S04]  /*2d1f0*/  LDL.LU.64 R28, [R1+0x798] ;  /* 0x00079800011c7983 */ /* 0x002ee80000300a00 */
[----:B------:R-:W3:Y:S04]  /*2d200*/  LDL.LU.64 R80, [R1+0x780] ;  /* 0x0007800001507983 */ /* 0x000ee80000300a00 */
[----:B------:R-:W3:Y:S01]  /*2d210*/  LDL.LU.64 R72, [R1+0x6b0] ;  /* 0x0006b00001487983 */ /* 0x000ee20000300a00 */
[----:B----4-:R-:W-:-:S05]  /*2d220*/  IMAD.WIDE R54, R21, 0x4, R54 ;  /* 0x0000000415367825 */ /* 0x010fca00078e0236 */
[----:B------:R2:W-:Y:S04]  /*2d230*/  STL.64 [R1+0x7b0], R54 ;  /* 0x0007b03601007387 */ /* 0x0005e80000100a00 */
[----:B------:R-:W4:Y:S04]  /*2d240*/  LDL.LU.64 R64, [R1+0x6a8] ;  /* 0x0006a80001407983 */ /* 0x000f280000300a00 */
[----:B------:R-:W4:Y:S04]  /*2d250*/  LDL.LU.64 R236, [R1+0x6a0] ;  /* 0x0006a00001ec7983 */ /* 0x000f280000300a00 */
[----:B------:R-:W4:Y:S01]  /*2d260*/  LDL.LU.64 R244, [R1+0x698] ;  /* 0x0006980001f47983 */ /* 0x000f220000300a00 */
[----:B--2---:R-:W-:-:S04]  /*2d270*/  IMAD.WIDE R54, R21, 0x4, R46 ;  /* 0x0000000415367825 */ /* 0x004fc800078e022e */
[C---:B------:R-:W-:Y:S01]  /*2d280*/  IMAD.WIDE R46, R21.reuse, 0x4, R38 ;  /* 0x00000004152e7825 */ /* 0x040fe200078e0226 */
[----:B------:R1:W-:Y:S03]  /*2d290*/  STL.64 [R1+0x7b8], R54 ;  /* 0x0007b83601007387 */ /* 0x0003e60000100a00 */
[C---:B------:R-:W-:Y:S01]  /*2d2a0*/  IMAD.WIDE R38, R21.reuse, 0x4, R30 ;  /* 0x0000000415267825 */ /* 0x040fe200078e021e */
[----:B------:R2:W-:Y:S03]  /*2d2b0*/  STL.64 [R1+0x7c8], R46 ;  /* 0x0007c82e01007387 */ /* 0x0005e60000100a00 */
[C---:B------:R-:W-:Y:S01]  /*2d2c0*/  IMAD.WIDE R30, R21.reuse, 0x4, R26 ;  /* 0x00000004151e7825 */ /* 0x040fe200078e021a */
[----:B------:R2:W-:Y:S03]  /*2d2d0*/  STL.64 [R1+0x7d0], R38 ;  /* 0x0007d02601007387 */ /* 0x0005e60000100a00 */
[----:B------:R-:W-:-:S02]  /*2d2e0*/  IMAD.WIDE R26, R21, 0x4, R24 ;  /* 0x00000004151a7825 */ /* 0x000fc400078e0218 */
[----:B------:R-:W4:Y:S04]  /*2d2f0*/  LDL.LU.64 R24, [R1+0x538] ;  /* 0x0005380001187983 */ /* 0x000f280000300a00 */
[----:B------:R2:W-:Y:S04]  /*2d300*/  STL.64 [R1+0x7d8], R30 ;  /* 0x0007d81e01007387 */ /* 0x0005e80000100a00 */
[----:B-1----:R-:W4:Y:S04]  /*2d310*/  LDL.LU.64 R54, [R1+0x530] ;  /* 0x0005300001367983 */ /* 0x002f280000300a00 */
[----:B------:R1:W-:Y:S04]  /*2d320*/  STL.64 [R1+0x7e0], R26 ;  /* 0x0007e01a01007387 */ /* 0x0003e80000100a00 */
[----:B--2---:R-:W2:Y:S04]  /*2d330*/  LDL.LU.64 R46, [R1+0x520] ;  /* 0x00052000012e7983 */ /* 0x004ea80000300a00 */
[----:B------:R-:W2:Y:S04]  /*2d340*/  LDL.LU.64 R38, [R1+0x518] ;  /* 0x0005180001267983 */ /* 0x000ea80000300a00 */
[----:B------:R-:W2:Y:S04]  /*2d350*/  LDL.LU.64 R30, [R1+0x198] ;  /* 0x00019800011e7983 */ /* 0x000ea80000300a00 */
[----:B-1----:R-:W2:Y:S01]  /*2d360*/  LDL.LU.64 R26, [R1+0x190] ;  /* 0x00019000011a7983 */ /* 0x002ea20000300a00 */
[----:B---3--:R-:W-:-:S05]  /*2d370*/  IMAD.WIDE R58, R21, 0x4, R58 ;  /* 0x00000004153a7825 */ /* 0x008fca00078e023a */
[----:B------:R1:W-:Y:S01]  /*2d380*/  STL.64 [R1+0x7e8], R58 ;  /* 0x0007e83a01007387 */ /* 0x0003e20000100a00 */
[----:B------:R-:W-:-:S03]  /*2d390*/  IMAD.WIDE R22, R21, 0x4, R22 ;  /* 0x0000000415167825 */ /* 0x000fc600078e0216 */
[----:B-1----:R-:W3:Y:S04]  /*2d3a0*/  LDL.LU.64 R58, [R1+0x1b60] ;  /* 0x001b6000013a7983 */ /* 0x002ee80000300a00 */
[----:B------:R1:W-:Y:S04]  /*2d3b0*/  STL.64 [R1+0x860], R22 ;  /* 0x0008601601007387 */ /* 0x0003e80000100a00 */
[----:B-1----:R-:W4:Y:S01]  /*2d3c0*/  LDL.LU.64 R22, [R1+0x1b58] ;  /* 0x001b580001167983 */ /* 0x002f220000300a00 */
[----:B------:R-:W-:-:S04]  /*2d3d0*/  IMAD.WIDE R250, R21, 0x4, R250 ;  /* 0x0000000415fa7825 */ /* 0x000fc800078e02fa */
[----:B------:R-:W-:-:S04]  /*2d3e0*/  IMAD.WIDE R248, R21, 0x4, R248 ;  /* 0x0000000415f87825 */ /* 0x000fc800078e02f8 */
[----:B------:R-:W-:-:S04]  /*2d3f0*/  IMAD.WIDE R242, R21, 0x4, R242 ;  /* 0x0000000415f27825 */ /* 0x000fc800078e02f2 */
[----:B------:R-:W-:-:S04]  /*2d400*/  IMAD.WIDE R60, R21, 0x4, R60 ;  /* 0x00000004153c7825 */ /* 0x000fc800078e023c */
[----:B------:R-:W-:-:S04]  /*2d410*/  IMAD.WIDE R246, R21, 0x4, R246 ;  /* 0x0000000415f67825 */ /* 0x000fc800078e02f6 */
[----:B------:R-:W-:-:S04]  /*2d420*/  IMAD.WIDE R96, R21, 0x4, R96 ;  /* 0x0000000415607825 */ /* 0x000fc800078e0260 */
[----:B----4-:R-:W-:-:S05]  /*2d430*/  IMAD.WIDE R22, R21, 0x4, R22 ;  /* 0x0000000415167825 */ /* 0x010fca00078e0216 */
[----:B------:R1:W-:Y:S04]  /*2d440*/  STL.64 [R1+0x870], R22 ;  /* 0x0008701601007387 */ /* 0x0003e80000100a00 */
[----:B-1----:R-:W4:Y:S04]  /*2d450*/  LDL.LU.64 R22, [R1+0x1b50] ;  /* 0x001b500001167983 */ /* 0x002f280000300a00 */
[----:B------:R-:W-:Y:S04]  /*2d460*/  STL.64 [R1+0x8a0], R250 ;  /* 0x0008a0fa01007387 */ /* 0x000fe80000100a00 */
[----:B------:R-:W-:Y:S04]  /*2d470*/  STL.64 [R1+0x8c8], R248 ;  /* 0x0008c8f801007387 */ /* 0x000fe80000100a00 */
[----:B------:R1:W-:Y:S04]  /*2d480*/  STL.64 [R1+0x900], R242 ;  /* 0x000900f201007387 */ /* 0x0003e80000100a00 */
[----:B------:R2:W-:Y:S04]  /*2d490*/  STL.64 [R1+0x920], R60 ;  /* 0x0009203c01007387 */ /* 0x0005e80000100a00 */
[----:B------:R-:W-:Y:S01]  /*2d4a0*/  STL.64 [R1+0x958], R246 ;  /* 0x000958f601007387 */ /* 0x000fe20000100a00 */
[----:B-1----:R-:W-:-:S04]  /*2d4b0*/  IMAD.WIDE R242, R21, 0x4, R100 ;  /* 0x0000000415f27825 */ /* 0x002fc800078e0264 */
[C---:B--2---:R-:W-:Y:S01]  /*2d4c0*/  IMAD.WIDE R60, R21.reuse, 0x4, R102 ;  /* 0x00000004153c7825 */ /* 0x044fe200078e0266 */
[----:B------:R-:W-:Y:S03]  /*2d4d0*/  STL.64 [R1+0x980], R242 ;  /* 0x000980f201007387 */ /* 0x000fe60000100a00 */
[C---:B------:R-:W-:Y:S01]  /*2d4e0*/  IMAD.WIDE R100, R21.reuse, 0x4, R238 ;  /* 0x0000000415647825 */ /* 0x040fe200078e02ee */
[----:B------:R1:W-:Y:S04]  /*2d4f0*/  STL.64 [R1+0x9b0], R60 ;  /* 0x0009b03c01007387 */ /* 0x0003e80000100a00 */
[----:B------:R-:W-:Y:S04]  /*2d500*/  STL.64 [R1+0x9f0], R100 ;  /* 0x0009f06401007387 */ /* 0x000fe80000100a00 */
[----:B------:R-:W-:Y:S01]  /*2d510*/  STL.64 [R1+0xa20], R96 ;  /* 0x000a206001007387 */ /* 0x000fe20000100a00 */
[----:B-1----:R-:W-:-:S04]  /*2d520*/  IMAD.WIDE R60, R21, 0x4, R88 ;  /* 0x00000004153c7825 */ /* 0x002fc800078e0258 */
[C---:B------:R-:W-:Y:S02]  /*2d530*/  IMAD.WIDE R88, R21.reuse, 0x4, R28 ;  /* 0x0000000415587825 */ /* 0x040fe400078e021c */
[----:B------:R-:W2:Y:S04]  /*2d540*/  LDL.LU.64 R28, [R1+0x180] ;  /* 0x00018000011c7983 */ /* 0x000ea80000300a00 */
[----:B------:R1:W-:Y:S04]  /*2d550*/  STL.64 [R1+0xa40], R60 ;  /* 0x000a403c01007387 */ /* 0x0003e80000100a00 */
[----:B------:R-:W-:Y:S01]  /*2d560*/  STL.64 [R1+0xa58], R88 ;  /* 0x000a585801007387 */ /* 0x000fe20000100a00 */
[----:B-1----:R-:W-:-:S04]  /*2d570*/  IMAD.WIDE R60, R21, 0x4, R80 ;  /* 0x00000004153c7825 */ /* 0x002fc800078e0250 */
[C---:B------:R-:W-:Y:S01]  /*2d580*/  IMAD.WIDE R80, R21.reuse, 0x4, R72 ;  /* 0x0000000415507825 */ /* 0x040fe200078e0248 */
[----:B------:R1:W-:Y:S03]  /*2d590*/  STL.64 [R1+0xa78], R60 ;  /* 0x000a783c01007387 */ /* 0x0003e60000100a00 */
[C---:B------:R-:W-:Y:S01]  /*2d5a0*/  IMAD.WIDE R72, R21.reuse, 0x4, R64 ;  /* 0x0000000415487825 */ /* 0x040fe200078e0240 */
[----:B------:R-:W-:Y:S03]  /*2d5b0*/  STL.64 [R1+0xa90], R80 ;  /* 0x000a905001007387 */ /* 0x000fe60000100a00 */
[C---:B------:R-:W-:Y:S01]  /*2d5c0*/  IMAD.WIDE R64, R21.reuse, 0x4, R244 ;  /* 0x0000000415407825 */ /* 0x040fe200078e02f4 */
[----:B------:R-:W-:Y:S03]  /*2d5d0*/  STL.64 [R1+0xab0], R72 ;  /* 0x000ab04801007387 */ /* 0x000fe60000100a00 */
[C---:B-1----:R-:W-:Y:S01]  /*2d5e0*/  IMAD.WIDE R60, R21.reuse, 0x4, R236 ;  /* 0x00000004153c7825 */ /* 0x042fe200078e02ec */
[----:B------:R-:W3:Y:S04]  /*2d5f0*/  LDL.LU.64 R242, [R1+0x178] ;  /* 0x0001780001f27983 */ /* 0x000ee80000300a00 */
[----:B------:R1:W-:Y:S04]  /*2d600*/  STL.64 [R1+0xac8], R60 ;  /* 0x000ac83c01007387 */ /* 0x0003e80000100a00 */
[----:B-1----:R-:W3:Y:S04]  /*2d610*/  LDL.LU.64 R60, [R1+0x170] ;  /* 0x00017000013c7983 */ /* 0x002ee80000300a00 */
[----:B------:R1:W-:Y:S04]  /*2d620*/  STL.64 [R1+0xae8], R64 ;  /* 0x000ae84001007387 */ /* 0x0003e80000100a00 */
[----:B------:R-:W3:Y:S04]  /*2d630*/  LDL.LU.64 R250, [R1+0x168] ;  /* 0x0001680001fa7983 */ /* 0x000ee80000300a00 */
[----:B------:R-:W3:Y:S04]  /*2d640*/  LDL.LU.64 R248, [R1+0x160] ;  /* 0x0001600001f87983 */ /* 0x000ee80000300a00 */
[----:B------:R-:W3:Y:S01]  /*2d650*/  LDL.LU.64 R246, [R1+0x158] ;  /* 0x0001580001f67983 */ /* 0x000ee20000300a00 */
[----:B-1----:R-:W-:-:S04]  /*2d660*/  IMAD.WIDE R64, R21, 0x4, R24 ;  /* 0x0000000415407825 */ /* 0x002fc800078e0218 */
[C---:B------:R-:W-:Y:S01]  /*2d670*/  IMAD.WIDE R54, R21.reuse, 0x4, R54 ;  /* 0x0000000415367825 */ /* 0x040fe200078e0236 */
[----:B------:R-:W-:Y:S03]  /*2d680*/  STL.64 [R1+0xb08], R64 ;  /* 0x000b084001007387 */ /* 0x000fe60000100a00 */
[C---:B------:R-:W-:Y:S01]  /*2d690*/  IMAD.WIDE R24, R21.reuse, 0x4, R46 ;  /* 0x0000000415187825 */ /* 0x040fe200078e022e */
[----:B------:R-:W-:Y:S03]  /*2d6a0*/  STL.64 [R1+0xb28], R54 ;  /* 0x000b283601007387 */ /* 0x000fe60000100a00 */
[C---:B------:R-:W-:Y:S01]  /*2d6b0*/  IMAD.WIDE R38, R21.reuse, 0x4, R38 ;  /* 0x0000000415267825 */ /* 0x040fe200078e0226 */
[----:B------:R1:W-:Y:S03]  /*2d6c0*/  STL.64 [R1+0xb40], R24 ;  /* 0x000b401801007387 */ /* 0x0003e60000100a00 */
[C---:B------:R-:W-:Y:S01]  /*2d6d0*/  IMAD.WIDE R30, R21.reuse, 0x4, R30 ;  /* 0x00000004151e7825 */ /* 0x040fe200078e021e */
[----:B------:R-:W-:Y:S04]  /*2d6e0*/  STL.64 [R1+0xb60], R38 ;  /* 0x000b602601007387 */ /* 0x000fe80000100a00 */
[----:B------:R-:W-:Y:S01]  /*2d6f0*/  STL.64 [R1+0xb78], R30 ;  /* 0x000b781e01007387 */ /* 0x000fe20000100a00 */
[----:B-1----:R-:W-:-:S03]  /*2d700*/  IMAD.WIDE R24, R21, 0x4, R26 ;  /* 0x0000000415187825 */ /* 0x002fc600078e021a */
[----:B------:R-:W3:Y:S04]  /*2d710*/  LDL.LU.64 R100, [R1+0x898] ;  /* 0x0008980001647983 */ /* 0x000ee80000300a00 */
[----:B------:R1:W-:Y:S04]  /*2d720*/  STL.64 [R1+0xb98], R24 ;  /* 0x000b981801007387 */ /* 0x0003e80000100a00 */
[----:B------:R-:W3:Y:S01]  /*2d730*/  LDL.LU.64 R102, [R1+0x890] ;  /* 0x0008900001667983 */ /* 0x000ee20000300a00 */
[----:B----4-:R-:W-:-:S05]  /*2d740*/  IMAD.WIDE R22, R21, 0x4, R22 ;  /* 0x0000000415167825 */ /* 0x010fca00078e0216 */
[----:B------:R4:W-:Y:S04]  /*2d750*/  STL.64 [R1+0xbb0], R22 ;  /* 0x000bb01601007387 */ /* 0x0009e80000100a00 */
[----:B------:R-:W3:Y:S04]  /*2d760*/  LDL.LU.64 R238, [R1+0x888] ;  /* 0x0008880001ee7983 */ /* 0x000ee80000300a00 */
[----:B------:R-:W3:Y:S04]  /*2d770*/  LDL.LU.64 R96, [R1+0x880] ;  /* 0x0008800001607983 */ /* 0x000ee80000300a00 */
[----:B------:R-:W3:Y:S04]  /*2d780*/  LDL.LU.64 R88, [R1+0x770] ;  /* 0x0007700001587983 */ /* 0x000ee80000300a00 */
[----:B------:R-:W3:Y:S04]  /*2d790*/  LDL.LU.64 R80, [R1+0x768] ;  /* 0x0007680001507983 */ /* 0x000ee80000300a00 */
[----:B------:R-:W3:Y:S04]  /*2d7a0*/  LDL.LU.64 R72, [R1+0x760] ;  /* 0x0007600001487983 */ /* 0x000ee80000300a00 */
[----:B------:R-:W3:Y:S04]  /*2d7b0*/  LDL.LU.64 R64, [R1+0x740] ;  /* 0x0007400001407983 */ /* 0x000ee80000300a00 */
[----:B------:R-:W3:Y:S04]  /*2d7c0*/  LDL.LU.64 R236, [R1+0x678] ;  /* 0x0006780001ec7983 */ /* 0x000ee80000300a00 */
[----:B------:R-:W3:Y:S04]  /*2d7d0*/  LDL.LU.64 R244, [R1+0x658] ;  /* 0x0006580001f47983 */ /* 0x000ee80000300a00 */
[----:B-1----:R-:W3:Y:S04]  /*2d7e0*/  LDL.LU.64 R24, [R1+0x648] ;  /* 0x0006480001187983 */ /* 0x002ee80000300a00 */
[----:B------:R-:W3:Y:S04]  /*2d7f0*/  LDL.LU.64 R54, [R1+0x630] ;  /* 0x0006300001367983 */ /* 0x000ee80000300a00 */
[----:B----4-:R-:W4:Y:S01]  /*2d800*/  LDL.LU.64 R22, [R1+0x4f0] ;  /* 0x0004f00001167983 */ /* 0x010f220000300a00 */
[----:B--2---:R-:W-:-:S03]  /*2d810*/  IMAD.WIDE R26, R21, 0x4, R28 ;  /* 0x00000004151a7825 */ /* 0x004fc600078e021c */
[----:B------:R-:W2:Y:S04]  /*2d820*/  LDL.LU.64 R46, [R1+0x4c8] ;  /* 0x0004c800012e7983 */ /* 0x000ea80000300a00 */
[----:B------:R-:W2:Y:S04]  /*2d830*/  LDL.LU.64 R38, [R1+0x4a0] ;  /* 0x0004a00001267983 */ /* 0x000ea80000300a00 */
[----:B------:R1:W-:Y:S04]  /*2d840*/  STL.64 [R1+0xbd0], R26 ;  /* 0x000bd01a01007387 */ /* 0x0003e80000100a00 */
[----:B------:R-:W2:Y:S04]  /*2d850*/  LDL.LU.64 R30, [R1+0x88] ;  /* 0x00008800011e7983 */ /* 0x000ea80000300a00 */
[----:B-1----:R-:W2:Y:S04]  /*2d860*/  LDL.LU.64 R26, [R1+0x80] ;  /* 0x00008000011a7983 */ /* 0x002ea80000300a00 */
[----:B------:R-:W2:Y:S01]  /*2d870*/  LDL.LU.64 R28, [R1+0x60] ;  /* 0x00006000011c7983 */ /* 0x000ea20000300a00 */
[----:B---3--:R-:W-:-:S05]  /*2d880*/  IMAD.WIDE R242, R21, 0x4, R242 ;  /* 0x0000000415f27825 */ /* 0x008fca00078e02f2 */
[----:B------:R1:W-:Y:S01]  /*2d890*/  STL.64 [R1+0xc00], R242 ;  /* 0x000c00f201007387 */ /* 0x0003e20000100a00 */
[----:B------:R-:W-:-:S03]  /*2d8a0*/  IMAD.WIDE R60, R21, 0x4, R60 ;  /* 0x00000004153c7825 */ /* 0x000fc600078e023c */
[----:B-1----:R-:W3:Y:S04]  /*2d8b0*/  LDL.LU.64 R242, [R1+0x1b48] ;  /* 0x001b480001f27983 */ /* 0x002ee80000300a00 */
[----:B------:R1:W-:Y:S01]  /*2d8c0*/  STL.64 [R1+0xc28], R60 ;  /* 0x000c283c01007387 */ /* 0x0003e20000100a00 */
[----:B------:R-:W-:-:S04]  /*2d8d0*/  IMAD.WIDE R250, R21, 0x4, R250 ;  /* 0x0000000415fa7825 */ /* 0x000fc800078e02fa */
[----:B------:R-:W-:-:S04]  /*2d8e0*/  IMAD.WIDE R248, R21, 0x4, R248 ;  /* 0x0000000415f87825 */ /* 0x000fc800078e02f8 */
[C---:B------:R-:W-:Y:S01]  /*2d8f0*/  IMAD.WIDE R246, R21.reuse, 0x4, R246 ;  /* 0x0000000415f67825 */ /* 0x040fe200078e02f6 */
[----:B-1----:R-:W3:Y:S04]  /*2d900*/  LDL.LU.64 R60, [R1+0x1b40] ;  /* 0x001b4000013c7983 */ /* 0x002ee80000300a00 */
[----:B------:R1:W-:Y:S04]  /*2d910*/  STL.64 [R1+0xc50], R250 ;  /* 0x000c50fa01007387 */ /* 0x0003e80000100a00 */
[----:B-1----:R-:W3:Y:S04]  /*2d920*/  LDL.LU.64 R250, [R1+0x1b38] ;  /* 0x001b380001fa7983 */ /* 0x002ee80000300a00 */
[----:B------:R1:W-:Y:S04]  /*2d930*/  STL.64 [R1+0xcb0], R248 ;  /* 0x000cb0f801007387 */ /* 0x0003e80000100a00 */
[----:B-1----:R-:W3:Y:S04]  /*2d940*/  LDL.LU.64 R248, [R1+0x1b30] ;  /* 0x001b300001f87983 */ /* 0x002ee80000300a00 */
[----:B------:R1:W-:Y:S04]  /*2d950*/  STL.64 [R1+0xd20], R246 ;  /* 0x000d20f601007387 */ /* 0x0003e80000100a00 */
[----:B-1----:R-:W3:Y:S01]  /*2d960*/  LDL.LU.64 R246, [R1+0x1b28] ;  /* 0x001b280001f67983 */ /* 0x002ee20000300a00 */
        /* <DEDUP_REMOVED lines=17> */
[----:B----4-:R-:W-:-:S04]  /*2da80*/  IMAD.WIDE R22, R21, 0x4, R22 ;  /* 0x0000000415167825 */ /* 0x010fc800078e0216 */
[----:B--2---:R-:W-:-:S04]  /*2da90*/  IMAD.WIDE R46, R21, 0x4, R46 ;  /* 0x00000004152e7825 */ /* 0x004fc800078e022e */
[----:B------:R-:W-:-:S04]  /*2daa0*/  IMAD.WIDE R38, R21, 0x4, R38 ;  /* 0x0000000415267825 */ /* 0x000fc800078e0226 */
[----:B---3--:R-:W-:-:S04]  /*2dab0*/  IMAD.WIDE R242, R21, 0x4, R242 ;  /* 0x0000000415f27825 */ /* 0x008fc800078e02f2 */
[----:B------:R-:W-:-:S04]  /*2dac0*/  IMAD.WIDE R30, R21, 0x4, R30 ;  /* 0x00000004151e7825 */ /* 0x000fc800078e021e */
[----:B------:R-:W-:-:S04]  /*2dad0*/  IMAD.WIDE R26, R21, 0x4, R26 ;  /* 0x00000004151a7825 */ /* 0x000fc800078e021a */
[----:B------:R-:W-:-:S04]  /*2dae0*/  IMAD.WIDE R28, R21, 0x4, R28 ;  /* 0x00000004151c7825 */ /* 0x000fc800078e021c */
[----:B------:R-:W-:-:S05]  /*2daf0*/  IMAD.WIDE R246, R21, 0x4, R246 ;  /* 0x0000000415f67825 */ /* 0x000fca00078e02f6 */
[----:B------:R1:W-:Y:S04]  /*2db00*/  STL.64 [R1+0xd38], R246 ;  /* 0x000d38f601007387 */ /* 0x0003e80000100a00 */
[----:B-1----:R-:W2:Y:S04]  /*2db10*/  LDL.LU.64 R246, [R1+0x1b20] ;  /* 0x001b200001f67983 */ /* 0x002ea80000300a00 */
[----:B------:R1:W-:Y:S04]  /*2db20*/  STL.64 [R1+0xd88], R242 ;  /* 0x000d88f201007387 */ /* 0x0003e80000100a00 */
[----:B-1----:R-:W3:Y:S04]  /*2db30*/  LDL.LU.64 R242, [R1+0x1b18] ;  /* 0x001b180001f27983 */ /* 0x002ee80000300a00 */
[----:B------:R1:W-:Y:S04]  /*2db40*/  STL.64 [R1+0xda8], R240 ;  /* 0x000da8f001007387 */ /* 0x0003e80000100a00 */
[----:B-1----:R-:W4:Y:S04]  /*2db50*/  LDL.LU.64 R240, [R1+0x1b10] ;  /* 0x001b100001f07983 */ /* 0x002f280000300a00 */
        /* <DEDUP_REMOVED lines=89> */
[----:B----4-:R-:W-:-:S04]  /*2e0f0*/  IMAD.WIDE R64, R21, 0x4, R64 ;  /* 0x0000000415407825 */ /* 0x010fc800078e0240 */
[----:B--2---:R-:W-:-:S04]  /*2e100*/  IMAD.WIDE R104, R21, 0x4, R104 ;  /* 0x0000000415687825 */ /* 0x004fc800078e0268 */
[----:B---3--:R-:W-:-:S04]  /*2e110*/  IMAD.WIDE R112, R21, 0x4, R112 ;  /* 0x0000000415707825 */ /* 0x008fc800078e0270 */
[----:B------:R-:W-:-:S04]  /*2e120*/  IMAD.WIDE R120, R21, 0x4, R120 ;  /* 0x0000000415787825 */ /* 0x000fc800078e0278 */
[----:B------:R-:W-:-:S04]  /*2e130*/  IMAD.WIDE R128, R21, 0x4, R128 ;  /* 0x0000000415807825 */ /* 0x000fc800078e0280 */
[----:B------:R-:W-:-:S04]  /*2e140*/  IMAD.WIDE R168, R21, 0x4, R168 ;  /* 0x0000000415a87825 */ /* 0x000fc800078e02a8 */
[----:B------:R-:W-:-:S04]  /*2e150*/  IMAD.WIDE R176, R21, 0x4, R176 ;  /* 0x0000000415b07825 */ /* 0x000fc800078e02b0 */
[----:B------:R-:W-:-:S04]  /*2e160*/  IMAD.WIDE R184, R21, 0x4, R184 ;  /* 0x0000000415b87825 */ /* 0x000fc800078e02b8 */
[----:B------:R-:W-:-:S05]  /*2e170*/  IMAD.WIDE R192, R21, 0x4, R192 ;  /* 0x0000000415c07825 */ /* 0x000fca00078e02c0 */
[----:B------:R-:W-:Y:S04]  /*2e180*/  STL.64 [R1+0x1598], R192 ;  /* 0x001598c001007387 */ /* 0x000fe80000100a00 */
[----:B------:R-:W-:Y:S04]  /*2e190*/  STL.64 [R1+0x15a0], R184 ;  /* 0x0015a0b801007387 */ /* 0x000fe80000100a00 */
[----:B------:R-:W-:Y:S04]  /*2e1a0*/  STL.64 [R1+0x15a8], R176 ;  /* 0x0015a8b001007387 */ /* 0x000fe80000100a00 */
[----:B------:R-:W-:Y:S04]  /*2e1b0*/  STL.64 [R1+0x15b0], R168 ;  /* 0x0015b0a801007387 */ /* 0x000fe80000100a00 */
[----:B------:R-:W-:Y:S04]  /*2e1c0*/  STL.64 [R1+0x15b8], R128 ;  /* 0x0015b88001007387 */ /* 0x000fe80000100a00 */
[----:B------:R-:W-:Y:S04]  /*2e1d0*/  STL.64 [R1+0x15c0], R120 ;  /* 0x0015c07801007387 */ /* 0x000fe80000100a00 */
[----:B------:R1:W-:Y:S04]  /*2e1e0*/  STL.64 [R1+0x15c8], R112 ;  /* 0x0015c87001007387 */ /* 0x0003e80000100a00 */
[----:B------:R2:W-:Y:S04]  /*2e1f0*/  STL.64 [R1+0x15d0], R104 ;  /* 0x0015d06801007387 */ /* 0x0005e80000100a00 */
[----:B------:R3:W-:Y:S01]  /*2e200*/  STL.64 [R1+0x15d8], R64 ;  /* 0x0015d84001007387 */ /* 0x0007e20000100a00 */
[----:B-1----:R-:W-:-:S04]  /*2e210*/  IMAD.WIDE R112, R21, 0x4, R236 ;  /* 0x0000000415707825 */ /* 0x002fc800078e02ec */
[C---:B--2---:R-:W-:Y:S01]  /*2e220*/  IMAD.WIDE R104, R21.reuse, 0x4, R244 ;  /* 0x0000000415687825 */ /* 0x044fe200078e02f4 */
[----:B------:R-:W-:Y:S03]  /*2e230*/  STL.64 [R1+0x15e0], R112 ;  /* 0x0015e07001007387 */ /* 0x000fe60000100a00 */
[C---:B---3--:R-:W-:Y:S02]  /*2e240*/  IMAD.WIDE R64, R21.reuse, 0x4, R22 ;  /* 0x0000000415407825 */ /* 0x048fe400078e0216 */
[----:B------:R-:W2:Y:S04]  /*2e250*/  LDL.LU.64 R22, [R1+0x1108] ;  /* 0x0011080001167983 */ /* 0x000ea80000300a00 */
[----:B------:R-:W-:Y:S04]  /*2e260*/  STL.64 [R1+0x15e8], R104 ;  /* 0x0015e86801007387 */ /* 0x000fe80000100a00 */
[----:B------:R-:W3:Y:S04]  /*2e270*/  LDL.LU.64 R192, [R1+0x1100] ;  /* 0x0011000001c07983 */ /* 0x000ee80000300a00 */
[----:B------:R1:W-:Y:S04]  /*2e280*/  STL.64 [R1+0x15f0], R64 ;  /* 0x0015f04001007387 */ /* 0x0003e80000100a00 */
[----:B------:R-:W4:Y:S04]  /*2e290*/  LDL.LU.64 R184, [R1+0x10f8] ;  /* 0x0010f80001b87983 */ /* 0x000f280000300a00 */
[----:B------:R-:W2:Y:S04]  /*2e2a0*/  LDL.LU.64 R176, [R1+0x10e8] ;  /* 0x0010e80001b07983 */ /* 0x000ea80000300a00 */
[----:B------:R-:W2:Y:S04]  /*2e2b0*/  LDL.LU.64 R168, [R1+0x10e0] ;  /* 0x0010e00001a87983 */ /* 0x000ea80000300a00 */
[----:B------:R-:W2:Y:S04]  /*2e2c0*/  LDL.LU.64 R128, [R1+0x10d8] ;  /* 0x0010d80001807983 */ /* 0x000ea80000300a00 */
[----:B-1----:R-:W2:Y:S04]  /*2e2d0*/  LDL.LU.64 R64, [R1+0x10d0] ;  /* 0x0010d00001407983 */ /* 0x002ea80000300a00 */
[----:B------:R-:W2:Y:S04]  /*2e2e0*/  LDL.LU.64 R236, [R1+0x10c8] ;  /* 0x0010c80001ec7983 */ /* 0x000ea80000300a00 */
[----:B------:R-:W2:Y:S01]  /*2e2f0*/  LDL.LU.64 R244, [R1+0x10c0] ;  /* 0x0010c00001f47983 */ /* 0x000ea20000300a00 */
[----:B------:R-:W-:-:S04]  /*2e300*/  IMAD.WIDE R104, R21, 0x4, R24 ;  /* 0x0000000415687825 */ /* 0x000fc800078e0218 */
[C---:B------:R-:W-:Y:S01]  /*2e310*/  IMAD.WIDE R24, R21.reuse, 0x4, R26 ;  /* 0x0000000415187825 */ /* 0x040fe200078e021a */
[----:B------:R-:W-:Y:S03]  /*2e320*/  STL.64 [R1+0x15f8], R104 ;  /* 0x0015f86801007387 */ /* 0x000fe60000100a00 */
[C---:B------:R-:W-:Y:S01]  /*2e330*/  IMAD.WIDE R28, R21.reuse, 0x4, R28 ;  /* 0x00000004151c7825 */ /* 0x040fe200078e021c */
[----:B------:R1:W-:Y:S03]  /*2e340*/  STL.64 [R1+0x1600], R24 ;  /* 0x0016001801007387 */ /* 0x0003e60000100a00 */
[C---:B------:R-:W-:Y:S01]  /*2e350*/  IMAD.WIDE R26, R21.reuse, 0x4, R30 ;  /* 0x00000004151a7825 */ /* 0x040fe200078e021e */
[----:B------:R1:W-:Y:S04]  /*2e360*/  STL.64 [R1+0x1608], R28 ;  /* 0x0016081c01007387 */ /* 0x0003e80000100a00 */
[----:B------:R1:W-:Y:S02]  /*2e370*/  STL.64 [R1+0x1610], R26 ;  /* 0x0016101a01007387 */ /* 0x0003e40000100a00 */
[----:B-1----:R-:W-:-:S04]  /*2e380*/  IMAD.WIDE R24, R21, 0x4, R38 ;  /* 0x0000000415187825 */ /* 0x002fc800078e0226 */
        /* <DEDUP_REMOVED lines=9> */
[----:B------:R-:W-:Y:S04]  /*2e420*/  STL.64 [R1+0x1638], R28 ;  /* 0x0016381c01007387 */ /* 0x000fe80000100a00 */
[----:B------:R-:W2:Y:S01]  /*2e430*/  LDL.LU.64 R120, [R1+0x858] ;  /* 0x0008580001787983 */ /* 0x000ea20000300a00 */
[----:B-1----:R-:W-:-:S03]  /*2e440*/  IMAD.WIDE R24, R21, 0x4, R96 ;  /* 0x0000000415187825 */ /* 0x002fc600078e0260 */
[----:B------:R1:W-:Y:S04]  /*2e450*/  STL.64 [R1+0x1640], R26 ;  /* 0x0016401a01007387 */ /* 0x0003e80000100a00 */
[----:B------:R-:W2:Y:S04]  /*2e460*/  LDL.LU.64 R112, [R1+0x850] ;  /* 0x0008500001707983 */ /* 0x000ea80000300a00 */
[----:B------:R1:W-:Y:S04]  /*2e470*/  STL.64 [R1+0x1648], R24 ;  /* 0x0016481801007387 */ /* 0x0003e80000100a00 */
[----:B------:R-:W2:Y:S01]  /*2e480*/  LDL.LU.64 R104, [R1+0x848] ;  /* 0x0008480001687983 */ /* 0x000ea20000300a00 */
[----:B-1----:R-:W-:-:S04]  /*2e490*/  IMAD.WIDE R26, R21, 0x4, R136 ;  /* 0x00000004151a7825 */ /* 0x002fc800078e0288 */
[C---:B------:R-:W-:Y:S01]  /*2e4a0*/  IMAD.WIDE R28, R21.reuse, 0x4, R152 ;  /* 0x00000004151c7825 */ /* 0x040fe200078e0298 */
[----:B------:R1:W-:Y:S03]  /*2e4b0*/  STL.64 [R1+0x1650], R26 ;  /* 0x0016501a01007387 */ /* 0x0003e60000100a00 */
[----:B------:R-:W-:-:S05]  /*2e4c0*/  IMAD.WIDE R24, R21, 0x4, R144 ;  /* 0x0000000415187825 */ /* 0x000fca00078e0290 */
[----:B------:R1:W-:Y:S02]  /*2e4d0*/  STL.64 [R1+0x1658], R24 ;  /* 0x0016581801007387 */ /* 0x0003e40000100a00 */
[C---:B-1----:R-:W-:Y:S02]  /*2e4e0*/  IMAD.WIDE R26, R21.reuse, 0x4, R160 ;  /* 0x00000004151a7825 */ /* 0x042fe400078e02a0 */
[----:B------:R1:W-:Y:S04]  /*2e4f0*/  STL.64 [R1+0x1660], R28 ;  /* 0x0016601c01007387 */ /* 0x0003e80000100a00 */
[----:B------:R1:W-:Y:S01]  /*2e500*/  STL.64 [R1+0x1668], R26 ;  /* 0x0016681a01007387 */ /* 0x0003e20000100a00 */
[----:B------:R-:W-:-:S04]  /*2e510*/  IMAD.WIDE R24, R21, 0x4, R200 ;  /* 0x0000000415187825 */ /* 0x000fc800078e02c8 */
[C---:B-1----:R-:W-:Y:S01]  /*2e520*/  IMAD.WIDE R28, R21.reuse, 0x4, R208 ;  /* 0x00000004151c7825 */ /* 0x042fe200078e02d0 */
[----:B------:R1:W-:Y:S03]  /*2e530*/  STL.64 [R1+0x16e8], R24 ;  /* 0x0016e81801007387 */ /* 0x0003e60000100a00 */
[C---:B------:R-:W-:Y:S01]  /*2e540*/  IMAD.WIDE R26, R21.reuse, 0x4, R216 ;  /* 0x00000004151a7825 */ /* 0x040fe200078e02d8 */
[----:B------:R-:W-:Y:S04]  /*2e550*/  STL.64 [R1+0x1798], R28 ;  /* 0x0017981c01007387 */ /* 0x000fe80000100a00 */
[----:B------:R3:W-:Y:S01]  /*2e560*/  STL.64 [R1+0x1838], R26 ;  /* 0x0018381a01007387 */ /* 0x0007e20000100a00 */
[----:B-1----:R-:W-:-:S05]  /*2e570*/  IMAD.WIDE R24, R21, 0x4, R224 ;  /* 0x0000000415187825 */ /* 0x002fca00078e02e0 */
[----:B------:R4:W-:Y:S01]  /*2e580*/  STL.64 [R1+0x1888], R24 ;  /* 0x0018881801007387 */ /* 0x0009e20000100a00 */
[----:B---3--:R-:W-:-:S05]  /*2e590*/  IMAD.WIDE R26, R21, 0x4, R192 ;  /* 0x00000004151a7825 */ /* 0x008fca00078e02c0 */
[----:B------:R1:W-:Y:S01]  /*2e5a0*/  STL.64 [R1+0x80], R26 ;  /* 0x0000801a01007387 */ /* 0x0003e20000100a00 */
[----:B----4-:R-:W-:-:S04]  /*2e5b0*/  IMAD.WIDE R24, R21, 0x4, R184 ;  /* 0x0000000415187825 */ /* 0x010fc800078e02b8 */
[C---:B--2---:R-:W-:Y:S01]  /*2e5c0*/  IMAD.WIDE R28, R21.reuse, 0x4, R176 ;  /* 0x00000004151c7825 */ /* 0x044fe200078e02b0 */
[----:B------:R2:W-:Y:S03]  /*2e5d0*/  STL.64 [R1+0x88], R24 ;  /* 0x0000881801007387 */ /* 0x0005e60000100a00 */
[C---:B-1----:R-:W-:Y:S01]  /*2e5e0*/  IMAD.WIDE R26, R21.reuse, 0x4, R168 ;  /* 0x00000004151a7825 */ /* 0x042fe200078e02a8 */
[----:B------:R1:W-:Y:S04]  /*2e5f0*/  STL.64 [R1+0xa8], R28 ;  /* 0x0000a81c01007387 */ /* 0x0003e80000100a00 */
[----:B------:R3:W-:Y:S01]  /*2e600*/  STL.64 [R1+0xc8], R26 ;  /* 0x0000c81a01007387 */ /* 0x0007e20000100a00 */
[----:B--2---:R-:W-:-:S04]  /*2e610*/  IMAD.WIDE R24, R21, 0x4, R128 ;  /* 0x0000000415187825 */ /* 0x004fc800078e0280 */
[C---:B-1----:R-:W-:Y:S01]  /*2e620*/  IMAD.WIDE R28, R21.reuse, 0x4, R64 ;  /* 0x00000004151c7825 */ /* 0x042fe200078e0240 */
[----:B------:R1:W-:Y:S03]  /*2e630*/  STL.64 [R1+0xe8], R24 ;  /* 0x0000e81801007387 */ /* 0x0003e60000100a00 */
[C---:B---3--:R-:W-:Y:S01]  /*2e640*/  IMAD.WIDE R26, R21.reuse, 0x4, R236 ;  /* 0x00000004151a7825 */ /* 0x048fe200078e02ec */
[----:B------:R2:W-:Y:S04]  /*2e650*/  STL.64 [R1+0x108], R28 ;  /* 0x0001081c01007387 */ /* 0x0005e80000100a00 */
[----:B------:R-:W3:Y:S01]  /*2e660*/  LDL.LU.64 R208, [R1+0x838] ;  /* 0x0008380001d07983 */ /* 0x000ee20000300a00 */
[----:B-1----:R-:W-:-:S03]  /*2e670*/  IMAD.WIDE R24, R21, 0x4, R244 ;  /* 0x0000000415187825 */ /* 0x002fc600078e02f4 */
[----:B------:R1:W-:Y:S04]  /*2e680*/  STL.64 [R1+0x128], R26 ;  /* 0x0001281a01007387 */ /* 0x0003e80000100a00 */
[----:B------:R-:W4:Y:S04]  /*2e690*/  LDL.LU.64 R200, [R1+0x830] ;  /* 0x0008300001c87983 */ /* 0x000f280000300a00 */
[----:B------:R1:W-:Y:S04]  /*2e6a0*/  STL.64 [R1+0x148], R24 ;  /* 0x0001481801007387 */ /* 0x0003e80000100a00 */
[----:B------:R-:W4:Y:S04]  /*2e6b0*/  LDL.LU.64 R160, [R1+0x828] ;  /* 0x0008280001a07983 */ /* 0x000f280000300a00 */
[----:B------:R-:W4:Y:S04]  /*2e6c0*/  LDL.LU.64 R152, [R1+0x820] ;  /* 0x0008200001987983 */ /* 0x000f280000300a00 */
[----:B------:R-:W4:Y:S04]  /*2e6d0*/  LDL.LU.64 R144, [R1+0x818] ;  /* 0x0008180001907983 */ /* 0x000f280000300a00 */
[----:B------:R-:W4:Y:S04]  /*2e6e0*/  LDL.LU.64 R136, [R1+0x810] ;  /* 0x0008100001887983 */ /* 0x000f280000300a00 */
[----:B------:R-:W4:Y:S04]  /*2e6f0*/  LDL.LU.64 R96, [R1+0x808] ;  /* 0x0008080001607983 */ /* 0x000f280000300a00 */
[----:B------:R-:W4:Y:S04]  /*2e700*/  LDL.LU.64 R88, [R1+0x800] ;  /* 0x0008000001587983 */ /* 0x000f280000300a00 */
[----:B------:R-:W4:Y:S04]  /*2e710*/  LDL.LU.64 R64, [R1+0x7f8] ;  /* 0x0007f80001407983 */ /* 0x000f280000300a00 */
[----:B------:R-:W4:Y:S04]  /*2e720*/  LDL.LU.64 R236, [R1+0x758] ;  /* 0x0007580001ec7983 */ /* 0x000f280000300a00 */
[----:B------:R-:W4:Y:S01]  /*2e730*/  LDL.LU.64 R244, [R1+0x750] ;  /* 0x0007500001f47983 */ /* 0x000f220000300a00 */
[----:B--2---:R-:W-:-:S04]  /*2e740*/  IMAD.WIDE R28, R21, 0x4, R120 ;  /* 0x00000004151c7825 */ /* 0x004fc800078e0278 */
[C---:B-1----:R-:W-:Y:S01]  /*2e750*/  IMAD.WIDE R26, R21.reuse, 0x4, R112 ;  /* 0x00000004151a7825 */ /* 0x042fe200078e0270 */
[----:B------:R1:W-:Y:S04]  /*2e760*/  STL.64 [R1+0x150], R28 ;  /* 0x0001501c01007387 */ /* 0x0003e80000100a00 */
[----:B------:R-:W2:Y:S01]  /*2e770*/  LDL.LU.64 R80, [R1+0x748] ;  /* 0x0007480001507983 */ /* 0x000ea20000300a00 */
[----:B------:R-:W-:-:S03]  /*2e780*/  IMAD.WIDE R24, R21, 0x4, R104 ;  /* 0x0000000415187825 */ /* 0x000fc600078e0268 */
[----:B------:R1:W-:Y:S04]  /*2e790*/  STL.64 [R1+0x158], R26 ;  /* 0x0001581a01007387 */ /* 0x0003e80000100a00 */
[----:B------:R-:W2:Y:S04]  /*2e7a0*/  LDL.LU.64 R72, [R1+0x738] ;  /* 0x0007380001487983 */ /* 0x000ea80000300a00 */
[----:B------:R1:W-:Y:S04]  /*2e7b0*/  STL.64 [R1+0x160], R24 ;  /* 0x0001601801007387 */ /* 0x0003e80000100a00 */
[----:B------:R-:W2:Y:S04]  /*2e7c0*/  LDL.LU.64 R54, [R1+0x730] ;  /* 0x0007300001367983 */ /* 0x000ea80000300a00 */
[----:B------:R-:W2:Y:S04]  /*2e7d0*/  LDL.LU.64 R46, [R1+0x728] ;  /* 0x00072800012e7983 */ /* 0x000ea80000300a00 */
[----:B------:R-:W2:Y:S04]  /*2e7e0*/  LDL.LU.64 R38, [R1+0x720] ;  /* 0x0007200001267983 */ /* 0x000ea80000300a00 */
[----:B------:R-:W2:Y:S04]  /*2e7f0*/  LDL.LU.64 R30, [R1+0x718] ;  /* 0x00071800011e7983 */ /* 0x000ea80000300a00 */
[----:B-1----:R-:W2:Y:S04]  /*2e800*/  LDL.LU.64 R28, [R1+0x710] ;  /* 0x00071000011c7983 */ /* 0x002ea80000300a00 */
        /* <DEDUP_REMOVED lines=10> */
[----:B---3--:R-:W-:-:S05]  /*2e8b0*/  IMAD.WIDE R208, R21, 0x4, R208 ;  /* 0x0000000415d07825 */ /* 0x008fca00078e02d0 */
[----:B------:R-:W-:Y:S01]  /*2e8c0*/  STL.64 [R1+0x168], R208 ;  /* 0x000168d001007387 */ /* 0x000fe20000100a00 */
[----:B----4-:R-:W-:-:S04]  /*2e8d0*/  IMAD.WIDE R200, R21, 0x4, R200 ;  /* 0x0000000415c87825 */ /* 0x010fc800078e02c8 */
[C---:B------:R-:W-:Y:S01]  /*2e8e0*/  IMAD.WIDE R160, R21.reuse, 0x4, R160 ;  /* 0x0000000415a07825 */ /* 0x040fe200078e02a0 */
[----:B------:R-:W-:Y:S03]  /*2e8f0*/  STL.64 [R1+0x170], R200 ;  /* 0x000170c801007387 */ /* 0x000fe60000100a00 */
        /* <DEDUP_REMOVED lines=11> */
[----:B------:R3:W-:Y:S04]  /*2e9b0*/  STL.64 [R1+0x1a0], R88 ;  /* 0x0001a05801007387 */ /* 0x0007e80000100a00 */
[----:B------:R4:W-:Y:S01]  /*2e9c0*/  STL.64 [R1+0x1a8], R64 ;  /* 0x0001a84001007387 */ /* 0x0009e20000100a00 */
[----:B-1----:R-:W-:-:S04]  /*2e9d0*/  IMAD.WIDE R96, R21, 0x4, R236 ;  /* 0x0000000415607825 */ /* 0x002fc800078e02ec */
[C---:B---3--:R-:W-:Y:S01]  /*2e9e0*/  IMAD.WIDE R88, R21.reuse, 0x4, R244 ;  /* 0x0000000415587825 */ /* 0x048fe200078e02f4 */
[----:B----4-:R-:W3:Y:S04]  /*2e9f0*/  LDL.LU.64 R64, [R1+0x640] ;  /* 0x0006400001407983 */ /* 0x010ee80000300a00 */
[----:B------:R2:W-:Y:S04]  /*2ea00*/  STL.64 [R1+0x1b0], R96 ;  /* 0x0001b06001007387 */ /* 0x0005e80000100a00 */
[----:B------:R-:W4:Y:S04]  /*2ea10*/  LDL.LU.64 R236, [R1+0x638] ;  /* 0x0006380001ec7983 */ /* 0x000f280000300a00 */
[----:B------:R1:W-:Y:S04]  /*2ea20*/  STL.64 [R1+0x1b8], R88 ;  /* 0x0001b85801007387 */ /* 0x0003e80000100a00 */
[----:B------:R-:W4:Y:S01]  /*2ea30*/  LDL.LU.64 R244, [R1+0x628] ;  /* 0x0006280001f47983 */ /* 0x000f220000300a00 */
[----:B--2---:R-:W-:-:S04]  /*2ea40*/  IMAD.WIDE R96, R21, 0x4, R80 ;  /* 0x0000000415607825 */ /* 0x004fc800078e0250 */
[----:B------:R-:W-:-:S04]  /*2ea50*/  IMAD.WIDE R80, R21, 0x4, R54 ;  /* 0x0000000415507825 */ /* 0x000fc800078e0236 */
[C---:B-1----:R-:W-:Y:S01]  /*2ea60*/  IMAD.WIDE R88, R21.reuse, 0x4, R72 ;  /* 0x0000000415587825 */ /* 0x042fe200078e0248 */
        /* <DEDUP_REMOVED lines=16> */
[----:B------:R1:W-:Y:S04]  /*2eb70*/  STL.64 [R1+0x200], R28 ;  /* 0x0002001c01007387 */ /* 0x0003e80000100a00 */
[----:B------:R2:W-:Y:S04]  /*2eb80*/  STL.64 [R1+0x208], R26 ;  /* 0x0002081a01007387 */ /* 0x0005e80000100a00 */
[----:B------:R2:W-:Y:S01]  /*2eb90*/  STL.64 [R1+0x210], R24 ;  /* 0x0002101801007387 */ /* 0x0005e20000100a00 */
[----:B-1----:R-:W-:-:S04]  /*2eba0*/  IMAD.WIDE R28, R21, 0x4, R176 ;  /* 0x00000004151c7825 */ /* 0x002fc800078e02b0 */
[C---:B--2---:R-:W-:Y:S01]  /*2ebb0*/  IMAD.WIDE R26, R21.reuse, 0x4, R168 ;  /* 0x00000004151a7825 */ /* 0x044fe200078e02a8 */
[----:B------:R1:W-:Y:S03]  /*2ebc0*/  STL.64 [R1+0x218], R28 ;  /* 0x0002181c01007387 */ /* 0x0003e60000100a00 */
[C---:B------:R-:W-:Y:S01]  /*2ebd0*/  IMAD.WIDE R24, R21.reuse, 0x4, R128 ;  /* 0x0000000415187825 */ /* 0x040fe200078e0280 */
[----:B------:R2:W-:Y:S04]  /*2ebe0*/  STL.64 [R1+0x4a0], R26 ;  /* 0x0004a01a01007387 */ /* 0x0005e80000100a00 */
[----:B------:R2:W-:Y:S01]  /*2ebf0*/  STL.64 [R1+0x4c8], R24 ;  /* 0x0004c81801007387 */ /* 0x0005e20000100a00 */
[----:B-1----:R-:W-:-:S04]  /*2ec00*/  IMAD.WIDE R28, R21, 0x4, R120 ;  /* 0x00000004151c7825 */ /* 0x002fc800078e0278 */
[C---:B--2---:R-:W-:Y:S01]  /*2ec10*/  IMAD.WIDE R26, R21.reuse, 0x4, R112 ;  /* 0x00000004151a7825 */ /* 0x044fe200078e0270 */
[----:B------:R-:W-:Y:S03]  /*2ec20*/  STL.64 [R1+0x4d0], R28 ;  /* 0x0004d01c01007387 */ /* 0x000fe60000100a00 */
[C---:B------:R-:W-:Y:S01]  /*2ec30*/  IMAD.WIDE R24, R21.reuse, 0x4, R104 ;  /* 0x0000000415187825 */ /* 0x040fe200078e0268 */
[----:B------:R-:W2:Y:S04]  /*2ec40*/  LDL.LU.64 R208, [R1+0x620] ;  /* 0x0006200001d07983 */ /* 0x000ea80000300a00 */
[----:B------:R-:W-:Y:S04]  /*2ec50*/  STL.64 [R1+0x4d8], R26 ;  /* 0x0004d81a01007387 */ /* 0x000fe80000100a00 */
[----:B------:R-:W2:Y:S04]  /*2ec60*/  LDL.LU.64 R200, [R1+0x618] ;  /* 0x0006180001c87983 */ /* 0x000ea80000300a00 */
[----:B------:R1:W-:Y:S04]  /*2ec70*/  STL.64 [R1+0x4e0], R24 ;  /* 0x0004e01801007387 */ /* 0x0003e80000100a00 */
[----:B------:R-:W2:Y:S04]  /*2ec80*/  LDL.LU.64 R160, [R1+0x488] ;  /* 0x0004880001a07983 */ /* 0x000ea80000300a00 */
[----:B------:R-:W2:Y:S04]  /*2ec90*/  LDL.LU.64 R152, [R1+0x480] ;  /* 0x0004800001987983 */ /* 0x000ea80000300a00 */
[----:B------:R-:W2:Y:S04]  /*2eca0*/  LDL.LU.64 R144, [R1+0x478] ;  /* 0x0004780001907983 */ /* 0x000ea80000300a00 */
[----:B------:R-:W2:Y:S04]  /*2ecb0*/  LDL.LU.64 R136, [R1+0x470] ;  /* 0x0004700001887983 */ /* 0x000ea80000300a00 */
[----:B------:R-:W2:Y:S04]  /*2ecc0*/  LDL.LU.64 R96, [R1+0x468] ;  /* 0x0004680001607983 */ /* 0x000ea80000300a00 */
[----:B------:R-:W2:Y:S04]  /*2ecd0*/  LDL.LU.64 R88, [R1+0x460] ;  /* 0x0004600001587983 */ /* 0x000ea80000300a00 */
[----:B-1----:R-:W2:Y:S04]  /*2ece0*/  LDL.LU.64 R24, [R1+0x458] ;  /* 0x0004580001187983 */ /* 0x002ea80000300a00 */
[----:B------:R-:W2:Y:S04]  /*2ecf0*/  LDL.LU.64 R192, [R1+0x450] ;  /* 0x0004500001c07983 */ /* 0x000ea80000300a00 */
[----:B------:R-:W2:Y:S01]  /*2ed00*/  LDL.LU.64 R184, [R1+0x448] ;  /* 0x0004480001b87983 */ /* 0x000ea20000300a00 */
[----:B---3--:R-:W-:-:S05]  /*2ed10*/  IMAD.WIDE R30, R21, 0x4, R64 ;  /* 0x00000004151e7825 */ /* 0x008fca00078e0240 */
[----:B------:R1:W-:Y:S01]  /*2ed20*/  STL.64 [R1+0x4e8], R30 ;  /* 0x0004e81e01007387 */ /* 0x0003e20000100a00 */
[----:B----4-:R-:W-:-:S03]  /*2ed30*/  IMAD.WIDE R28, R21, 0x4, R236 ;  /* 0x00000004151c7825 */ /* 0x010fc600078e02ec */
[----:B------:R-:W3:Y:S04]  /*2ed40*/  LDL.LU.64 R80, [R1+0x440] ;  /* 0x0004400001507983 */ /* 0x000ee80000300a00 */
[----:B------:R4:W-:Y:S01]  /*2ed50*/  STL.64 [R1+0x4f0], R28 ;  /* 0x0004f01c01007387 */ /* 0x0009e20000100a00 */
[----:B------:R-:W-:-:S03]  /*2ed60*/  IMAD.WIDE R26, R21, 0x4, R244 ;  /* 0x00000004151a7825 */ /* 0x000fc600078e02f4 */
[----:B------:R-:W3:Y:S04]  /*2ed70*/  LDL.LU.64 R72, [R1+0x438] ;  /* 0x0004380001487983 */ /* 0x000ee80000300a00 */
[----:B------:R4:W-:Y:S04]  /*2ed80*/  STL.64 [R1+0x4f8], R26 ;  /* 0x0004f81a01007387 */ /* 0x0009e80000100a00 */
[----:B------:R-:W3:Y:S04]  /*2ed90*/  LDL.LU.64 R54, [R1+0x430] ;  /* 0x0004300001367983 */ /* 0x000ee80000300a00 */
[----:B------:R-:W3:Y:S04]  /*2eda0*/  LDL.LU.64 R46, [R1+0x428] ;  /* 0x00042800012e7983 */ /* 0x000ee80000300a00 */
[----:B------:R-:W3:Y:S04]  /*2edb0*/  LDL.LU.64 R38, [R1+0x420] ;  /* 0x0004200001267983 */ /* 0x000ee80000300a00 */
[----:B-1----:R-:W3:Y:S04]  /*2edc0*/  LDL.LU.64 R30, [R1+0x418] ;  /* 0x00041800011e7983 */ /* 0x002ee80000300a00 */
[----:B----4-:R-:W4:Y:S04]  /*2edd0*/  LDL.LU.64 R28, [R1+0x410] ;  /* 0x00041000011c7983 */ /* 0x010f280000300a00 */
        /* <DEDUP_REMOVED lines=29> */
[C---:B--2---:R-:W-:Y:S01]  /*2efb0*/  IMAD.WIDE R88, R21.reuse, 0x4, R184 ;  /* 0x0000000415587825 */ /* 0x044fe200078e02b8 */
[----:B------:R-:W2:Y:S04]  /*2efc0*/  LDL.LU.64 R24, [R1+0x3b0] ;  /* 0x0003b00001187983 */ /* 0x000ea80000300a00 */
[----:B------:R-:W-:Y:S04]  /*2efd0*/  STL.64 [R1+0x450], R96 ;  /* 0x0004506001007387 */ /* 0x000fe80000100a00 */
[----:B------:R-:W2:Y:S04]  /*2efe0*/  LDL.LU.64 R192, [R1+0x3a8] ;  /* 0x0003a80001c07983 */ /* 0x000ea80000300a00 */
[----:B------:R3:W-:Y:S04]  /*2eff0*/  STL.64 [R1+0x448], R88 ;  /* 0x0004485801007387 */ /* 0x0007e80000100a00 */
[----:B------:R-:W2:Y:S01]  /*2f000*/  LDL.LU.64 R184, [R1+0x3a0] ;  /* 0x0003a00001b87983 */ /* 0x000ea20000300a00 */
[----:B---3--:R-:W-:-:S04]  /*2f010*/  IMAD.WIDE R88, R21, 0x4, R80 ;  /* 0x0000000415587825 */ /* 0x008fc800078e0250 */
        /* <DEDUP_REMOVED lines=10> */
[C---:B----4-:R-:W-:Y:S01]  /*2f0c0*/  IMAD.WIDE R30, R21.reuse, 0x4, R28 ;  /* 0x00000004151e7825 */ /* 0x050fe200078e021c */
        /* <DEDUP_REMOVED lines=8> */
[----:B------:R1:W-:Y:S03]  /*2f150*/  STL.64 [R1+0x3f8], R30 ;  /* 0x0003f81e01007387 */ /* 0x0003e60000100a00 */
[C---:B----4-:R-:W-:Y:S01]  /*2f160*/  IMAD.WIDE R26, R21.reuse, 0x4, R120 ;  /* 0x00000004151a7825 */ /* 0x050fe200078e0278 */
        /* <DEDUP_REMOVED lines=10> */
[----:B------:R-:W-:Y:S03]  /*2f210*/  STL.64 [R1+0x3c8], R30 ;  /* 0x0003c81e01007387 */ /* 0x000fe60000100a00 */
[C---:B----4-:R-:W-:Y:S01]  /*2f220*/  IMAD.WIDE R26, R21.reuse, 0x4, R238 ;  /* 0x00000004151a7825 */ /* 0x050fe200078e02ee */
[----:B------:R-:W3:Y:S04]  /*2f230*/  LDL.LU.64 R176, [R1+0x1308] ;  /* 0x0013080001b07983 */ /* 0x000ee80000300a00 */
[----:B------:R1:W-:Y:S04]  /*2f240*/  STL.64 [R1+0x3c0], R28 ;  /* 0x0003c01c01007387 */ /* 0x0003e80000100a00 */
[----:B------:R-:W4:Y:S04]  /*2f250*/  LDL.LU.64 R168, [R1+0x1300] ;  /* 0x0013000001a87983 */ /* 0x000f280000300a00 */
        /* <DEDUP_REMOVED lines=8> */
[----:B------:R-:W3:Y:S01]  /*2f2e0*/  LDL.LU.64 R238, [R1+0x12c0] ;  /* 0x0012c00001ee7983 */ /* 0x000ee20000300a00 */
[----:B--2---:R-:W-:-:S04]  /*2f2f0*/  IMAD.WIDE R24, R21, 0x4, R24 ;  /* 0x0000000415187825 */ /* 0x004fc800078e0218 */
[C---:B-1----:R-:W-:Y:S01]  /*2f300*/  IMAD.WIDE R28, R21.reuse, 0x4, R192 ;  /* 0x00000004151c7825 */ /* 0x042fe200078e02c0 */
[----:B------:R1:W-:Y:S04]  /*2f310*/  STL.64 [R1+0x3b0], R24 ;  /* 0x0003b01801007387 */ /* 0x0003e80000100a00 */
[----:B------:R-:W-:Y:S01]  /*2f320*/  STL.64 [R1+0x3a8], R28 ;  /* 0x0003a81c01007387 */ /* 0x000fe20000100a00 */
[----:B------:R-:W-:-:S04]  /*2f330*/  IMAD.WIDE R26, R21, 0x4, R184 ;  /* 0x00000004151a7825 */ /* 0x000fc800078e02b8 */
[C---:B-1----:R-:W-:Y:S02]  /*2f340*/  IMAD.WIDE R24, R21.reuse, 0x4, R102 ;  /* 0x0000000415187825 */ /* 0x042fe400078e0266 */
[----:B------:R-:W2:Y:S04]  /*2f350*/  LDL.LU.64 R102, [R1+0x1a40] ;  /* 0x001a400001667983 */ /* 0x000ea80000300a00 */
[----:B------:R1:W-:Y:S02]  /*2f360*/  STL.64 [R1+0x3a0], R26 ;  /* 0x0003a01a01007387 */ /* 0x0003e40000100a00 */
[C---:B-1----:R-:W-:Y:S02]  /*2f370*/  IMAD.WIDE R26, R21.reuse, 0x4, R100 ;  /* 0x00000004151a7825 */ /* 0x042fe400078e0264 */
[----:B------:R-:W2:Y:S04]  /*2f380*/  LDL.LU.64 R100, [R1+0x1a38] ;  /* 0x001a380001647983 */ /* 0x000ea80000300a00 */
[----:B------:R1:W-:Y:S02]  /*2f390*/  STL.64 [R1+0x398], R24 ;  /* 0x0003981801007387 */ /* 0x0003e40000100a00 */
[----:B-1----:R-:W-:-:S02]  /*2f3a0*/  IMAD.WIDE R24, R21, 0x4, R98 ;  /* 0x0000000415187825 */ /* 0x002fc400078e0262 */
        /* <DEDUP_REMOVED lines=37> */
[----:B------:R1:W-:Y:S01]  /*2f600*/  STL.64 [R1+0x5f0], R26 ;  /* 0x0005f01a01007387 */ /* 0x0003e20000100a00 */
[----:B----4-:R-:W-:-:S04]  /*2f610*/  IMAD.WIDE R28, R21, 0x4, R168 ;  /* 0x00000004151c7825 */ /* 0x010fc800078e02a8 */
[C---:B-1----:R-:W-:Y:S02]  /*2f620*/  IMAD.WIDE R26, R21.reuse, 0x4, R62 ;  /* 0x00000004151a7825 */ /* 0x042fe400078e023e */
[----:B------:R-:W4:Y:S04]  /*2f630*/  LDL.LU.64 R62, [R1+0x19c8] ;  /* 0x0019c800013e7983 */ /* 0x000f280000300a00 */
[----:B------:R1:W-:Y:S02]  /*2f640*/  STL.64 [R1+0x610], R24 ;  /* 0x0006101801007387 */ /* 0x0003e40000100a00 */
[C---:B-1----:R-:W-:Y:S02]  /*2f650*/  IMAD.WIDE R24, R21.reuse, 0x4, R232 ;  /* 0x0000000415187825 */ /* 0x042fe400078e02e8 */
[----:B------:R-:W2:Y:S04]  /*2f660*/  LDL.LU.64 R232, [R1+0x19c0] ;  /* 0x0019c00001e87983 */ /* 0x000ea80000300a00 */
[----:B------:R1:W-:Y:S02]  /*2f670*/  STL.64 [R1+0x618], R26 ;  /* 0x0006181a01007387 */ /* 0x0003e40000100a00 */
[----:B-1----:R-:W-:-:S02]  /*2f680*/  IMAD.WIDE R26, R21, 0x4, R234 ;  /* 0x00000004151a7825 */ /* 0x002fc400078e02ea */
[----:B------:R-:W4:Y:S04]  /*2f690*/  LDL.LU.64 R234, [R1+0x19b8] ;  /* 0x0019b80001ea7983 */ /* 0x000f280000300a00 */
[----:B------:R3:W-:Y:S04]  /*2f6a0*/  STL.64 [R1+0x620], R24 ;  /* 0x0006201801007387 */ /* 0x0007e80000100a00 */
[----:B------:R1:W-:Y:S01]  /*2f6b0*/  STL.64 [R1+0x628], R26 ;  /* 0x0006281a01007387 */ /* 0x0003e20000100a00 */
[----:B---3--:R-:W-:-:S04]  /*2f6c0*/  IMAD.WIDE R24, R21, 0x4, R176 ;  /* 0x0000000415187825 */ /* 0x008fc800078e02b0 */
[C---:B-1----:R-:W-:Y:S01]  /*2f6d0*/  IMAD.WIDE R26, R21.reuse, 0x4, R128 ;  /* 0x00000004151a7825 */ /* 0x042fe200078e0280 */
[----:B------:R1:W-:Y:S04]  /*2f6e0*/  STL.64 [R1+0x630], R24 ;  /* 0x0006301801007387 */ /* 0x0003e80000100a00 */
[----:B------:R3:W-:Y:S04]  /*2f6f0*/  STL.64 [R1+0x638], R28 ;  /* 0x0006381c01007387 */ /* 0x0007e80000100a00 */
[----:B------:R3:W-:Y:S01]  /*2f700*/  STL.64 [R1+0x640], R26 ;  /* 0x0006401a01007387 */ /* 0x0007e20000100a00 */
[----:B-1----:R-:W-:-:S04]  /*2f710*/  IMAD.WIDE R24, R21, 0x4, R120 ;  /* 0x0000000415187825 */ /* 0x002fc800078e0278 */
[C---:B---3--:R-:W-:Y:S01]  /*2f720*/  IMAD.WIDE R28, R21.reuse, 0x4, R112 ;  /* 0x00000004151c7825 */ /* 0x048fe200078e0270 */
[----:B------:R1:W-:Y:S03]  /*2f730*/  STL.64 [R1+0x648], R24 ;  /* 0x0006481801007387 */ /* 0x0003e60000100a00 */
[C---:B------:R-:W-:Y:S01]  /*2f740*/  IMAD.WIDE R26, R21.reuse, 0x4, R104 ;  /* 0x00000004151a7825 */ /* 0x040fe200078e0268 */
[----:B------:R3:W-:Y:S04]  /*2f750*/  STL.64 [R1+0x650], R28 ;  /* 0x0006501c01007387 */ /* 0x0007e80000100a00 */
[----:B------:R3:W-:Y:S01]  /*2f760*/  STL.64 [R1+0x658], R26 ;  /* 0x0006581a01007387 */ /* 0x0007e20000100a00 */
[----:B-1----:R-:W-:-:S04]  /*2f770*/  IMAD.WIDE R24, R21, 0x4, R64 ;  /* 0x0000000415187825 */ /* 0x002fc800078e0240 */
[C---:B---3--:R-:W-:Y:S01]  /*2f780*/  IMAD.WIDE R28, R21.reuse, 0x4, R236 ;  /* 0x00000004151c7825 */ /* 0x048fe200078e02ec */
[----:B------:R1:W-:Y:S03]  /*2f790*/  STL.64 [R1+0x660], R24 ;  /* 0x0006601801007387 */ /* 0x0003e60000100a00 */
[C---:B------:R-:W-:Y:S01]  /*2f7a0*/  IMAD.WIDE R26, R21.reuse, 0x4, R244 ;  /* 0x00000004151a7825 */ /* 0x040fe200078e02f4 */
[----:B------:R3:W-:Y:S04]  /*2f7b0*/  STL.64 [R1+0x668], R28 ;  /* 0x0006681c01007387 */ /* 0x0007e80000100a00 */
[----:B------:R-:W2:Y:S01]  /*2f7c0*/  LDL.LU.64 R224, [R1+0x12b8] ;  /* 0x0012b80001e07983 */ /* 0x000ea20000300a00 */
        /* <DEDUP_REMOVED lines=18> */
[----:B---3--:R-:W3:Y:S04]  /*2f8f0*/  LDL.LU.64 R28, [R1+0xd08] ;  /* 0x000d0800011c7983 */ /* 0x008ee80000300a00 */
[----:B-1----:R-:W3:Y:S04]  /*2f900*/  LDL.LU.64 R26, [R1+0xcf0] ;  /* 0x000cf000011a7983 */ /* 0x002ee80000300a00 */
        /* <DEDUP_REMOVED lines=13> */
[----:B--2---:R-:W-:-:S05]  /*2f9e0*/  IMAD.WIDE R224, R21, 0x4, R224 ;  /* 0x0000000415e07825 */ /* 0x004fca00078e02e0 */
        /* <DEDUP_REMOVED lines=30> */
[C---:B---3--:R-:W-:Y:S01]  /*2fbd0*/  IMAD.WIDE R28, R21.reuse, 0x4, R28 ;  /* 0x00000004151c7825 */ /* 0x048fe200078e021c */
        /* <DEDUP_REMOVED lines=8> */
[----:B------:R1:W-:Y:S03]  /*2fc60*/  STL.64 [R1+0x738], R28 ;  /* 0x0007381c01007387 */ /* 0x0003e60000100a00 */
[C---:B---3--:R-:W-:Y:S01]  /*2fc70*/  IMAD.WIDE R24, R21.reuse, 0x4, R176 ;  /* 0x0000000415187825 */ /* 0x048fe200078e02b0 */
        /* <DEDUP_REMOVED lines=17> */
[C---:B---3--:R-:W-:Y:S02]  /*2fd90*/  IMAD.WIDE R24, R21.reuse, 0x4, R238 ;  /* 0x0000000415187825 */ /* 0x048fe400078e02ee */
[----:B------:R-:W2:Y:S04]  /*2fda0*/  LDL.LU.64 R238, [R1+0x5d8] ;  /* 0x0005d80001ee7983 */ /* 0x000ea80000300a00 */
        /* <DEDUP_REMOVED lines=18> */
[----:B-1----:R-:W4:Y:S04]  /*2fed0*/  LDL.LU.64 R28, [R1+0x2b8] ;  /* 0x0002b800011c7983 */ /* 0x002f280000300a00 */
[----:B---3--:R-:W3:Y:S04]  /*2fee0*/  LDL.LU.64 R26, [R1+0x2b0] ;  /* 0x0002b000011a7983 */ /* 0x008ee80000300a00 */
        /* <DEDUP_REMOVED lines=12> */
[----:B------:R-:W-:-:S04]  /*2ffb0*/  IMAD.WIDE R14, R21, 0x4, R14 ;  /* 0x00000004150e7825 */ /* 0x000fc800078e020e */
[----:B--2---:R-:W-:-:S05]  /*2ffc0*/  IMAD.WIDE R238, R21, 0x4, R238 ;  /* 0x0000000415ee7825 */ /* 0x004fca00078e02ee */
[----:B------:R1:W-:Y:S01]  /*2ffd0*/  STL.64 [R1+0x780], R238 ;  /* 0x000780ee01007387 */ /* 0x0003e20000100a00 */
[----:B----4-:R-:W-:-:S04]  /*2ffe0*/  IMAD.WIDE R224, R21, 0x4, R224 ;  /* 0x0000000415e07825 */ /* 0x010fc800078e02e0 */
[C---:B------:R-:W-:Y:S01]  /*2fff0*/  IMAD.WIDE R216, R21.reuse, 0x4, R216 ;  /* 0x0000000415d87825 */ /* 0x040fe200078e02d8 */
[----:B-1----:R-:W2:Y:S03]  /*30000*/  LDL.LU.64 R238, [R1+0x19b0] ;  /* 0x0019b00001ee7983 */ /* 0x002ea60000300a00 */
        /* <DEDUP_REMOVED lines=33> */
[----:B------:R1:W-:Y:S04]  /*30220*/  STL.64 [R1+0x858], R28 ;  /* 0x0008581c01007387 */ /* 0x0003e80000100a00 */
        /* <DEDUP_REMOVED lines=23> */
[C---:B----4-:R-:W-:Y:S02]  /*303a0*/  IMAD.WIDE R24, R21.reuse, 0x4, R240 ;  /* 0x0000000415187825 */ /* 0x050fe400078e02f0 */
[----:B------:R-:W3:Y:S04]  /*303b0*/  LDL.LU.64 R240, [R1+0x19a8] ;  /* 0x0019a80001f07983 */ /* 0x000ee80000300a00 */
[----:B------:R1:W-:Y:S02]  /*303c0*/  STL.64 [R1+0x8e0], R26 ;  /* 0x0008e01a01007387 */ /* 0x0003e40000100a00 */
[----:B-1----:R-:W-:-:S02]  /*303d0*/  IMAD.WIDE R26, R21, 0x4, R242 ;  /* 0x00000004151a7825 */ /* 0x002fc400078e02f2 */
[----:B------:R-:W4:Y:S04]  /*303e0*/  LDL.LU.64 R242, [R1+0x19a0] ;  /* 0x0019a00001f27983 */ /* 0x000f280000300a00 */
[----:B------:R1:W-:Y:S02]  /*303f0*/  STL.64 [R1+0x8e8], R24 ;  /* 0x0008e81801007387 */ /* 0x0003e40000100a00 */
[C---:B-1----:R-:W-:Y:S02]  /*30400*/  IMAD.WIDE R24, R21.reuse, 0x4, R246 ;  /* 0x0000000415187825 */ /* 0x042fe400078e02f6 */
[----:B------:R-:W2:Y:S04]  /*30410*/  LDL.LU.64 R246, [R1+0x1998] ;  /* 0x0019980001f67983 */ /* 0x000ea80000300a00 */
[----:B------:R1:W-:Y:S02]  /*30420*/  STL.64 [R1+0x8f0], R26 ;  /* 0x0008f01a01007387 */ /* 0x0003e40000100a00 */
[----:B-1----:R-:W-:-:S02]  /*30430*/  IMAD.WIDE R26, R21, 0x4, R248 ;  /* 0x00000004151a7825 */ /* 0x002fc400078e02f8 */
[----:B------:R-:W3:Y:S04]  /*30440*/  LDL.LU.64 R248, [R1+0x1990] ;  /* 0x0019900001f87983 */ /* 0x000ee80000300a00 */
[----:B------:R1:W-:Y:S02]  /*30450*/  STL.64 [R1+0x8f8], R24 ;  /* 0x0008f81801007387 */ /* 0x0003e40000100a00 */
[C---:B-1----:R-:W-:Y:S02]  /*30460*/  IMAD.WIDE R24, R21.reuse, 0x4, R250 ;  /* 0x0000000415187825 */ /* 0x042fe400078e02fa */
[----:B------:R-:W4:Y:S04]  /*30470*/  LDL.LU.64 R250, [R1+0x1988] ;  /* 0x0019880001fa7983 */ /* 0x000f280000300a00 */
        /* <DEDUP_REMOVED lines=30> */
[----:B------:R1:W-:Y:S04]  /*30660*/  STL.64 [R1+0x968], R26 ;  /* 0x0009681a01007387 */ /* 0x0003e80000100a00 */
[----:B------:R-:W3:Y:S04]  /*30670*/  LDL.LU.64 R96, [R1+0x1428] ;  /* 0x0014280001607983 */ /* 0x000ee80000300a00 */
[----:B------:R1:W-:Y:S04]  /*30680*/  STL.64 [R1+0x970], R24 ;  /* 0x0009701801007387 */ /* 0x0003e80000100a00 */
[----:B------:R-:W4:Y:S04]  /*30690*/  LDL.LU.64 R88, [R1+0x1420] ;  /* 0x0014200001587983 */ /* 0x000f280000300a00 */
[----:B------:R1:W-:Y:S04]  /*306a0*/  STL.64 [R1+0x978], R14 ;  /* 0x0009780e01007387 */ /* 0x0003e80000100a00 */
[----:B------:R-:W2:Y:S04]  /*306b0*/  LDL.LU.64 R80, [R1+0x1418] ;  /* 0x0014180001507983 */ /* 0x000ea80000300a00 */
        /* <DEDUP_REMOVED lines=20> */
[----:B------:R-:W-:-:S03]  /*30800*/  IMAD.WIDE R144, R21, 0x4, R36 ;  /* 0x0000000415907825 */ /* 0x000fc600078e0224 */
[----:B------:R-:W2:Y:S01]  /*30810*/  LDL.LU.64 R36, [R1+0x1930] ;  /* 0x0019300001247983 */ /* 0x000ea20000300a00 */
[----:B------:R-:W-:-:S03]  /*30820*/  IMAD.WIDE R136, R21, 0x4, R34 ;  /* 0x0000000415887825 */ /* 0x000fc600078e0222 */
        /* <DEDUP_REMOVED lines=19> */
[----:B------:R-:W-:Y:S04]  /*30960*/  STL.64 [R1+0x9c0], R144 ;  /* 0x0009c09001007387 */ /* 0x000fe80000100a00 */
[----:B------:R-:W-:Y:S01]  /*30970*/  STL.64 [R1+0x9c8], R136 ;  /* 0x0009c88801007387 */ /* 0x000fe20000100a00 */
[----:B---3--:R-:W-:-:S04]  /*30980*/  IMAD.WIDE R96, R21, 0x4, R96 ;  /* 0x0000000415607825 */ /* 0x008fc800078e0260 */
[C---:B----4-:R-:W-:Y:S01]  /*30990*/  IMAD.WIDE R88, R21.reuse, 0x4, R88 ;  /* 0x0000000415587825 */ /* 0x050fe200078e0258 */
[----:B------:R-:W-:Y:S03]  /*309a0*/  STL.64 [R1+0x9d0], R96 ;  /* 0x0009d06001007387 */ /* 0x000fe60000100a00 */
[C---:B--2---:R-:W-:Y:S01]  /*309b0*/  IMAD.WIDE R80, R21.reuse, 0x4, R80 ;  /* 0x0000000415507825 */ /* 0x044fe200078e0250 */
        /* <DEDUP_REMOVED lines=34> */
[----:B------:R-:W-:Y:S04]  /*30be0*/  STL.64 [R1+0xa88], R26 ;  /* 0x000a881a01007387 */ /* 0x000fe80000100a00 */
[----:B------:R2:W-:Y:S01]  /*30bf0*/  STL.64 [R1+0xa98], R24 ;  /* 0x000a981801007387 */ /* 0x0005e20000100a00 */
[----:B-1----:R-:W-:-:S05]  /*30c00*/  IMAD.WIDE R28, R21, 0x4, R236 ;  /* 0x00000004151c7825 */ /* 0x002fca00078e02ec */
[----:B------:R1:W-:Y:S01]  /*30c10*/  STL.64 [R1+0xaa0], R28 ;  /* 0x000aa01c01007387 */ /* 0x0003e20000100a00 */
[----:B--2---:R-:W-:-:S03]  /*30c20*/  IMAD.WIDE R24, R21, 0x4, R14 ;  /* 0x0000000415187825 */ /* 0x004fc600078e020e */
[----:B------:R-:W2:Y:S01]  /*30c30*/  LDL.LU.64 R14, [R1+0x1310] ;  /* 0x00131000010e7983 */ /* 0x000ea20000300a00 */
[----:B------:R-:W-:-:S05]  /*30c40*/  IMAD.WIDE R26, R21, 0x4, R244 ;  /* 0x00000004151a7825 */ /* 0x000fca00078e02f4 */
        /* <DEDUP_REMOVED lines=33> */
[----:B------:R1:W-:Y:S04]  /*30e60*/  STL.64 [R1+0xac0], R14 ;  /* 0x000ac00e01007387 */ /* 0x0003e80000100a00 */
[----:B-1----:R-:W2:Y:S01]  /*30e70*/  LDL.LU.64 R14, [R1+0x18f0] ;  /* 0x0018f000010e7983 */ /* 0x002ea20000300a00 */
[----:B----4-:R-:W-:-:S05]  /*30e80*/  IMAD.WIDE R224, R21, 0x4, R224 ;  /* 0x0000000415e07825 */ /* 0x010fca00078e02e0 */
[----:B------:R1:W-:Y:S02]  /*30e90*/  STL.64 [R1+0xad0], R224 ;  /* 0x000ad0e001007387 */ /* 0x0003e40000100a00 */
[----:B-1----:R-:W-:-:S04]  /*30ea0*/  IMAD.WIDE R224, R21, 0x4, R216 ;  /* 0x0000000415e07825 */ /* 0x002fc800078e02d8 */
        /* <DEDUP_REMOVED lines=31> */
[----:B------:R1:W-:Y:S03]  /*310a0*/  STL.64 [R1+0xb80], R28 ;  /* 0x000b801c01007387 */ /* 0x0003e60000100a00 */
[C---:B------:R-:W-:Y:S01]  /*310b0*/  IMAD.WIDE R26, R21.reuse, 0x4, R24 ;  /* 0x00000004151a7825 */ /* 0x040fe200078e0218 */
[----:B------:R-:W-:Y:S03]  /*310c0*/  STL.64 [R1+0xb88], R30 ;  /* 0x000b881e01007387 */ /* 0x000fe60000100a00 */
[C---:B------:R-:W-:Y:S01]  /*310d0*/  IMAD.WIDE R24, R21.reuse, 0x4, R184 ;  /* 0x0000000415187825 */ /* 0x040fe200078e02b8 */
[----:B------:R3:W-:Y:S03]  /*310e0*/  STL.64 [R1+0xb90], R26 ;  /* 0x000b901a01007387 */ /* 0x0007e60000100a00 */
[----:B-1----:R-:W-:-:S05]  /*310f0*/  IMAD.WIDE R28, R21, 0x4, R192 ;  /* 0x00000004151c7825 */ /* 0x002fca00078e02c0 */
[----:B------:R1:W-:Y:S01]  /*31100*/  STL.64 [R1+0xba0], R28 ;  /* 0x000ba01c01007387 */ /* 0x0003e20000100a00 */
[----:B---3--:R-:W-:-:S03]  /*31110*/  IMAD.WIDE R26, R21, 0x4, R176 ;  /* 0x00000004151a7825 */ /* 0x008fc600078e02b0 */
        /* <DEDUP_REMOVED lines=13> */
[----:B------:R-:W-:Y:S01]  /*311f0*/  STL.64 [R1+0xbf0], R26 ;  /* 0x000bf01a01007387 */ /* 0x000fe20000100a00 */
[----:B-1----:R-:W-:-:S04]  /*31200*/  IMAD.WIDE R28, R21, 0x4, R236 ;  /* 0x00000004151c7825 */ /* 0x002fc800078e02ec */
[C---:B---3--:R-:W-:Y:S01]  /*31210*/  IMAD.WIDE R24, R21.reuse, 0x4, R244 ;  /* 0x0000000415187825 */ /* 0x048fe200078e02f4 */
[----:B------:R1:W-:Y:S03]  /*31220*/  STL.64 [R1+0xbf8], R28 ;  /* 0x000bf81c01007387 */ /* 0x0003e60000100a00 */
[----:B-1----:R-:W-:-:S04]  /*31230*/  IMAD.WIDE R28, R21, 0x4, R250 ;  /* 0x00000004151c7825 */ /* 0x002fc800078e02fa */
[C---:B--2---:R-:W-:Y:S02]  /*31240*/  IMAD.WIDE R26, R21.reuse, 0x4, R14 ;  /* 0x00000004151a7825 */ /* 0x044fe400078e020e */
[----:B------:R-:W2:Y:S04]  /*31250*/  LDL.LU.64 R14, [R1+0x18e8] ;  /* 0x0018e800010e7983 */ /* 0x000ea80000300a00 */
[----:B------:R1:W-:Y:S02]  /*31260*/  STL.64 [R1+0xc08], R24 ;  /* 0x000c081801007387 */ /* 0x0003e40000100a00 */
[C---:B-1----:R-:W-:Y:S02]  /*31270*/  IMAD.WIDE R24, R21.reuse, 0x4, R16 ;  /* 0x0000000415187825 */ /* 0x042fe400078e0210 */
[----:B------:R-:W3:Y:S04]  /*31280*/  LDL.LU.64 R16, [R1+0x18e0] ;  /* 0x0018e00001107983 */ /* 0x000ee80000300a00 */
[----:B------:R1:W-:Y:S02]  /*31290*/  STL.64 [R1+0xc10], R26 ;  /* 0x000c101a01007387 */ /* 0x0003e40000100a00 */
[----:B-1----:R-:W-:-:S02]  /*312a0*/  IMAD.WIDE R26, R21, 0x4, R18 ;  /* 0x00000004151a7825 */ /* 0x002fc400078e0212 */
[----:B------:R-:W4:Y:S04]  /*312b0*/  LDL.LU.64 R18, [R1+0x18d8] ;  /* 0x0018d80001127983 */ /* 0x000f280000300a00 */
        /* <DEDUP_REMOVED lines=8> */
[----:B------:R-:W2:Y:S04]  /*31340*/  LDL.LU.64 R2, [R1+0x18c0] ;  /* 0x0018c00001027983 */ /* 0x000ea80000300a00 */
[----:B------:R1:W-:Y:S04]  /*31350*/  STL.64 [R1+0xc38], R26 ;  /* 0x000c381a01007387 */ /* 0x0003e80000100a00 */
        /* <DEDUP_REMOVED lines=30> */
[----:B------:R1:W-:Y:S03]  /*31540*/  STL.64 [R1+0xcc8], R24 ;  /* 0x000cc81801007387 */ /* 0x0003e60000100a00 */
[C---:B-1----:R-:W-:Y:S01]  /*31550*/  IMAD.WIDE R26, R21.reuse, 0x4, R116 ;  /* 0x00000004151a7825 */ /* 0x042fe200078e0274 */
        /* <DEDUP_REMOVED lines=14> */
[----:B------:R-:W-:-:S04]  /*31640*/  IMAD.WIDE R30, R21, 0x4, R118 ;  /* 0x00000004151e7825 */ /* 0x000fc800078e0276 */
[C---:B-1----:R-:W-:Y:S01]  /*31650*/  IMAD.WIDE R28, R21.reuse, 0x4, R122 ;  /* 0x00000004151c7825 */ /* 0x042fe200078e027a */
        /* <DEDUP_REMOVED lines=33> */
[----:B------:R4:W-:Y:S01]  /*31870*/  STL.64 [R1+0xd78], R26 ;  /* 0x000d781a01007387 */ /* 0x0009e20000100a00 */
[----:B-1----:R-:W-:-:S05]  /*31880*/  IMAD.WIDE R30, R21, 0x4, R198 ;  /* 0x00000004151e7825 */ /* 0x002fca00078e02c6 */
[----:B------:R-:W-:Y:S01]  /*31890*/  STL.64 [R1+0xd80], R30 ;  /* 0x000d801e01007387 */ /* 0x000fe20000100a00 */
[----:B---3--:R-:W-:-:S05]  /*318a0*/  IMAD.WIDE R28, R21, 0x4, R24 ;  /* 0x00000004151c7825 */ /* 0x008fca00078e0218 */
[----:B------:R1:W-:Y:S01]  /*318b0*/  STL.64 [R1+0xd90], R28 ;  /* 0x000d901c01007387 */ /* 0x0003e20000100a00 */
[----:B----4-:R-:W-:-:S05]  /*318c0*/  IMAD.WIDE R26, R21, 0x4, R192 ;  /* 0x00000004151a7825 */ /* 0x010fca00078e02c0 */
[----:B------:R3:W-:Y:S01]  /*318d0*/  STL.64 [R1+0xd98], R26 ;  /* 0x000d981a01007387 */ /* 0x0007e20000100a00 */
[----:B--2---:R-:W-:-:S04]  /*318e0*/  IMAD.WIDE R24, R21, 0x4, R184 ;  /* 0x0000000415187825 */ /* 0x004fc800078e02b8 */
[C---:B-1----:R-:W-:Y:S01]  /*318f0*/  IMAD.WIDE R28, R21.reuse, 0x4, R176 ;  /* 0x00000004151c7825 */ /* 0x042fe200078e02b0 */
        /* <DEDUP_REMOVED lines=35> */
[----:B--2---:R-:W2:Y:S04]  /*31b30*/  LDL.LU.64 R28, [R1+0x13a0] ;  /* 0x0013a000011c7983 */ /* 0x004ea80000300a00 */
        /* <DEDUP_REMOVED lines=14> */
[----:B------:R1:W-:Y:S01]  /*31c20*/  STL.64 [R1+0xe08], R66 ;  /* 0x000e084201007387 */ /* 0x0003e20000100a00 */
[----:B----4-:R-:W-:-:S05]  /*31c30*/  IMAD.WIDE R62, R21, 0x4, R224 ;  /* 0x00000004153e7825 */ /* 0x010fca00078e02e0 */
[----:B------:R3:W-:Y:S01]  /*31c40*/  STL.64 [R1+0xe10], R62 ;  /* 0x000e103e01007387 */ /* 0x0007e20000100a00 */
[----:B------:R-:W-:-:S04]  /*31c50*/  IMAD.WIDE R68, R21, 0x4, R216 ;  /* 0x0000000415447825 */ /* 0x000fc800078e02d8 */
[C---:B-1----:R-:W-:Y:S01]  /*31c60*/  IMAD.WIDE R66, R21.reuse, 0x4, R208 ;  /* 0x0000000415427825 */ /* 0x042fe200078e02d0 */
[----:B------:R1:W-:Y:S03]  /*31c70*/  STL.64 [R1+0xe18], R68 ;  /* 0x000e184401007387 */ /* 0x0003e60000100a00 */
[C---:B---3--:R-:W-:Y:S01]  /*31c80*/  IMAD.WIDE R62, R21.reuse, 0x4, R200 ;  /* 0x00000004153e7825 */ /* 0x048fe200078e02c8 */
[----:B------:R3:W-:Y:S04]  /*31c90*/  STL.64 [R1+0xe28], R66 ;  /* 0x000e284201007387 */ /* 0x0007e80000100a00 */
[----:B------:R4:W-:Y:S01]  /*31ca0*/  STL.64 [R1+0xe30], R62 ;  /* 0x000e303e01007387 */ /* 0x0009e20000100a00 */
[----:B-1----:R-:W-:-:S04]  /*31cb0*/  IMAD.WIDE R68, R21, 0x4, R160 ;  /* 0x0000000415447825 */ /* 0x002fc800078e02a0 */
[C---:B---3--:R-:W-:Y:S01]  /*31cc0*/  IMAD.WIDE R66, R21.reuse, 0x4, R152 ;  /* 0x0000000415427825 */ /* 0x048fe200078e0298 */
[----:B------:R1:W-:Y:S01]  /*31cd0*/  STL.64 [R1+0xe38], R68 ;  /* 0x000e384401007387 */ /* 0x0003e20000100a00 */
[----:B------:R-:W3:Y:S02]  /*31ce0*/  LDC R152, c[0x0][0x230] ;  /* 0x00008c00ff987b82 */ /* 0x000ee40000000800 */
[C---:B----4-:R-:W-:Y:S01]  /*31cf0*/  IMAD.WIDE R62, R21.reuse, 0x4, R144 ;  /* 0x00000004153e7825 */ /* 0x050fe200078e0290 */
[----:B------:R4:W-:Y:S04]  /*31d00*/  STL.64 [R1+0xe48], R66 ;  /* 0x000e484201007387 */ /* 0x0009e80000100a00 */
[----:B------:R4:W-:Y:S01]  /*31d10*/  STL.64 [R1+0xe50], R62 ;  /* 0x000e503e01007387 */ /* 0x0009e20000100a00 */
[C---:B------:R-:W-:Y:S01]  /*31d20*/  IMAD.WIDE R230, R21.reuse, 0x4, R230 ;  /* 0x0000000415e67825 */ /* 0x040fe200078e02e6 */
[----:B------:R-:W3:Y:S03]  /*31d30*/  LDC R153, c[0x0][0x230] ;  /* 0x00008c00ff997b82 */ /* 0x000ee60000000800 */
[C---:B-1----:R-:W-:Y:S01]  /*31d40*/  IMAD.WIDE R68, R21.reuse, 0x4, R136 ;  /* 0x0000000415447825 */ /* 0x042fe200078e0288 */
[----:B------:R-:W-:Y:S03]  /*31d50*/  LDGSTS.E [R252+-0x3ff4], desc[UR8][R230.64], !P2 ;  /* 0xfc00c000e6fc7fae */ /* 0x000fe6000d121848 */
[C---:B----4-:R-:W-:Y:S01]  /*31d60*/  IMAD.WIDE R66, R21.reuse, 0x4, R96 ;  /* 0x0000000415427825 */ /* 0x050fe200078e0260 */
[----:B------:R1:W-:Y:S03]  /*31d70*/  STL.64 [R1+0xe58], R68 ;  /* 0x000e584401007387 */ /* 0x0003e60000100a00 */
[C---:B------:R-:W-:Y:S01]  /*31d80*/  IMAD.WIDE R62, R21.reuse, 0x4, R88 ;  /* 0x00000004153e7825 */ /* 0x040fe200078e0258 */
[----:B------:R4:W-:Y:S04]  /*31d90*/  STL.64 [R1+0xe68], R66 ;  /* 0x000e684201007387 */ /* 0x0009e80000100a00 */
[----:B------:R4:W-:Y:S01]  /*31da0*/  STL.64 [R1+0xe70], R62 ;  /* 0x000e703e01007387 */ /* 0x0009e20000100a00 */
[----:B-1----:R-:W-:-:S04]  /*31db0*/  IMAD.WIDE R68, R21, 0x4, R80 ;  /* 0x0000000415447825 */ /* 0x002fc800078e0250 */
[C---:B----4-:R-:W-:Y:S01]  /*31dc0*/  IMAD.WIDE R66, R21.reuse, 0x4, R72 ;  /* 0x0000000415427825 */ /* 0x050fe200078e0248 */
        /* <DEDUP_REMOVED lines=9> */
[C---:B--2---:R-:W-:Y:S01]  /*31e60*/  IMAD.WIDE R28, R21.reuse, 0x4, R28 ;  /* 0x00000004151c7825 */ /* 0x044fe200078e021c */
[----:B------:R-:W-:Y:S03]  /*31e70*/  STL.64 [R1+0xea8], R38 ;  /* 0x000ea82601007387 */ /* 0x000fe60000100a00 */
[C---:B------:R-:W-:Y:S01]  /*31e80*/  IMAD.WIDE R30, R21.reuse, 0x4, R26 ;  /* 0x00000004151e7825 */ /* 0x040fe200078e021a */
[----:B------:R1:W-:Y:S03]  /*31e90*/  STL.64 [R1+0xeb0], R28 ;  /* 0x000eb01c01007387 */ /* 0x0003e60000100a00 */
[C---:B------:R-:W-:Y:S01]  /*31ea0*/  IMAD.WIDE R26, R21.reuse, 0x4, R24 ;  /* 0x00000004151a7825 */ /* 0x040fe200078e0218 */
[----:B------:R-:W-:Y:S03]  /*31eb0*/  STL.64 [R1+0xeb8], R30 ;  /* 0x000eb81e01007387 */ /* 0x000fe60000100a00 */
[C---:B------:R-:W-:Y:S01]  /*31ec0*/  IMAD.WIDE R24, R21.reuse, 0x4, R184 ;  /* 0x0000000415187825 */ /* 0x040fe200078e02b8 */
[----:B------:R2:W-:Y:S03]  /*31ed0*/  STL.64 [R1+0xec8], R26 ;  /* 0x000ec81a01007387 */ /* 0x0005e60000100a00 */
[----:B-1----:R-:W-:-:S05]  /*31ee0*/  IMAD.WIDE R28, R21, 0x4, R192 ;  /* 0x00000004151c7825 */ /* 0x002fca00078e02c0 */
[----:B------:R1:W-:Y:S01]  /*31ef0*/  STL.64 [R1+0xed0], R28 ;  /* 0x000ed01c01007387 */ /* 0x0003e20000100a00 */
[----:B--2---:R-:W-:-:S03]  /*31f00*/  IMAD.WIDE R26, R21, 0x4, R176 ;  /* 0x00000004151a7825 */ /* 0x004fc600078e02b0 */
[----:B------:R2:W-:Y:S04]  /*31f10*/  STL.64 [R1+0xee0], R24 ;  /* 0x000ee01801007387 */ /* 0x0005e80000100a00 */
[----:B------:R4:W-:Y:S01]  /*31f20*/  STL.64 [R1+0xee8], R26 ;  /* 0x000ee81a01007387 */ /* 0x0009e20000100a00 */
[----:B-1----:R-:W-:-:S04]  /*31f30*/  IMAD.WIDE R28, R21, 0x4, R168 ;  /* 0x00000004151c7825 */ /* 0x002fc800078e02a8 */
[C---:B--2---:R-:W-:Y:S01]  /*31f40*/  IMAD.WIDE R24, R21.reuse, 0x4, R128 ;  /* 0x0000000415187825 */ /* 0x044fe200078e0280 */
[----:B------:R1:W-:Y:S03]  /*31f50*/  STL.64 [R1+0xef0], R28 ;  /* 0x000ef01c01007387 */ /* 0x0003e60000100a00 */
[C---:B----4-:R-:W-:Y:S01]  /*31f60*/  IMAD.WIDE R26, R21.reuse, 0x4, R120 ;  /* 0x00000004151a7825 */ /* 0x050fe200078e0278 */
        /* <DEDUP_REMOVED lines=8> */
[----:B-1----:R-:W-:-:S02]  /*31ff0*/  IMAD.WIDE R28, R21, 0x4, R236 ;  /* 0x00000004151c7825 */ /* 0x002fc400078e02ec */
[----:B------:R-:W1:Y:S02]  /*32000*/  LDC R237, c[0x0][0x230] ;  /* 0x00008c00ffed7b82 */ /* 0x000e640000000800 */
[C---:B--2---:R-:W-:Y:S01]  /*32010*/  IMAD.WIDE R24, R21.reuse, 0x4, R244 ;  /* 0x0000000415187825 */ /* 0x044fe200078e02f4 */
[----:B------:R2:W-:Y:S03]  /*32020*/  STL.64 [R1+0xf30], R28 ;  /* 0x000f301c01007387 */ /* 0x0005e60000100a00 */
[C---:B----4-:R-:W-:Y:S02]  /*32030*/  IMAD.WIDE R26, R21.reuse, 0x4, R2 ;  /* 0x00000004151a7825 */ /* 0x050fe400078e0202 */
[----:B------:R-:W4:Y:S04]  /*32040*/  LDL.LU.64 R2, [R1+0x18b8] ;  /* 0x0018b80001027983 */ /* 0x000f280000300a00 */
[----:B------:R3:W-:Y:S01]  /*32050*/  STL.64 [R1+0xf38], R24 ;  /* 0x000f381801007387 */ /* 0x0007e20000100a00 */
[----:B--2---:R-:W-:-:S04]  /*32060*/  IMAD.WIDE R28, R21, 0x4, R14 ;  /* 0x00000004151c7825 */ /* 0x004fc800078e020e */
[C---:B---3--:R-:W-:Y:S02]  /*32070*/  IMAD.WIDE R24, R21.reuse, 0x4, R6 ;  /* 0x0000000415187825 */ /* 0x048fe400078e0206 */
[----:B------:R-:W2:Y:S04]  /*32080*/  LDL.LU.64 R6, [R1+0x18b0] ;  /* 0x0018b00001067983 */ /* 0x000ea80000300a00 */
[----:B------:R3:W-:Y:S02]  /*32090*/  STL.64 [R1+0xf40], R26 ;  /* 0x000f401a01007387 */ /* 0x0007e40000100a00 */
[C---:B---3--:R-:W-:Y:S02]  /*320a0*/  IMAD.WIDE R26, R21.reuse, 0x4, R18 ;  /* 0x00000004151a7825 */ /* 0x048fe400078e0212 */
[----:B------:R-:W3:Y:S04]  /*320b0*/  LDL.LU.64 R18, [R1+0x18a8] ;  /* 0x0018a80001127983 */ /* 0x000ee80000300a00 */
[----:B------:R1:W-:Y:S02]  /*320c0*/  STL.64 [R1+0xf48], R24 ;  /* 0x000f481801007387 */ /* 0x0003e40000100a00 */
[----:B-1----:R-:W-:-:S02]  /*320d0*/  IMAD.WIDE R24, R21, 0x4, R16 ;  /* 0x0000000415187825 */ /* 0x002fc400078e0210 */
[----:B------:R-:W4:Y:S04]  /*320e0*/  LDL.LU.64 R16, [R1+0x18a0] ;  /* 0x0018a00001107983 */ /* 0x000f280000300a00 */
[----:B------:R1:W-:Y:S04]  /*320f0*/  STL.64 [R1+0xf50], R26 ;  /* 0x000f501a01007387 */ /* 0x0003e80000100a00 */
[----:B------:R-:W4:Y:S04]  /*32100*/  LDL.LU.64 R14, [R1+0x1898] ;  /* 0x00189800010e7983 */ /* 0x000f280000300a00 */
[----:B------:R1:W-:Y:S02]  /*32110*/  STL.64 [R1+0xf58], R24 ;  /* 0x000f581801007387 */ /* 0x0003e40000100a00 */
[----:B-1----:R-:W-:-:S02]  /*32120*/  IMAD.WIDE R26, R21, 0x4, R32 ;  /* 0x00000004151a7825 */ /* 0x002fc400078e0220 */
[----:B------:R1:W-:Y:S02]  /*32130*/  STL.64 [R1+0xf60], R28 ;  /* 0x000f601c01007387 */ /* 0x0003e40000100a00 */
[C---:B------:R-:W-:Y:S02]  /*32140*/  IMAD.WIDE R24, R21.reuse, 0x4, R34 ;  /* 0x0000000415187825 */ /* 0x040fe400078e0222 */
        /* <DEDUP_REMOVED lines=39> */
[----:B------:R1:W-:Y:S04]  /*323c0*/  STL.64 [R1+0x1020], R28 ;  /* 0x0010201c01007387 */ /* 0x0003e80000100a00 */
[----:B------:R-:W2:Y:S01]  /*323d0*/  LDL.LU.64 R244, [R1+0x1880] ;  /* 0x0018800001f47983 */ /* 0x000ea20000300a00 */
        /* <DEDUP_REMOVED lines=44> */
[----:B------:R-:W-:Y:S03]  /*326a0*/  STL.64 [R1+0x10e8], R26 ;  /* 0x0010e81a01007387 */ /* 0x000fe60000100a00 */
[C---:B------:R-:W-:Y:S01]  /*326b0*/  IMAD.WIDE R28, R21.reuse, 0x4, R222 ;  /* 0x00000004151c7825 */ /* 0x040fe200078e02de */
[----:B------:R1:W-:Y:S04]  /*326c0*/  STL.64 [R1+0x10f0], R24 ;  /* 0x0010f01801007387 */ /* 0x0003e80000100a00 */
[----:B------:R-:W-:Y:S01]  /*326d0*/  STL.64 [R1+0x10f8], R28 ;  /* 0x0010f81c01007387 */ /* 0x000fe20000100a00 */
[----:B-1----:R-:W-:-:S04]  /*326e0*/  IMAD.WIDE R24, R21, 0x4, R226 ;  /* 0x0000000415187825 */ /* 0x002fc800078e02e2 */
[C---:B------:R-:W-:Y:S01]  /*326f0*/  IMAD.WIDE R26, R21.reuse, 0x4, R228 ;  /* 0x00000004151a7825 */ /* 0x040fe200078e02e4 */
[----:B------:R1:W-:Y:S04]  /*32700*/  STL.64 [R1+0x1100], R24 ;  /* 0x0011001801007387 */ /* 0x0003e80000100a00 */
[----:B------:R3:W-:Y:S01]  /*32710*/  STL.64 [R1+0x1108], R26 ;  /* 0x0011081a01007387 */ /* 0x0007e20000100a00 */
[----:B-1----:R-:W-:-:S05]  /*32720*/  IMAD.WIDE R24, R21, 0x4, R230 ;  /* 0x0000000415187825 */ /* 0x002fca00078e02e6 */
[----:B------:R2:W-:Y:S04]  /*32730*/  STL.64 [R1+0x1118], R24 ;  /* 0x0011181801007387 */ /* 0x0005e80000100a00 */
[----:B---3--:R-:W3:Y:S04]  /*32740*/  LDL.LU.64 R26, [R1+0x1878] ;  /* 0x00187800011a7983 */ /* 0x008ee80000300a00 */
[----:B------:R-:W4:Y:S04]  /*32750*/  LDL.LU.64 R28, [R1+0x1870] ;  /* 0x00187000011c7983 */ /* 0x000f280000300a00 */
[----:B------:R-:W4:Y:S04]  /*32760*/  LDL.LU.64 R30, [R1+0x1868] ;  /* 0x00186800011e7983 */ /* 0x000f280000300a00 */
[----:B------:R-:W3:Y:S04]  /*32770*/  LDL.LU.64 R246, [R1+0x1860] ;  /* 0x0018600001f67983 */ /* 0x000ee80000300a00 */
        /* <DEDUP_REMOVED lines=16> */
[----:B------:R-:W-:-:S02]  /*32880*/  IADD3 R236, R237, -0x201, RZ ;  /* 0xfffffdffedec7810 */ /* 0x000fc40007ffe0ff */
[----:B------:R-:W1:Y:S01]  /*32890*/  LDC R237, c[0x0][0x230] ;  /* 0x00008c00ffed7b82 */ /* 0x000e620000000800 */
        /* <DEDUP_REMOVED lines=9> */
[----:B------:R-:W-:Y:S01]  /*32930*/  IMAD.WIDE R22, R21, 0x4, R22 ;  /* 0x0000000415167825 */ /* 0x000fe200078e0216 */
[----:B------:R-:W-:-:S03]  /*32940*/  ISETP.GE.U32.AND P2, PT, R236, 0x7ffffd80, PT ;  /* 0x7ffffd80ec00780c */ /* 0x000fc60003f46070 */
[----:B-1----:R-:W-:Y:S02]  /*32950*/  VIADD R21, R237, 0xfffffdfe ;  /* 0xfffffdfeed157836 */ /* 0x002fe40000000000 */
[----:B------:R-:W4:Y:S01]  /*32960*/  LDL.LU.64 R236, [R1+0x1780] ;  /* 0x0017800001ec7983 */ /* 0x000f220000300a00 */
[----:B--2---:R-:W-:-:S03]  /*32970*/  IMAD.WIDE R24, R20, 0x4, R244 ;  /* 0x0000000414187825 */ /* 0x004fc600078e02f4 */
[----:B------:R-:W2:Y:S01]  /*32980*/  LDL.LU.64 R244, [R1+0x1778] ;  /* 0x0017780001f47983 */ /* 0x000ea20000300a00 */
[----:B------:R-:W-:-:S04]  /*32990*/  IMAD.WIDE R150, R20, 0x4, R6 ;  /* 0x0000000414967825 */ /* 0x000fc800078e0206 */
[----:B---3--:R-:W-:-:S04]  /*329a0*/  IMAD.WIDE R32, R20, 0x4, R246 ;  /* 0x0000000414207825 */ /* 0x008fc800078e02f6 */
[----:B----4-:R-:W-:-:S04]  /*329b0*/  IMAD.WIDE R34, R20, 0x4, R248 ;  /* 0x0000000414227825 */ /* 0x010fc800078e02f8 */
[----:B------:R-:W-:-:S04]  /*329c0*/  IMAD.WIDE R36, R20, 0x4, R250 ;  /* 0x0000000414247825 */ /* 0x000fc800078e02fa */
[----:B------:R-:W-:-:S04]  /*329d0*/  IMAD.WIDE R40, R20, 0x4, R224 ;  /* 0x0000000414287825 */ /* 0x000fc800078e02e0 */
[----:B------:R-:W-:-:S04]  /*329e0*/  IMAD.WIDE R42, R20, 0x4, R216 ;  /* 0x00000004142a7825 */ /* 0x000fc800078e02d8 */
[----:B------:R-:W-:-:S04]  /*329f0*/  IMAD.WIDE R44, R20, 0x4, R208 ;  /* 0x00000004142c7825 */ /* 0x000fc800078e02d0 */
[----:B------:R-:W-:-:S04]  /*32a00*/  IMAD.WIDE R48, R20, 0x4, R200 ;  /* 0x0000000414307825 */ /* 0x000fc800078e02c8 */
[----:B------:R-:W-:-:S04]  /*32a10*/  IMAD.WIDE R58, R20, 0x4, R96 ;  /* 0x00000004143a7825 */ /* 0x000fc800078e0260 */
[C---:B------:R-:W-:Y:S02]  /*32a20*/  IMAD.WIDE R60, R20.reuse, 0x4, R88 ;  /* 0x00000004143c7825 */ /* 0x040fe400078e0258 */
[----:B------:R-:W3:Y:S04]  /*32a30*/  LDL.LU.64 R88, [R1+0x1770] ;  /* 0x0017700001587983 */ /* 0x000ee80000300a00 */
[----:B------:R-:W4:Y:S04]  /*32a40*/  LDL.LU.64 R114, [R1+0x1768] ;  /* 0x0017680001727983 */ /* 0x000f280000300a00 */
[----:B------:R-:W4:Y:S04]  /*32a50*/  LDL.LU.64 R110, [R1+0x1760] ;  /* 0x00176000016e7983 */ /* 0x000f280000300a00 */
[----:B------:R-:W4:Y:S04]  /*32a60*/  LDL.LU.64 R108, [R1+0x1758] ;  /* 0x00175800016c7983 */ /* 0x000f280000300a00 */
[----:B------:R-:W4:Y:S04]  /*32a70*/  LDL.LU.64 R96, [R1+0x1750] ;  /* 0x0017500001607983 */ /* 0x000f280000300a00 */
[----:B------:R-:W4:Y:S04]  /*32a80*/  LDL.LU.64 R106, [R1+0x1748] ;  /* 0x00174800016a7983 */ /* 0x000f280000300a00 */
[----:B------:R-:W4:Y:S01]  /*32a90*/  LDL.LU.64 R232, [R1+0x1740] ;  /* 0x0017400001e87983 */ /* 0x000f220000300a00 */
[----:B------:R-:W-:-:S03]  /*32aa0*/  IMAD.WIDE R62, R20, 0x4, R80 ;  /* 0x00000004143e7825 */ /* 0x000fc600078e0250 */
[----:B------:R-:W4:Y:S01]  /*32ab0*/  LDL.LU.64 R234, [R1+0x1738] ;  /* 0x0017380001ea7983 */ /* 0x000f220000300a00 */
[----:B------:R-:W-:-:S04]  /*32ac0*/  IMAD.WIDE R76, R20, 0x4, R128 ;  /* 0x00000004144c7825 */ /* 0x000fc800078e0280 */
[----:B------:R-:W-:-:S04]  /*32ad0*/  IMAD.WIDE R78, R20, 0x4, R120 ;  /* 0x00000004144e7825 */ /* 0x000fc800078e0278 */
[----:B------:R-:W-:-:S04]  /*32ae0*/  IMAD.WIDE R80, R20, 0x4, R112 ;  /* 0x0000000414507825 */ /* 0x000fc800078e0270 */
[C---:B------:R-:W-:Y:S02]  /*32af0*/  IMAD.WIDE R82, R20.reuse, 0x4, R104 ;  /* 0x0000000414527825 */ /* 0x040fe400078e0268 */
        /* <DEDUP_REMOVED lines=28> */
[----:B--2---:R-:W-:-:S03]  /*32cc0*/  IMAD.WIDE R86, R20, 0x4, R244 ;  /* 0x0000000414567825 */ /* 0x004fc600078e02f4 */
[----:B------:R-:W2:Y:S04]  /*32cd0*/  LDL.LU.64 R176, [R1+0x1690] ;  /* 0x0016900001b07983 */ /* 0x000ea80000300a00 */
[----:B------:R-:W2:Y:S04]  /*32ce0*/  LDL.LU.64 R168, [R1+0x1688] ;  /* 0x0016880001a87983 */ /* 0x000ea80000300a00 */
[----:B------:R-:W2:Y:S04]  /*32cf0*/  LDL.LU.64 R236, [R1+0x1680] ;  /* 0x0016800001ec7983 */ /* 0x000ea80000300a00 */
[----:B------:R-:W2:Y:S04]  /*32d00*/  LDL.LU.64 R244, [R1+0x1678] ;  /* 0x0016780001f47983 */ /* 0x000ea80000300a00 */
[----:B------:R-:W2:Y:S01]  /*32d10*/  LDL.LU.64 R6, [R1+0x1890] ;  /* 0x0018900001067983 */ /* 0x000ea20000300a00 */
        /* <DEDUP_REMOVED lines=34> */
[----:B--2---:R-:W-:-:S04]  /*32f40*/  IMAD.WIDE R142, R20, 0x4, R176 ;  /* 0x00000004148e7825 */ /* 0x004fc800078e02b0 */
[----:B------:R-:W-:-:S04]  /*32f50*/  IMAD.WIDE R144, R20, 0x4, R168 ;  /* 0x0000000414907825 */ /* 0x000fc800078e02a8 */
[----:B------:R-:W-:-:S04]  /*32f60*/  IMAD.WIDE R146, R20, 0x4, R236 ;  /* 0x0000000414927825 */ /* 0x000fc800078e02ec */
[C---:B------:R-:W-:Y:S01]  /*32f70*/  IMAD.WIDE R148, R20.reuse, 0x4, R244 ;  /* 0x0000000414947825 */ /* 0x040fe200078e02f4 */
[----:B------:R-:W0:Y:S04]  /*32f80*/  LDGDEPBAR ;  /* 0x00000000000079af */ /* 0x000e280000000000 */
[----:B------:R-:W-:Y:S04]  /*32f90*/  LDGSTS.E [R19+-0x68000], desc[UR8][R24.64], P0 ;  /* 0x9800000018137fae */ /* 0x000fe80008121848 */
[----:B------:R1:W-:Y:S04]  /*32fa0*/  LDGSTS.E [R19+-0x67c00], desc[UR8][R40.64], P0 ;  /* 0x9840000028137fae */ /* 0x0003e80008121848 */
        /* <DEDUP_REMOVED lines=8> */
[----:B------:R3:W-:Y:S04]  /*33030*/  LDGSTS.E [R13+-0x67780], desc[UR8][R58.64], P0 ;  /* 0x988800003a0d7fae */ /* 0x0007e80008121848 */
[----:B------:R4:W-:Y:S04]  /*33040*/  LDGSTS.E [R13+-0x67380], desc[UR8][R74.64], P0 ;  /* 0x98c800004a0d7fae */ /* 0x0009e80008121848 */
[----:B------:R4:W-:Y:S04]  /*33050*/  LDGSTS.E [R13+-0x66f80], desc[UR8][R90.64], P0 ;  /* 0x990800005a0d7fae */ /* 0x0009e80008121848 */
[----:B------:R4:W-:Y:S04]  /*33060*/  LDGSTS.E [R13+-0x66b80], desc[UR8][R106.64], P0 ;  /* 0x994800006a0d7fae */ /* 0x0009e80008121848 */
        /* <DEDUP_REMOVED lines=19> */
[----:B------:R-:W-:Y:S04]  /*331a0*/  LDGSTS.E [R16+-0x67a00], desc[UR8][R48.64], P0 ;  /* 0x9860000030107fae */ /* 0x000fe80008121848 */
[----:B------:R-:W-:Y:S04]  /*331b0*/  LDGSTS.E [R16+-0x67600], desc[UR8][R64.64], P0 ;  /* 0x98a0000040107fae */ /* 0x000fe80008121848 */
[----:B------:R-:W-:Y:S04]  /*331c0*/  LDGSTS.E [R16+-0x67200], desc[UR8][R80.64], P0 ;  /* 0x98e0000050107fae */ /* 0x000fe80008121848 */
[----:B------:R-:W-:Y:S04]  /*331d0*/  LDGSTS.E [R16+-0x66e00], desc[UR8][R96.64], P0 ;  /* 0x9920000060107fae */ /* 0x000fe80008121848 */
[----:B------:R1:W-:Y:S04]  /*331e0*/  STL.64 [R1+0x1890], R6 ;  /* 0x0018900601007387 */ /* 0x0003e80000100a00 */
[----:B------:R-:W-:Y:S04]  /*331f0*/  LDGSTS.E [R16+-0x66a00], desc[UR8][R112.64], P0 ;  /* 0x9960000070107fae */ /* 0x000fe80008121848 */
[----:B------:R-:W-:Y:S01]  /*33200*/  LDGSTS.E [R16+-0x66600], desc[UR8][R128.64], P0 ;  /* 0x99a0000080107fae */ /* 0x000fe20008121848 */
[----:B-1----:R-:W-:-:S03]  /*33210*/  IMAD.WIDE R6, R20, 0x4, R24 ;  /* 0x0000000414067825 */ /* 0x002fc600078e0218 */
[----:B------:R-:W-:Y:S04]  /*33220*/  LDGSTS.E [R16+-0x66200], desc[UR8][R144.64], P0 ;  /* 0x99e0000090107fae */ /* 0x000fe80008121848 */
[----:B------:R-:W-:Y:S04]  /*33230*/  LDGSTS.E [R17+-0x67d80], desc[UR8][R34.64], P0 ;  /* 0x9828000022117fae */ /* 0x000fe80008121848 */
[----:B------:R-:W-:Y:S04]  /*33240*/  LDGSTS.E [R17+-0x67980], desc[UR8][R50.64], P0 ;  /* 0x9868000032117fae */ /* 0x000fe80008121848 */
[----:B------:R-:W4:Y:S04]  /*33250*/  LDL.64 R248, [R1+0x80] ;  /* 0x0000800001f87983 */ /* 0x000f280000100a00 */
[----:B------:R-:W4:Y:S04]  /*33260*/  LDL.64 R250, [R1+0x88] ;  /* 0x0000880001fa7983 */ /* 0x000f280000100a00 */
[----:B------:R-:W-:Y:S01]  /*33270*/  LDGSTS.E [R17+-0x67580], desc[UR8][R66.64], P0 ;  /* 0x98a8000042117fae */ /* 0x000fe20008121848 */
[----:B------:R-:W-:-:S03]  /*33280*/  IMAD.WIDE R244, R20, 0x4, R28 ;  /* 0x0000000414f47825 */ /* 0x000fc600078e021c */
[----:B------:R1:W-:Y:S04]  /*33290*/  STL.64 [R1+0x1110], R6 ;  /* 0x0011100601007387 */ /* 0x0003e80000100a00 */
[----:B------:R-:W-:Y:S04]  /*332a0*/  LDGSTS.E [R17+-0x67180], desc[UR8][R82.64], P0 ;  /* 0x98e8000052117fae */ /* 0x000fe80008121848 */
[----:B------:R-:W-:Y:S01]  /*332b0*/  LDGSTS.E [R17+-0x66d80], desc[UR8][R98.64], P0 ;  /* 0x9928000062117fae */ /* 0x000fe20008121848 */
[----:B-1----:R-:W-:-:S03]  /*332c0*/  IMAD.WIDE R6, R20, 0x4, R26 ;  /* 0x0000000414067825 */ /* 0x002fc600078e021a */
[----:B------:R-:W-:Y:S04]  /*332d0*/  LDGSTS.E [R17+-0x66980], desc[UR8][R114.64], P0 ;  /* 0x9968000072117fae */ /* 0x000fe80008121848 */
[----:B------:R-:W-:Y:S01]  /*332e0*/  LDGSTS.E [R17+-0x66580], desc[UR8][R130.64], P0 ;  /* 0x99a8000082117fae */ /* 0x000fe20008121848 */
[----:B------:R-:W-:-:S03]  /*332f0*/  IMAD.WIDE R228, R20, 0x4, R30 ;  /* 0x0000000414e47825 */ /* 0x000fc600078e021e */
[----:B------:R-:W-:Y:S01]  /*33300*/  LDGSTS.E [R17+-0x66180], desc[UR8][R146.64], P0 ;  /* 0x99e8000092117fae */ /* 0x000fe20008121848 */
[----:B------:R-:W-:-:S03]  /*33310*/  IMAD.WIDE R212, R20, 0x4, R32 ;  /* 0x0000000414d47825 */ /* 0x000fc600078e0220 */
[----:B------:R-:W4:Y:S01]  /*33320*/  LDL.64 R26, [R1+0x498] ;  /* 0x00049800011a7983 */ /* 0x000f220000100a00 */
[----:B------:R-:W-:-:S03]  /*33330*/  IMAD.WIDE R196, R20, 0x4, R34 ;  /* 0x0000000414c47825 */ /* 0x000fc600078e0222 */
[----:B------:R-:W-:Y:S01]  /*33340*/  LDGSTS.E [R18+-0x67d00], desc[UR8][R36.64], P0 ;  /* 0x9830000024127fae */ /* 0x000fe20008121848 */
[----:B------:R-:W-:-:S03]  /*33350*/  IMAD.WIDE R180, R20, 0x4, R36 ;  /* 0x0000000414b47825 */ /* 0x000fc600078e0224 */
[----:B------:R-:W-:Y:S04]  /*33360*/  STL.64 [R1+0x1120], R6 ;  /* 0x0011200601007387 */ /* 0x000fe80000100a00 */
[----:B------:R-:W-:Y:S01]  /*33370*/  LDGSTS.E [R18+-0x67900], desc[UR8][R52.64], P0 ;  /* 0x9870000034127fae */ /* 0x000fe20008121848 */
[----:B------:R-:W-:-:S03]  /*33380*/  IMAD.WIDE R166, R20, 0x4, R38 ;  /* 0x0000000414a67825 */ /* 0x000fc600078e0226 */
[----:B------:R-:W4:Y:S04]  /*33390*/  LDL.64 R28, [R1+0x4a8] ;  /* 0x0004a800011c7983 */ /* 0x000f280000100a00 */
[----:B------:R-:W-:Y:S01]  /*333a0*/  LDGSTS.E [R18+-0x67500], desc[UR8][R68.64], P0 ;  /* 0x98b0000044127fae */ /* 0x000fe20008121848 */
[----:B------:R-:W-:-:S03]  /*333b0*/  IMAD.WIDE R40, R20, 0x4, R40 ;  /* 0x0000000414287825 */ /* 0x000fc600078e0228 */
[----:B------:R-:W-:Y:S04]  /*333c0*/  STL.64 [R1+0x1128], R244 ;  /* 0x001128f401007387 */ /* 0x000fe80000100a00 */
[----:B------:R-:W-:Y:S01]  /*333d0*/  LDGSTS.E [R18+-0x67100], desc[UR8][R84.64], P0 ;  /* 0x98f0000054127fae */ /* 0x000fe20008121848 */
[----:B--2---:R-:W-:-:S03]  /*333e0*/  IMAD.WIDE R42, R20, 0x4, R42 ;  /* 0x00000004142a7825 */ /* 0x004fc600078e022a */
[----:B------:R-:W2:Y:S04]  /*333f0*/  LDL.64 R30, [R1+0x490] ;  /* 0x00049000011e7983 */ /* 0x000ea80000100a00 */
[----:B------:R-:W-:Y:S01]  /*33400*/  LDGSTS.E [R18+-0x66d00], desc[UR8][R100.64], P0 ;  /* 0x9930000064127fae */ /* 0x000fe20008121848 */
[----:B------:R-:W-:-:S03]  /*33410*/  IMAD.WIDE R242, R20, 0x4, R44 ;  /* 0x0000000414f27825 */ /* 0x000fc600078e022c */
[----:B------:R-:W-:Y:S04]  /*33420*/  STL.64 [R1+0x1130], R228 ;  /* 0x001130e401007387 */ /* 0x000fe80000100a00 */
        /* <DEDUP_REMOVED lines=11> */
[----:B------:R-:W2:Y:S01]  /*334e0*/  LDL.64 R44, [R1+0x4b0] ;  /* 0x0004b000012c7983 */ /* 0x000ea20000100a00 */
[----:B------:R-:W-:-:S03]  /*334f0*/  IMAD.WIDE R56, R20, 0x4, R56 ;  /* 0x0000000414387825 */ /* 0x000fc600078e0238 */
[----:B------:R-:W-:Y:S04]  /*33500*/  LDGSTS.E [R0+-0x67880], desc[UR8][R54.64], P0 ;  /* 0x9878000036007fae */ /* 0x000fe80008121848 */
[----:B------:R-:W2:Y:S04]  /*33510*/  LDL.64 R38, [R1+0x4b8] ;  /* 0x0004b80001267983 */ /* 0x000ea80000100a00 */
[----:B------:R-:W-:Y:S01]  /*33520*/  STL.64 [R1+0x1150], R166 ;  /* 0x001150a601007387 */ /* 0x000fe20000100a00 */
[----:B------:R-:W-:-:S03]  /*33530*/  IMAD.WIDE R164, R20, 0x4, R54 ;  /* 0x0000000414a47825 */ /* 0x000fc600078e0236 */
[----:B------:R-:W-:Y:S01]  /*33540*/  STL.64 [R1+0x1158], R40 ;  /* 0x0011582801007387 */ /* 0x000fe20000100a00 */
[----:B---3--:R-:W-:-:S03]  /*33550*/  IMAD.WIDE R58, R20, 0x4, R58 ;  /* 0x00000004143a7825 */ /* 0x008fc600078e023a */
        /* <DEDUP_REMOVED lines=15> */
[----:B----4-:R-:W-:-:S03]  /*33650*/  IMAD.WIDE R74, R20, 0x4, R74 ;  /* 0x00000004144a7825 */ /* 0x010fc600078e024a */
        /* <DEDUP_REMOVED lines=79> */
[----:B------:R-:W3:Y:S04]  /*33b50*/  LDL.64 R36, [R1+0x4c0] ;  /* 0x0004c00001247983 */ /* 0x000ee80000100a00 */
[----:B------:R-:W4:Y:S04]  /*33b60*/  LDL.64 R34, [R1+0xa8] ;  /* 0x0000a80001227983 */ /* 0x000f280000100a00 */
[----:B------:R-:W-:Y:S04]  /*33b70*/  LDGSTS.E [R0+-0x67480], desc[UR8][R70.64], P0 ;  /* 0x98b8000046007fae */ /* 0x000fe80008121848 */
[----:B------:R-:W-:Y:S04]  /*33b80*/  LDGSTS.E [R0+-0x67080], desc[UR8][R86.64], P0 ;  /* 0x98f8000056007fae */ /* 0x000fe80008121848 */
[----:B------:R-:W-:Y:S04]  /*33b90*/  LDGSTS.E [R0+-0x66c80], desc[UR8][R102.64], P0 ;  /* 0x9938000066007fae */ /* 0x000fe80008121848 */
[----:B------:R-:W-:Y:S04]  /*33ba0*/  LDGSTS.E [R0+-0x66880], desc[UR8][R118.64], P0 ;  /* 0x9978000076007fae */ /* 0x000fe80008121848 */
[----:B------:R-:W-:Y:S04]  /*33bb0*/  LDGSTS.E [R0+-0x66480], desc[UR8][R134.64], P0 ;  /* 0x99b8000086007fae */ /* 0x000fe80008121848 */
[----:B------:R-:W-:Y:S04]  /*33bc0*/  LDGSTS.E [R0+-0x66080], desc[UR8][R150.64], P0 ;  /* 0x99f8000096007fae */ /* 0x000fe80008121848 */
[----:B------:R-:W0:Y:S01]  /*33bd0*/  LDGDEPBAR ;  /* 0x00000000000079af */ /* 0x000e220000000000 */
[----:B------:R-:W-:-:S04]  /*33be0*/  IMAD.WIDE R24, R20, 0x4, R150 ;  /* 0x0000000414187825 */ /* 0x000fc800078e0296 */
[C---:B------:R-:W-:Y:S01]  /*33bf0*/  IMAD.WIDE R198, R20.reuse, 0x4, R144 ;  /* 0x0000000414c67825 */ /* 0x040fe200078e0290 */
[----:B------:R1:W-:Y:S03]  /*33c00*/  STL.64 [R1+0x1330], R24 ;  /* 0x0013301801007387 */ /* 0x0003e60000100a00 */
[----:B------:R-:W-:Y:S01]  /*33c10*/  IMAD.WIDE R182, R20, 0x4, R146 ;  /* 0x0000000414b67825 */ /* 0x000fe200078e0292 */
[----:B------:R4:W-:Y:S04]  /*33c20*/  STL.64 [R1+0x1318], R198 ;  /* 0x001318c601007387 */ /* 0x0009e80000100a00 */
[----:B------:R4:W-:Y:S01]  /*33c30*/  STL.64 [R1+0x1320], R182 ;  /* 0x001320b601007387 */ /* 0x0009e20000100a00 */
[----:B-1----:R-:W-:Y:S01]  /*33c40*/  IADD3 R24, R2, 0x100000, RZ ;  /* 0x0010000002187810 */ /* 0x002fe20007ffe0ff */
[----:B------:R-:W-:Y:S06]  /*33c50*/  BAR.SYNC.DEFER_BLOCKING 0x0 ;  /* 0x0000000000007b1d */ /* 0x000fec0000010000 */
[----:B------:R-:W4:Y:S01]  /*33c60*/  LDL.64 R32, [R1+0xc8] ;  /* 0x0000c80001207983 */ /* 0x000f220000100a00 */
[----:B------:R-:W-:-:S02]  /*33c70*/  ISETP.GE.U32.AND P0, PT, R21, 0x7ffffd7f, PT ;  /* 0x7ffffd7f1500780c */ /* 0x000fc40003f06070 */
[C---:B------:R-:W-:Y:S01]  /*33c80*/  IADD3 R20, R2.reuse, 0x100000, RZ ;  /* 0x0010000002147810 */ /* 0x040fe20007ffe0ff */
[----:B------:R-:W4:Y:S01]  /*33c90*/  LDL.64 R52, [R1+0x508] ;  /* 0x0005080001347983 */ /* 0x000f220000100a00 */
[----:B------:R-:W-:-:S03]  /*33ca0*/  VIADD R25, R2, 0x100000 ;  /* 0x0010000002197836 */ /* 0x000fc60000000000 */
[----:B------:R-:W4:Y:S04]  /*33cb0*/  LDL.64 R50, [R1+0x148] ;  /* 0x0001480001327983 */ /* 0x000f280000100a00 */
[----:B------:R-:W4:Y:S04]  /*33cc0*/  LDL.64 R48, [R1+0x638] ;  /* 0x0006380001307983 */ /* 0x000f280000100a00 */
[----:B------:R-:W-:Y:S01]  /*33cd0*/  @!PT LDS RZ, [RZ] ;  /* 0x00000000fffff984 */ /* 0x000fe20000000800 */
[----:B------:R-:W-:Y:S01]  /*33ce0*/  @!PT LDS RZ, [RZ] ;  /* 0x00000000fffff984 */ /* 0x000fe20000000800 */
[----:B------:R-:W-:Y:S01]  /*33cf0*/  @!PT LDS RZ, [RZ] ;  /* 0x00000000fffff984 */ /* 0x000fe20000000800 */
[----:B--2---:R1:W-:Y:S04]  /*33d00*/  LDGSTS.E [R24], desc[UR8][R30.64], !P2 ;  /* 0x000000001e187fae */ /* 0x0043e8000d121848 */
[----:B------:R-:W2:Y:S04]  /*33d10*/  LDL.64 R46, [R1+0x640] ;  /* 0x00064000012e7983 */ /* 0x000ea80000100a00 */
[----:B------:R-:W2:Y:S04]  /*33d20*/  LDL.64 R54, [R1+0xd30] ;  /* 0x000d300001367983 */ /* 0x000ea80000100a00 */
[----:B------:R-:W2:Y:S01]  /*33d30*/  LDL.64 R30, [R1+0xe8] ;  /* 0x0000e800011e7983 */ /* 0x000ea20000100a00 */
[----:B-1----:R-:W-:-:S02]  /*33d40*/  VIADD R24, R152, 0xfffffdfd ;  /* 0xfffffdfd98187836 */ /* 0x002fc40000000000 */
[----:B------:R-:W-:Y:S01]  /*33d50*/  VIADD R21, R2, 0x100000 ;  /* 0x0010000002157836 */ /* 0x000fe20000000000 */
[----:B------:R-:W2:Y:S02]  /*33d60*/  LDL.64 R64, [R1+0x10c8] ;  /* 0x0010c80001407983 */ /* 0x000ea40000100a00 */
[----:B------:R-:W-:Y:S02]  /*33d70*/  ISETP.GE.U32.AND P3, PT, R24, 0x7ffffd7e, PT ;  /* 0x7ffffd7e1800780c */ /* 0x000fe40003f66070 */
[----:B------:R-:W-:Y:S01]  /*33d80*/  IADD3 R24, R2, 0x100000, RZ ;  /* 0x0010000002187810 */ /* 0x000fe20007ffe0ff */
[----:B------:R1:W-:Y:S04]  /*33d90*/  LDGSTS.E [R21+0x4000], desc[UR8][R26.64], !P2 ;  /* 0x040000001a157fae */ /* 0x0003e8000d121848 */
[----:B------:R1:W-:Y:S04]  /*33da0*/  LDGSTS.E [R20+0x8000], desc[UR8][R28.64], !P2 ;  /* 0x080000001c147fae */ /* 0x0003e8000d121848 */
[----:B------:R-:W-:Y:S04]  /*33db0*/  LDGSTS.E [R24+0xc000], desc[UR8][R44.64], !P2 ;  /* 0x0c0000002c187fae */ /* 0x000fe8000d121848 */
[----:B------:R4:W-:Y:S01]  /*33dc0*/  LDGSTS.E [R21+0x4], desc[UR8][R38.64], !P0 ;  /* 0x0000400026157fae */ /* 0x0009e2000c121848 */
[----:B-1----:R-:W1:Y:S03]  /*33dd0*/  LDC R26, c[0x0][0x230] ;  /* 0x00008c00ff1a7b82 */ /* 0x002e660000000800 */
[----:B------:R-:W-:Y:S04]  /*33de0*/  LDGSTS.E [R20+0x4004], desc[UR8][R22.64], !P0 ;  /* 0x0400400016147fae */ /* 0x000fe8000c121848 */
[----:B------:R-:W2:Y:S01]  /*33df0*/  LDL.64 R44, [R1+0x108] ;  /* 0x00010800012c7983 */ /* 0x000ea20000100a00 */
[----:B------:R-:W1:Y:S03]  /*33e00*/  LDC R28, c[0x0][0x230] ;  /* 0x00008c00ff1c7b82 */ /* 0x000e660000000800 */
[----:B------:R-:W2:Y:S04]  /*33e10*/  LDL.64 R38, [R1+0x128] ;  /* 0x0001280001267983 */ /* 0x000ea80000100a00 */
[----:B------:R-:W-:Y:S01]  /*33e20*/  LDGSTS.E [R25+0x8004], desc[UR8][R248.64], !P0 ;  /* 0x08004000f8197fae */ /* 0x000fe2000c121848 */
[----:B------:R-:W1:Y:S03]  /*33e30*/  LDC R27, c[0x0][0x230] ;  /* 0x00008c00ff1b7b82 */ /* 0x000e660000000800 */
[----:B------:R-:W-:Y:S04]  /*33e40*/  LDGSTS.E [R20+0xc004], desc[UR8][R250.64], !P0 ;  /* 0x0c004000fa147fae */ /* 0x000fe8000c121848 */
[----:B------:R-:W2:Y:S01]  /*33e50*/  LDL.64 R62, [R1+0x1798] ;  /* 0x00179800013e7983 */ /* 0x000ea20000100a00 */
[----:B------:R-:W1:Y:S03]  /*33e60*/  LDC R29, c[0x0][0x230] ;  /* 0x00008c00ff1d7b82 */ /* 0x000e660000000800 */
[----:B------:R-:W2:Y:S04]  /*33e70*/  LDL.64 R60, [R1+0x10d0] ;  /* 0x0010d000013c7983 */ /* 0x000ea80000100a00 */
[----:B---3--:R1:W-:Y:S04]  /*33e80*/  LDGSTS.E [R25+0x8], desc[UR8][R36.64], !P3 ;  /* 0x0000800024197fae */ /* 0x0083e8000d921848 */
[----:B----4-:R-:W-:Y:S04]  /*33e90*/  LDGSTS.E [R24+0x4008], desc[UR8][R34.64], !P3 ;  /* 0x0400800022187fae */ /* 0x010fe8000d921848 */
[----:B------:R-:W3:Y:S04]  /*33ea0*/  LDL.64 R36, [R1+0x958] ;  /* 0x0009580001247983 */ /* 0x000ee80000100a00 */
[----:B------:R-:W4:Y:S01]  /*33eb0*/  LDL.64 R34, [R1+0x630] ;  /* 0x0006300001227983 */ /* 0x000f220000100a00 */
[----:B------:R-:W-:-:S04]  /*33ec0*/  IADD3 R21, R153, -0x204, RZ ;  /* 0xfffffdfc99157810 */ /* 0x000fc80007ffe0ff */
[----:B------:R-:W-:Y:S01]  /*33ed0*/  ISETP.GE.U32.AND P0, PT, R21, 0x7ffffd7d, PT ;  /* 0x7ffffd7d1500780c */ /* 0x000fe20003f06070 */
[----:B------:R-:W-:-:S05]  /*33ee0*/  VIADD R21, R2, 0x100000 ;  /* 0x0010000002157836 */ /* 0x000fca0000000000 */
[----:B------:R-:W-:Y:S04]  /*33ef0*/  LDGSTS.E [R21+0x8008], desc[UR8][R32.64], !P3 ;  /* 0x0800800020157fae */ /* 0x000fe8000d921848 */
[----:B------:R-:W4:Y:S04]  /*33f00*/  LDL.64 R32, [R1+0x980] ;  /* 0x0009800001207983 */ /* 0x000f280000100a00 */
[----:B--2---:R-:W-:Y:S01]  /*33f10*/  LDGSTS.E [R20+0xc008], desc[UR8][R30.64], !P3 ;  /* 0x0c0080001e147fae */ /* 0x004fe2000d921848 */
[----:B-1----:R-:W-:Y:S02]  /*33f20*/  IADD3 R25, R26, -0x221, RZ ;  /* 0xfffffddf1a197810 */ /* 0x002fe40007ffe0ff */
[----:B------:R-:W1:Y:S01]  /*33f30*/  LDC R26, c[0x0][0x230] ;  /* 0x00008c00ff1a7b82 */ /* 0x000e620000000800 */
[----:B------:R2:W-:Y:S04]  /*33f40*/  LDGSTS.E [R24+0xc], desc[UR8][R52.64], !P0 ;  /* 0x0000c00034187fae */ /* 0x0005e8000c121848 */
[----:B------:R-:W4:Y:S01]  /*33f50*/  LDL.64 R30, [R1+0x648] ;  /* 0x00064800011e7983 */ /* 0x000f220000100a00 */
[----:B------:R-:W-:Y:S01]  /*33f60*/  ISETP.GE.U32.AND P2, PT, R25, 0x7ffffd60, PT ;  /* 0x7ffffd601900780c */ /* 0x000fe20003f46070 */
[----:B--2---:R-:W-:-:S02]  /*33f70*/  VIADD R24, R28, 0xfffffdde ;  /* 0xfffffdde1c187836 */ /* 0x004fc40000000000 */
[----:B------:R-:W2:Y:S04]  /*33f80*/  LDL.64 R52, [R1+0x9b0] ;  /* 0x0009b00001347983 */ /* 0x000ea80000100a00 */
[----:B------:R-:W-:Y:S01]  /*33f90*/  LDGSTS.E [R21+0x400c], desc[UR8][R44.64], !P0 ;  /* 0x0400c0002c157fae */ /* 0x000fe2000c121848 */
[----:B------:R-:W-:Y:S01]  /*33fa0*/  ISETP.GE.U32.AND P3, PT, R24, 0x7ffffd5f, PT ;  /* 0x7ffffd5f1800780c */ /* 0x000fe20003f66070 */
[C---:B------:R-:W-:Y:S01]  /*33fb0*/  VIADD R25, R2.reuse, 0x100000 ;  /* 0x0010000002197836 */ /* 0x040fe20000000000 */
[----:B------:R-:W-:Y:S01]  /*33fc0*/  IADD3 R24, R2, 0x100000, RZ ;  /* 0x0010000002187810 */ /* 0x000fe20007ffe0ff */
[----:B------:R-:W-:Y:S01]  /*33fd0*/  LDGSTS.E [R20+0x800c], desc[UR8][R38.64], !P0 ;  /* 0x0800c00026147fae */ /* 0x000fe2000c121848 */
[----:B------:R-:W1:Y:S03]  /*33fe0*/  LDC R28, c[0x0][0x230] ;  /* 0x00008c00ff1c7b82 */ /* 0x000e660000000800 */
[----:B------:R-:W-:Y:S04]  /*33ff0*/  LDGSTS.E [R24+0xc00c], desc[UR8][R50.64], !P0 ;  /* 0x0c00c00032187fae */ /* 0x000fe8000c121848 */
[----:B------:R-:W2:Y:S04]  /*34000*/  LDL.64 R44, [R1+0x650] ;  /* 0x00065000012c7983 */ /* 0x000ea80000100a00 */
[----:B------:R-:W2:Y:S04]  /*34010*/  LDL.64 R38, [R1+0x658] ;  /* 0x0006580001267983 */ /* 0x000ea80000100a00 */
[----:B------:R-:W2:Y:S04]  /*34020*/  LDL.64 R50, [R1+0x670] ;  /* 0x0006700001327983 */ /* 0x000ea80000100a00 */
[----:B---3--:R3:W-:Y:S04]  /*34030*/  LDGSTS.E [R21+0x10000], desc[UR8][R36.64], !P2 ;  /* 0x1000000024157fae */ /* 0x0087e8000d121848 */
[----:B----4-:R-:W-:Y:S04]  /*34040*/  LDGSTS.E [R20+0x14000], desc[UR8][R34.64], !P2 ;  /* 0x1400000022147fae */ /* 0x010fe8000d121848 */
[----:B------:R-:W-:Y:S04]  /*34050*/  LDGSTS.E [R25+0x18000], desc[UR8][R48.64], !P2 ;  /* 0x1800000030197fae */ /* 0x000fe8000d121848 */
[----:B------:R-:W4:Y:S04]  /*34060*/  LDL.64 R36, [R1+0x660] ;  /* 0x0006600001247983 */ /* 0x000f280000100a00 */
[----:B------:R-:W4:Y:S04]  /*34070*/  LDL.64 R34, [R1+0x668] ;  /* 0x0006680001227983 */ /* 0x000f280000100a00 */
[----:B------:R-:W-:Y:S01]  /*34080*/  LDGSTS.E [R20+0x1c000], desc[UR8][R46.64], !P2 ;  /* 0x1c0000002e147fae */ /* 0x000fe2000d121848 */
[----:B---3--:R-:W-:-:S02]  /*34090*/  IADD3 R21, R27, -0x223, RZ ;  /* 0xfffffddd1b157810 */ /* 0x008fc40007ffe0ff */
[----:B------:R-:W3:Y:S01]  /*340a0*/  LDC R27, c[0x0][0x230] ;  /* 0x00008c00ff1b7b82 */ /* 0x000ee20000000800 */
[----:B------:R-:W3:Y:S04]  /*340b0*/  LDL.64 R48, [R1+0x680] ;  /* 0x0006800001307983 */ /* 0x000ee80000100a00 */
[----:B------:R-:W3:Y:S04]  /*340c0*/  LDL.64 R46, [R1+0x688] ;  /* 0x00068800012e7983 */ /* 0x000ee80000100a00 */
[----:B------:R1:W-:Y:S04]  /*340d0*/  LDGSTS.E [R25+0x10004], desc[UR8][R32.64], !P3 ;  /* 0x1000400020197fae */ /* 0x0003e8000d921848 */
[----:B------:R-:W3:Y:S04]  /*340e0*/  LDL.64 R32, [R1+0x9f0] ;  /* 0x0009f00001207983 */ /* 0x000ee80000100a00 */
[----:B------:R-:W-:Y:S04]  /*340f0*/  LDGSTS.E [R24+0x14004], desc[UR8][R30.64], !P3 ;  /* 0x140040001e187fae */ /* 0x000fe8000d921848 */
[----:B------:R-:W3:Y:S01]  /*34100*/  LDL.64 R30, [R1+0x678] ;  /* 0x00067800011e7983 */ /* 0x000ee20000100a00 */
[----:B------:R-:W-:Y:S01]  /*34110*/  ISETP.GE.U32.AND P0, PT, R21, 0x7ffffd5e, PT ;  /* 0x7ffffd5e1500780c */ /* 0x000fe20003f06070 */
[----:B------:R-:W-:-:S05]  /*34120*/  VIADD R21, R2, 0x100000 ;  /* 0x0010000002157836 */ /* 0x000fca0000000000 */
[----:B--2---:R-:W-:Y:S04]  /*34130*/  LDGSTS.E [R21+0x18004], desc[UR8][R44.64], !P3 ;  /* 0x180040002c157fae */ /* 0x004fe8000d921848 */
[----:B------:R-:W-:Y:S04]  /*34140*/  LDGSTS.E [R20+0x1c004], desc[UR8][R38.64], !P3 ;  /* 0x1c00400026147fae */ /* 0x000fe8000d921848 */
[----:B------:R2:W-:Y:S04]  /*34150*/  LDGSTS.E [R24+0x10008], desc[UR8][R52.64], !P0 ;  /* 0x1000800034187fae */ /* 0x0005e8000c121848 */
[----:B------:R-:W3:Y:S04]  /*34160*/  LDL.64 R44, [R1+0xe60] ;  /* 0x000e6000012c7983 */ /* 0x000ee80000100a00 */
[----:B------:R-:W3:Y:S01]  /*34170*/  LDL.64 R38, [R1+0x9d0] ;  /* 0x0009d00001267983 */ /* 0x000ee20000100a00 */
[----:B-1----:R-:W-:-:S02]  /*34180*/  IADD3 R25, R26, -0x224, RZ ;  /* 0xfffffddc1a197810 */ /* 0x002fc40007ffe0ff */
[----:B------:R-:W1:Y:S01]  /*34190*/  LDC R26, c[0x0][0x230] ;  /* 0x00008c00ff1a7b82 */ /* 0x000e620000000800 */
[----:B--2---:R-:W-:Y:S01]  /*341a0*/  VIADD R24, R28, 0xfffffdbf ;  /* 0xfffffdbf1c187836 */ /* 0x004fe20000000000 */
[----:B------:R-:W2:Y:S04]  /*341b0*/  LDL.64 R52, [R1+0xe80] ;  /* 0x000e800001347983 */ /* 0x000ea80000100a00 */
[----:B----4-:R-:W-:Y:S01]  /*341c0*/  LDGSTS.E [R21+0x14008], desc[UR8][R36.64], !P0 ;  /* 0x1400800024157fae */ /* 0x010fe2000c121848 */
[----:B------:R-:W-:Y:S01]  /*341d0*/  ISETP.GE.U32.AND P2, PT, R25, 0x7ffffd5d, PT ;  /* 0x7ffffd5d1900780c */ /* 0x000fe20003f46070 */
[----:B------:R-:W4:Y:S02]  /*341e0*/  LDC R28, c[0x0][0x230] ;  /* 0x00008c00ff1c7b82 */ /* 0x000f240000000800 */
[----:B------:R-:W-:Y:S04]  /*341f0*/  LDGSTS.E [R20+0x18008], desc[UR8][R34.64], !P0 ;  /* 0x1800800022147fae */ /* 0x000fe8000c121848 */
[----:B------:R-:W4:Y:S04]  /*34200*/  LDL.64 R36, [R1+0x9d8] ;  /* 0x0009d80001247983 */ /* 0x000f280000100a00 */
[----:B------:R-:W2:Y:S01]  /*34210*/  LDL.64 R34, [R1+0x9e0] ;  /* 0x0009e00001227983 */ /* 0x000ea20000100a00 */
[----:B------:R-:W-:-:S02]  /*34220*/  ISETP.GE.U32.AND P3, PT, R24, 0x7ffffd40, PT ;  /* 0x7ffffd401800780c */ /* 0x000fc40003f66070 */
[----:B------:R-:W-:-:S05]  /*34230*/  IADD3 R24, R2, 0x100000, RZ ;  /* 0x0010000002187810 */ /* 0x000fca0007ffe0ff */
[----:B------:R-:W-:Y:S01]  /*34240*/  LDGSTS.E [R24+0x1c008], desc[UR8][R50.64], !P0 ;  /* 0x1c00800032187fae */ /* 0x000fe2000c121848 */
[----:B------:R-:W-:-:S03]  /*34250*/  VIADD R25, R2, 0x100000 ;  /* 0x0010000002197836 */ /* 0x000fc60000000000 */
[----:B------:R-:W2:Y:S04]  /*34260*/  LDL.64 R50, [R1+0xa00] ;  /* 0x000a000001327983 */ /* 0x000ea80000100a00 */
[----:B---3--:R3:W-:Y:S04]  /*34270*/  LDGSTS.E [R21+0x1000c], desc[UR8][R32.64], !P2 ;  /* 0x1000c00020157fae */ /* 0x0087e8000d121848 */
[----:B------:R-:W2:Y:S04]  /*34280*/  LDL.64 R32, [R1+0x9e8] ;  /* 0x0009e80001207983 */ /* 0x000ea80000100a00 */
[----:B------:R-:W-:Y:S01]  /*34290*/  LDGSTS.E [R20+0x1400c], desc[UR8][R30.64], !P2 ;  /* 0x1400c0001e147fae */ /* 0x000fe2000d121848 */
[----:B---3--:R-:W-:-:S02]  /*342a0*/  IADD3 R21, R27, -0x242, RZ ;  /* 0xfffffdbe1b157810 */ /* 0x008fc40007ffe0ff */
[----:B------:R-:W3:Y:S01]  /*342b0*/  LDC R27, c[0x0][0x230] ;  /* 0x00008c00ff1b7b82 */ /* 0x000ee20000000800 */
[----:B------:R-:W-:Y:S04]  /*342c0*/  LDGSTS.E [R25+0x1800c], desc[UR8][R48.64], !P2 ;  /* 0x1800c00030197fae */ /* 0x000fe8000d121848 */
[----:B------:R-:W-:Y:S04]  /*342d0*/  LDGSTS.E [R20+0x1c00c], desc[UR8][R46.64], !P2 ;  /* 0x1c00c0002e147fae */ /* 0x000fe8000d121848 */
[----:B------:R-:W3:Y:S01]  /*342e0*/  LDL.64 R30, [R1+0x9f8] ;  /* 0x0009f800011e7983 */ /* 0x000ee20000100a00 */
[----:B------:R-:W-:Y:S01]  /*342f0*/  ISETP.GE.U32.AND P0, PT, R21, 0x7ffffd3f, PT ;  /* 0x7ffffd3f1500780c */ /* 0x000fe20003f06070 */
[----:B------:R-:W-:-:S02]  /*34300*/  VIADD R21, R2, 0x100000 ;  /* 0x0010000002157836 */ /* 0x000fc40000000000 */
[----:B------:R-:W3:Y:S04]  /*34310*/  LDL.64 R48, [R1+0xa10] ;  /* 0x000a100001307983 */ /* 0x000ee80000100a00 */
[----:B------:R-:W3:Y:S04]  /*34320*/  LDL.64 R46, [R1+0xa18] ;  /* 0x000a1800012e7983 */ /* 0x000ee80000100a00 */
[----:B------:R1:W-:Y:S04]  /*34330*/  LDGSTS.E [R25+0x20000], desc[UR8][R44.64], !P3 ;  /* 0x200000002c197fae */ /* 0x0003e8000d921848 */
[----:B------:R-:W-:Y:S04]  /*34340*/  LDGSTS.E [R24+0x24000], desc[UR8][R38.64], !P3 ;  /* 0x2400000026187fae */ /* 0x000fe8000d921848 */
[----:B------:R-:W3:Y:S04]  /*34350*/  LDL.64 R44, [R1+0xec0] ;  /* 0x000ec000012c7983 */ /* 0x000ee80000100a00 */
[----:B------:R-:W3:Y:S04]  /*34360*/  LDL.64 R38, [R1+0xa08] ;  /* 0x000a080001267983 */ /* 0x000ee80000100a00 */
[----:B----4-:R-:W-:Y:S04]  /*34370*/  LDGSTS.E [R21+0x28000], desc[UR8][R36.64], !P3 ;  /* 0x2800000024157fae */ /* 0x010fe8000d921848 */
[----:B--2---:R-:W-:Y:S04]  /*34380*/  LDGSTS.E [R20+0x2c000], desc[UR8][R34.64], !P3 ;  /* 0x2c00000022147fae */ /* 0x004fe8000d921848 */
[----:B------:R2:W-:Y:S04]  /*34390*/  LDGSTS.E [R24+0x20004], desc[UR8][R52.64], !P0 ;  /* 0x2000400034187fae */ /* 0x0005e8000c121848 */
[----:B------:R-:W4:Y:S04]  /*343a0*/  LDL.64 R36, [R1+0xed8] ;  /* 0x000ed80001247983 */ /* 0x000f280000100a00 */
[----:B------:R-:W4:Y:S01]  /*343b0*/  LDL.64 R34, [R1+0xa28] ;  /* 0x000a280001227983 */ /* 0x000f220000100a00 */
[----:B-1----:R-:W-:-:S02]  /*343c0*/  IADD3 R25, R26, -0x243, RZ ;  /* 0xfffffdbd1a197810 */ /* 0x002fc40007ffe0ff */
[----:B------:R-:W1:Y:S01]  /*343d0*/  LDC R26, c[0x0][0x230] ;  /* 0x00008c00ff1a7b82 */ /* 0x000e620000000800 */
[----:B--2---:R-:W-:Y:S01]  /*343e0*/  VIADD R24, R29, 0xfffffdbc ;  /* 0xfffffdbc1d187836 */ /* 0x004fe20000000000 */
[----:B------:R-:W-:Y:S01]  /*343f0*/  ISETP.GE.U32.AND P2, PT, R25, 0x7ffffd3e, PT ;  /* 0x7ffffd3e1900780c */ /* 0x000fe20003f46070 */
[----:B------:R-:W2:Y:S04]  /*34400*/  LDL.64 R52, [R1+0x1590] ;  /* 0x0015900001347983 */ /* 0x000ea80000100a00 */
[----:B------:R-:W-:Y:S01]  /*34410*/  LDGSTS.E [R21+0x24004], desc[UR8][R32.64], !P0 ;  /* 0x2400400020157fae */ /* 0x000fe2000c121848 */
[----:B------:R-:W1:Y:S03]  /*34420*/  LDC R29, c[0x0][0x230] ;  /* 0x00008c00ff1d7b82 */ /* 0x000e660000000800 */
[----:B------:R-:W2:Y:S04]  /*34430*/  LDL.64 R32, [R1+0xa30] ;  /* 0x000a300001207983 */ /* 0x000ea80000100a00 */
[----:B---3--:R-:W-:Y:S04]  /*34440*/  LDGSTS.E [R20+0x28004], desc[UR8][R30.64], !P0 ;  /* 0x280040001e147fae */ /* 0x008fe8000c121848 */
[----:B------:R-:W3:Y:S01]  /*34450*/  LDL.64 R30, [R1+0xa38] ;  /* 0x000a3800011e7983 */ /* 0x000ee20000100a00 */
[----:B------:R-:W-:-:S02]  /*34460*/  ISETP.GE.U32.AND P3, PT, R24, 0x7ffffd3d, PT ;  /* 0x7ffffd3d1800780c */ /* 0x000fc40003f66070 */
[----:B------:R-:W-:-:S05]  /*34470*/  IADD3 R24, R2, 0x100000, RZ ;  /* 0x0010000002187810 */ /* 0x000fca0007ffe0ff */
[----:B------:R-:W-:Y:S01]  /*34480*/  LDGSTS.E [R24+0x2c004], desc[UR8][R50.64], !P0 ;  /* 0x2c00400032187fae */ /* 0x000fe2000c121848 */
[----:B------:R-:W-:-:S03]  /*34490*/  VIADD R25, R2, 0x100000 ;  /* 0x0010000002197836 */ /* 0x000fc60000000000 */
[----:B------:R1:W-:Y:S04]  /*344a0*/  LDGSTS.E [R21+0x20008], desc[UR8][R44.64], !P2 ;  /* 0x200080002c157fae */ /* 0x0003e8000d121848 */
[----:B------:R-:W-:Y:S04]  /*344b0*/  LDGSTS.E [R20+0x24008], desc[UR8][R38.64], !P2 ;  /* 0x2400800026147fae */ /* 0x000fe8000d121848 */
[----:B------:R-:W-:Y:S04]  /*344c0*/  LDGSTS.E [R25+0x28008], desc[UR8][R48.64], !P2 ;  /* 0x2800800030197fae */ /* 0x000fe8000d121848 */
[----:B------:R-:W3:Y:S04]  /*344d0*/  LDL.64 R44, [R1+0xd90] ;  /* 0x000d9000012c7983 */ /* 0x000ee80000100a00 */
[----:B------:R-:W3:Y:S04]  /*344e0*/  LDL.64 R38, [R1+0xd98] ;  /* 0x000d980001267983 */ /* 0x000ee80000100a00 */
[----:B------:R-:W-:Y:S04]  /*344f0*/  LDGSTS.E [R20+0x2c008], desc[UR8][R46.64], !P2 ;  /* 0x2c0080002e147fae */ /* 0x000fe8000d121848 */
[----:B------:R-:W3:Y:S01]  /*34500*/  LDL.64 R50, [R1+0xda0] ;  /* 0x000da00001327983 */ /* 0x000ee20000100a00 */
[----:B-1----:R-:W-:-:S02]  /*34510*/  IADD3 R21, R28, -0x261, RZ ;  /* 0xfffffd9f1c157810 */ /* 0x002fc40007ffe0ff */
[----:B------:R-:W1:Y:S01]  /*34520*/  LDC R28, c[0x0][0x230] ;  /* 0x00008c00ff1c7b82 */ /* 0x000e620000000800 */
[----:B------:R-:W3:Y:S04]  /*34530*/  LDL.64 R48, [R1+0xdb8] ;  /* 0x000db80001307983 */ /* 0x000ee80000100a00 */
[----:B------:R-:W3:Y:S04]  /*34540*/  LDL.64 R46, [R1+0xdc0] ;  /* 0x000dc000012e7983 */ /* 0x000ee80000100a00 */
[----:B----4-:R4:W-:Y:S04]  /*34550*/  LDGSTS.E [R25+0x2000c], desc[UR8][R36.64], !P3 ;  /* 0x2000c00024197fae */ /* 0x0109e8000d921848 */
[----:B------:R-:W-:Y:S04]  /*34560*/  LDGSTS.E [R24+0x2400c], desc[UR8][R34.64], !P3 ;  /* 0x2400c00022187fae */ /* 0x000fe8000d921848 */
[----:B------:R-:W3:Y:S04]  /*34570*/  LDL.64 R36, [R1+0x1598] ;  /* 0x0015980001247983 */ /* 0x000ee80000100a00 */
[----:B------:R-:W3:Y:S01]  /*34580*/  LDL.64 R34, [R1+0xdb0] ;  /* 0x000db00001227983 */ /* 0x000ee20000100a00 */
[----:B------:R-:W-:Y:S01]  /*34590*/  ISETP.GE.U32.AND P0, PT, R21, 0x7ffffd20, PT ;  /* 0x7ffffd201500780c */ /* 0x000fe20003f06070 */
[----:B------:R-:W-:Y:S01]  /*345a0*/  VIADD R21, R2, 0x100000 ;  /* 0x0010000002157836 */ /* 0x000fe20000000000 */
[----:B----4-:R-:W-:-:S02]  /*345b0*/  IADD3 R25, R27, -0x262, RZ ;  /* 0xfffffd9e1b197810 */ /* 0x010fc40007ffe0ff */
[----:B------:R-:W4:Y:S02]  /*345c0*/  LDC R27, c[0x0][0x230] ;  /* 0x00008c00ff1b7b82 */ /* 0x000f240000000800 */
[----:B--2---:R-:W-:Y:S04]  /*345d0*/  LDGSTS.E [R21+0x2800c], desc[UR8][R32.64], !P3 ;  /* 0x2800c00020157fae */ /* 0x004fe8000d921848 */
[----:B------:R-:W2:Y:S04]  /*345e0*/  LDL.64 R32, [R1+0x15a0] ;  /* 0x0015a00001207983 */ /* 0x000ea80000100a00 */
[----:B---3--:R-:W-:Y:S01]  /*345f0*/  LDGSTS.E [R20+0x2c00c], desc[UR8][R30.64], !P3 ;  /* 0x2c00c0001e147fae */ /* 0x008fe2000d921848 */
[----:B------:R-:W-:-:S03]  /*34600*/  ISETP.GE.U32.AND P2, PT, R25, 0x7ffffd1f, PT ;  /* 0x7ffffd1f1900780c */ /* 0x000fc60003f46070 */
[----:B------:R3:W-:Y:S04]  /*34610*/  LDGSTS.E [R24+0x30000], desc[UR8][R52.64], !P0 ;  /* 0x3000000034187fae */ /* 0x0007e8000c121848 */
[----:B------:R-:W4:Y:S01]  /*34620*/  LDL.64 R30, [R1+0xdd0] ;  /* 0x000dd000011e7983 */ /* 0x000f220000100a00 */
[----:B---3--:R-:W-:-:S03]  /*34630*/  VIADD R24, R29, 0xfffffd9d ;  /* 0xfffffd9d1d187836 */ /* 0x008fc60000000000 */
[----:B------:R-:W3:Y:S02]  /*34640*/  LDL.64 R52, [R1+0x15a8] ;  /* 0x0015a80001347983 */ /* 0x000ee40000100a00 */
[----:B------:R-:W-:Y:S02]  /*34650*/  ISETP.GE.U32.AND P3, PT, R24, 0x7ffffd1e, PT ;  /* 0x7ffffd1e1800780c */ /* 0x000fe40003f66070 */
[C---:B------:R-:W-:Y:S01]  /*34660*/  IADD3 R24, R2.reuse, 0x100000, RZ ;  /* 0x0010000002187810 */ /* 0x040fe20007ffe0ff */
[----:B------:R-:W-:Y:S04]  /*34670*/  LDGSTS.E [R21+0x34000], desc[UR8][R44.64], !P0 ;  /* 0x340000002c157fae */ /* 0x000fe8000c121848 */
[----:B------:R-:W-:Y:S04]  /*34680*/  LDGSTS.E [R20+0x38000], desc[UR8][R38.64], !P0 ;  /* 0x3800000026147fae */ /* 0x000fe8000c121848 */
[----:B------:R-:W3:Y:S04]  /*34690*/  LDL.64 R44, [R1+0xdd8] ;  /* 0x000dd800012c7983 */ /* 0x000ee80000100a00 */
[----:B------:R-:W3:Y:S04]  /*346a0*/  LDL.64 R38, [R1+0xde0] ;  /* 0x000de00001267983 */ /* 0x000ee80000100a00 */
[----:B------:R-:W-:Y:S01]  /*346b0*/  LDGSTS.E [R24+0x3c000], desc[UR8][R50.64], !P0 ;  /* 0x3c00000032187fae */ /* 0x000fe2000c121848 */
[----:B------:R-:W-:-:S03]  /*346c0*/  VIADD R25, R2, 0x100000 ;  /* 0x0010000002197836 */ /* 0x000fc60000000000 */
[----:B------:R-:W3:Y:S04]  /*346d0*/  LDL.64 R50, [R1+0xe00] ;  /* 0x000e000001327983 */ /* 0x000ee80000100a00 */
[----:B------:R1:W-:Y:S04]  /*346e0*/  LDGSTS.E [R21+0x30004], desc[UR8][R36.64], !P2 ;  /* 0x3000400024157fae */ /* 0x0003e8000d121848 */
[----:B------:R-:W-:Y:S04]  /*346f0*/  LDGSTS.E [R20+0x34004], desc[UR8][R34.64], !P2 ;  /* 0x3400400022147fae */ /* 0x000fe8000d121848 */
[----:B------:R-:W-:Y:S04]  /*34700*/  LDGSTS.E [R25+0x38004], desc[UR8][R48.64], !P2 ;  /* 0x3800400030197fae */ /* 0x000fe8000d121848 */
[----:B------:R-:W3:Y:S04]  /*34710*/  LDL.64 R36, [R1+0xdf0] ;  /* 0x000df00001247983 */ /* 0x000ee80000100a00 */
[----:B------:R-:W3:Y:S04]  /*34720*/  LDL.64 R34, [R1+0xdf8] ;  /* 0x000df80001227983 */ /* 0x000ee80000100a00 */
[----:B------:R-:W-:Y:S01]  /*34730*/  LDGSTS.E [R20+0x3c004], desc[UR8][R46.64], !P2 ;  /* 0x3c0040002e147fae */ /* 0x000fe2000d121848 */
[----:B-1----:R-:W-:-:S02]  /*34740*/  IADD3 R21, R26, -0x264, RZ ;  /* 0xfffffd9c1a157810 */ /* 0x002fc40007ffe0ff */
[----:B------:R-:W1:Y:S01]  /*34750*/  LDC R26, c[0x0][0x230] ;  /* 0x00008c00ff1a7b82 */ /* 0x000e620000000800 */
[----:B------:R-:W3:Y:S04]  /*34760*/  LDL.64 R48, [R1+0x158] ;  /* 0x0001580001307983 */ /* 0x000ee80000100a00 */
[----:B------:R-:W3:Y:S04]  /*34770*/  LDL.64 R46, [R1+0x160] ;  /* 0x00016000012e7983 */ /* 0x000ee80000100a00 */
[----:B--2---:R2:W-:Y:S04]  /*34780*/  LDGSTS.E [R25+0x30008], desc[UR8][R32.64], !P3 ;  /* 0x3000800020197fae */ /* 0x0045e8000d921848 */
[----:B------:R-:W2:Y:S04]  /*34790*/  LDL.64 R32, [R1+0x528] ;  /* 0x0005280001207983 */ /* 0x000ea80000100a00 */
[----:B----4-:R-:W-:Y:S04]  /*347a0*/  LDGSTS.E [R24+0x34008], desc[UR8][R30.64], !P3 ;  /* 0x340080001e187fae */ /* 0x010fe8000d921848 */
[----:B------:R-:W4:Y:S01]  /*347b0*/  LDL.64 R30, [R1+0x150] ;  /* 0x00015000011e7983 */ /* 0x000f220000100a00 */
[----:B------:R-:W-:Y:S01]  /*347c0*/  ISETP.GE.U32.AND P4, PT, R21, 0x7ffffd1d, PT ;  /* 0x7ffffd1d1500780c */ /* 0x000fe20003f86070 */
[----:B------:R-:W-:-:S05]  /*347d0*/  VIADD R21, R2, 0x100000 ;  /* 0x0010000002157836 */ /* 0x000fca0000000000 */
[----:B---3--:R-:W-:Y:S04]  /*347e0*/  LDGSTS.E [R21+0x38008], desc[UR8][R44.64], !P3 ;  /* 0x380080002c157fae */ /* 0x008fe8000d921848 */
[----:B------:R-:W-:Y:S04]  /*347f0*/  LDGSTS.E [R20+0x3c008], desc[UR8][R38.64], !P3 ;  /* 0x3c00800026147fae */ /* 0x000fe8000d921848 */
[----:B------:R3:W-:Y:S04]  /*34800*/  LDGSTS.E [R24+0x3000c], desc[UR8][R52.64], !P4 ;  /* 0x3000c00034187fae */ /* 0x0007e8000e121848 */
[----:B------:R-:W4:Y:S04]  /*34810*/  LDL.64 R44, [R1+0x540] ;  /* 0x00054000012c7983 */ /* 0x000f280000100a00 */
[----:B------:R-:W4:Y:S01]  /*34820*/  LDL.64 R38, [R1+0x168] ;  /* 0x0001680001267983 */ /* 0x000f220000100a00 */
[----:B--2---:R-:W-:Y:S01]  /*34830*/  IADD3 R25, R27, -0x205, RZ ;  /* 0xfffffdfb1b197810 */ /* 0x004fe20007ffe0ff */
[----:B------:R-:W-:Y:S01]  /*34840*/  VIADD R2, R3, 0x100000 ;  /* 0x0010000003027836 */ /* 0x000fe20000000000 */
[----:B------:R-:W2:Y:S01]  /*34850*/  LDC R27, c[0x0][0x230] ;  /* 0x00008c00ff1b7b82 */ /* 0x000ea20000000800 */
[----:B------:R-:W2:Y:S04]  /*34860*/  LDL.64 R52, [R1+0x550] ;  /* 0x0005500001347983 */ /* 0x000ea80000100a00 */
[----:B------:R-:W-:Y:S04]  /*34870*/  LDGSTS.E [R21+0x3400c], desc[UR8][R36.64], !P4 ;  /* 0x3400c00024157fae */ /* 0x000fe8000e121848 */
[----:B------:R1:W-:Y:S01]  /*34880*/  LDGSTS.E [R20+0x3800c], desc[UR8][R34.64], !P4 ;  /* 0x3800c00022147fae */ /* 0x0003e2000e121848 */
[----:B------:R-:W-:Y:S01]  /*34890*/  ISETP.GE.U32.AND P0, PT, R25, 0x7ffffd7c, PT ;  /* 0x7ffffd7c1900780c */ /* 0x000fe20003f06070 */
[----:B---3--:R-:W-:Y:S01]  /*348a0*/  VIADD R24, R28, 0xfffffdfa ;  /* 0xfffffdfa1c187836 */ /* 0x008fe20000000000 */
[----:B------:R-:W3:Y:S01]  /*348b0*/  LDC R25, c[0x0][0x230] ;  /* 0x00008c00ff197b82 */ /* 0x000ee20000000800 */
[----:B------:R-:W-:Y:S04]  /*348c0*/  LDGSTS.E [R21+0x3c00c], desc[UR8][R50.64], !P4 ;  /* 0x3c00c00032157fae */ /* 0x000fe8000e121848 */
[----:B------:R-:W3:Y:S04]  /*348d0*/  LDL.64 R36, [R1+0x170] ;  /* 0x0001700001247983 */ /* 0x000ee80000100a00 */
[----:B------:R-:W2:Y:S01]  /*348e0*/  LDL.64 R34, [R1+0x178] ;  /* 0x0001780001227983 */ /* 0x000ea20000100a00 */
[C---:B-1----:R-:W-:Y:S01]  /*348f0*/  IADD3 R20, R3.reuse, 0x100000, RZ ;  /* 0x0010000003147810 */ /* 0x042fe20007ffe0ff */
[----:B------:R-:W1:Y:S01]  /*34900*/  LDC R28, c[0x0][0x230] ;  /* 0x00008c00ff1c7b82 */ /* 0x000e620000000800 */
[----:B------:R-:W-:Y:S01]  /*34910*/  ISETP.GE.U32.AND P2, PT, R24, 0x7ffffd7b, PT ;  /* 0x7ffffd7b1800780c */ /* 0x000fe20003f46070 */
[----:B------:R-:W2:Y:S01]  /*34920*/  LDL.64 R50, [R1+0x190] ;  /* 0x0001900001327983 */ /* 0x000ea20000100a00 */
[----:B------:R-:W-:-:S03]  /*34930*/  IADD3 R24, R3, 0x100000, RZ ;  /* 0x0010000003187810 */ /* 0x000fc60007ffe0ff */
[----:B------:R1:W-:Y:S04]  /*34940*/  LDGSTS.E [R20], desc[UR8][R32.64], !P0 ;  /* 0x0000000020147fae */ /* 0x0003e8000c121848 */
[----:B------:R-:W2:Y:S04]  /*34950*/  LDL.64 R32, [R1+0x180] ;  /* 0x0001800001207983 */ /* 0x000ea80000100a00 */
[----:B----4-:R-:W-:Y:S01]  /*34960*/  LDGSTS.E [R2+0x4000], desc[UR8][R30.64], !P0 ;  /* 0x040000001e027fae */ /* 0x010fe2000c121848 */
[----:B-1----:R-:W-:Y:S01]  /*34970*/  VIADD R20, R26, 0xfffffdf9 ;  /* 0xfffffdf91a147836 */ /* 0x002fe20000000000 */
[C---:B------:R-:W-:Y:S01]  /*34980*/  IADD3 R21, R3.reuse, 0x100000, RZ ;  /* 0x0010000003157810 */ /* 0x040fe20007ffe0ff */
[----:B------:R-:W1:Y:S01]  /*34990*/  LDC R26, c[0x0][0x230] ;  /* 0x00008c00ff1a7b82 */ /* 0x000e620000000800 */
[----:B------:R-:W-:Y:S04]  /*349a0*/  LDGSTS.E [R24+0x8000], desc[UR8][R48.64], !P0 ;  /* 0x0800000030187fae */ /* 0x000fe8000c121848 */
[----:B------:R-:W-:Y:S04]  /*349b0*/  LDGSTS.E [R2+0xc000], desc[UR8][R46.64], !P0 ;  /* 0x0c0000002e027fae */ /* 0x000fe8000c121848 */
[----:B------:R-:W4:Y:S01]  /*349c0*/  LDL.64 R30, [R1+0x188] ;  /* 0x00018800011e7983 */ /* 0x000f220000100a00 */
[----:B------:R-:W-:Y:S01]  /*349d0*/  ISETP.GE.U32.AND P0, PT, R20, 0x7ffffd7a, PT ;  /* 0x7ffffd7a1400780c */ /* 0x000fe20003f06070 */
[----:B------:R-:W-:-:S02]  /*349e0*/  VIADD R20, R3, 0x100000 ;  /* 0x0010000003147836 */ /* 0x000fc40000000000 */
[----:B------:R-:W4:Y:S04]  /*349f0*/  LDL.64 R48, [R1+0x1a0] ;  /* 0x0001a00001307983 */ /* 0x000f280000100a00 */
[----:B------:R-:W4:Y:S04]  /*34a00*/  LDL.64 R46, [R1+0x1a8] ;  /* 0x0001a800012e7983 */ /* 0x000f280000100a00 */
[----:B------:R1:W-:Y:S04]  /*34a10*/  LDGSTS.E [R24+0x4], desc[UR8][R44.64], !P2 ;  /* 0x000040002c187fae */ /* 0x0003e8000d121848 */
[----:B------:R-:W-:Y:S04]  /*34a20*/  LDGSTS.E [R21+0x4004], desc[UR8][R38.64], !P2 ;  /* 0x0400400026157fae */ /* 0x000fe8000d121848 */
[----:B------:R-:W4:Y:S04]  /*34a30*/  LDL.64 R44, [R1+0x568] ;  /* 0x00056800012c7983 */ /* 0x000f280000100a00 */
[----:B------:R-:W4:Y:S04]  /*34a40*/  LDL.64 R38, [R1+0x198] ;  /* 0x0001980001267983 */ /* 0x000f280000100a00 */
[----:B---3--:R-:W-:Y:S04]  /*34a50*/  LDGSTS.E [R20+0x8004], desc[UR8][R36.64], !P2 ;  /* 0x0800400024147fae */ /* 0x008fe8000d121848 */
[----:B--2---:R-:W-:Y:S04]  /*34a60*/  LDGSTS.E [R2+0xc004], desc[UR8][R34.64], !P2 ;  /* 0x0c00400022027fae */ /* 0x004fe8000d121848 */
[----:B------:R2:W-:Y:S04]  /*34a70*/  LDGSTS.E [R21+0x8], desc[UR8][R52.64], !P0 ;  /* 0x0000800034157fae */ /* 0x0005e8000c121848 */
[----:B------:R-:W3:Y:S04]  /*34a80*/  LDL.64 R36, [R1+0xa20] ;  /* 0x000a200001247983 */ /* 0x000ee80000100a00 */
[----:B------:R-:W3:Y:S01]  /*34a90*/  LDL.64 R34, [R1+0x690] ;  /* 0x0006900001227983 */ /* 0x000ee20000100a00 */
        /* <DEDUP_REMOVED lines=8> */
[----:B----4-:R-:W-:Y:S04]  /*34b20*/  LDGSTS.E [R2+0x8008], desc[UR8][R30.64], !P0 ;  /* 0x080080001e027fae */ /* 0x010fe8000c121848 */
[----:B------:R-:W4:Y:S01]  /*34b30*/  LDL.64 R30, [R1+0x6a0] ;  /* 0x0006a000011e7983 */ /* 0x000f220000100a00 */
[----:B------:R-:W-:-:S02]  /*34b40*/  ISETP.GE.U32.AND P3, PT, R21, 0x7ffffd5c, PT ;  /* 0x7ffffd5c1500780c */ /* 0x000fc40003f66070 */
[----:B------:R-:W-:-:S05]  /*34b50*/  IADD3 R21, R3, 0x100000, RZ ;  /* 0x0010000003157810 */ /* 0x000fca0007ffe0ff */
[----:B------:R-:W-:Y:S01]  /*34b60*/  LDGSTS.E [R21+0xc008], desc[UR8][R50.64], !P0 ;  /* 0x0c00800032157fae */ /* 0x000fe2000c121848 */
[----:B------:R-:W-:-:S03]  /*34b70*/  VIADD R24, R3, 0x100000 ;  /* 0x0010000003187836 */ /* 0x000fc60000000000 */
[----:B------:R1:W-:Y:S04]  /*34b80*/  LDGSTS.E [R20+0xc], desc[UR8][R44.64], !P2 ;  /* 0x0000c0002c147fae */ /* 0x0003e8000d121848 */
[----:B------:R-:W-:Y:S04]  /*34b90*/  LDGSTS.E [R2+0x400c], desc[UR8][R38.64], !P2 ;  /* 0x0400c00026027fae */ /* 0x000fe8000d121848 */
[----:B------:R-:W-:Y:S04]  /*34ba0*/  LDGSTS.E [R24+0x800c], desc[UR8][R48.64], !P2 ;  /* 0x0800c00030187fae */ /* 0x000fe8000d121848 */
[----:B------:R-:W4:Y:S04]  /*34bb0*/  LDL.64 R44, [R1+0x6a8] ;  /* 0x0006a800012c7983 */ /* 0x000f280000100a00 */
[----:B------:R-:W4:Y:S04]  /*34bc0*/  LDL.64 R38, [R1+0x6b0] ;  /* 0x0006b00001267983 */ /* 0x000f280000100a00 */
[----:B------:R-:W-:Y:S04]  /*34bd0*/  LDGSTS.E [R2+0xc00c], desc[UR8][R46.64], !P2 ;  /* 0x0c00c0002e027fae */ /* 0x000fe8000d121848 */
[----:B------:R-:W4:Y:S01]  /*34be0*/  LDL.64 R50, [R1+0x6d8] ;  /* 0x0006d80001327983 */ /* 0x000f220000100a00 */
[----:B-1----:R-:W-:-:S02]  /*34bf0*/  IADD3 R20, R25, -0x226, RZ ;  /* 0xfffffdda19147810 */ /* 0x002fc40007ffe0ff */
[----:B------:R-:W1:Y:S01]  /*34c00*/  LDC R25, c[0x0][0x230] ;  /* 0x00008c00ff197b82 */ /* 0x000e620000000800 */
[----:B------:R-:W4:Y:S04]  /*34c10*/  LDL.64 R48, [R1+0x6e8] ;  /* 0x0006e80001307983 */ /* 0x000f280000100a00 */
[----:B------:R-:W4:Y:S04]  /*34c20*/  LDL.64 R46, [R1+0x6f0] ;  /* 0x0006f000012e7983 */ /* 0x000f280000100a00 */
[----:B---3--:R3:W-:Y:S04]  /*34c30*/  LDGSTS.E [R24+0x10000], desc[UR8][R36.64], !P3 ;  /* 0x1000000024187fae */ /* 0x0087e8000d921848 */
[----:B------:R-:W-:Y:S04]  /*34c40*/  LDGSTS.E [R21+0x14000], desc[UR8][R34.64], !P3 ;  /* 0x1400000022157fae */ /* 0x000fe8000d921848 */
[----:B------:R-:W4:Y:S04]  /*34c50*/  LDL.64 R36, [R1+0xa58] ;  /* 0x000a580001247983 */ /* 0x000f280000100a00 */
[----:B------:R-:W4:Y:S01]  /*34c60*/  LDL.64 R34, [R1+0x6e0] ;  /* 0x0006e00001227983 */ /* 0x000f220000100a00 */
[----:B------:R-:W-:Y:S01]  /*34c70*/  ISETP.GE.U32.AND P0, PT, R20, 0x7ffffd5b, PT ;  /* 0x7ffffd5b1400780c */ /* 0x000fe20003f06070 */
[----:B------:R-:W-:Y:S01]  /*34c80*/  VIADD R20, R3, 0x100000 ;  /* 0x0010000003147836 */ /* 0x000fe20000000000 */
[----:B---3--:R-:W-:-:S02]  /*34c90*/  IADD3 R24, R26, -0x227, RZ ;  /* 0xfffffdd91a187810 */ /* 0x008fc40007ffe0ff */
[----:B------:R-:W3:Y:S02]  /*34ca0*/  LDC R26, c[0x0][0x230] ;  /* 0x00008c00ff1a7b82 */ /* 0x000ee40000000800 */
[----:B--2---:R-:W-:Y:S04]  /*34cb0*/  LDGSTS.E [R20+0x18000], desc[UR8][R32.64], !P3 ;  /* 0x1800000020147fae */ /* 0x004fe8000d921848 */
[----:B------:R-:W2:Y:S04]  /*34cc0*/  LDL.64 R32, [R1+0xa78] ;  /* 0x000a780001207983 */ /* 0x000ea80000100a00 */
[----:B----4-:R-:W-:Y:S01]  /*34cd0*/  LDGSTS.E [R2+0x1c000], desc[UR8][R30.64], !P3 ;  /* 0x1c0000001e027fae */ /* 0x010fe2000d921848 */
[----:B------:R-:W-:-:S03]  /*34ce0*/  ISETP.GE.U32.AND P2, PT, R24, 0x7ffffd5a, PT ;  /* 0x7ffffd5a1800780c */ /* 0x000fc60003f46070 */
[----:B------:R4:W-:Y:S04]  /*34cf0*/  LDGSTS.E [R21+0x10004], desc[UR8][R52.64], !P0 ;  /* 0x1000400034157fae */ /* 0x0009e8000c121848 */
[----:B------:R-:W3:Y:S01]  /*34d00*/  LDL.64 R30, [R1+0x6f8] ;  /* 0x0006f800011e7983 */ /* 0x000ee20000100a00 */
[----:B----4-:R-:W-:-:S03]  /*34d10*/  VIADD R21, R27, 0xfffffdd8 ;  /* 0xfffffdd81b157836 */ /* 0x010fc60000000000 */
[----:B------:R-:W4:Y:S01]  /*34d20*/  LDL.64 R52, [R1+0xef8] ;  /* 0x000ef80001347983 */ /* 0x000f220000100a00 */
[----:B------:R-:W-:Y:S01]  /*34d30*/  VIADD R24, R3, 0x100000 ;  /* 0x0010000003187836 */ /* 0x000fe20000000000 */
[----:B------:R-:W4:Y:S01]  /*34d40*/  LDC R27, c[0x0][0x230] ;  /* 0x00008c00ff1b7b82 */ /* 0x000f220000000800 */
[----:B------:R-:W-:Y:S02]  /*34d50*/  ISETP.GE.U32.AND P3, PT, R21, 0x7ffffd59, PT ;  /* 0x7ffffd591500780c */ /* 0x000fe40003f66070 */
[----:B------:R-:W-:Y:S01]  /*34d60*/  IADD3 R21, R3, 0x100000, RZ ;  /* 0x0010000003157810 */ /* 0x000fe20007ffe0ff */
[----:B------:R-:W-:Y:S04]  /*34d70*/  LDGSTS.E [R20+0x14004], desc[UR8][R44.64], !P0 ;  /* 0x140040002c147fae */ /* 0x000fe8000c121848 */
[----:B------:R-:W-:Y:S04]  /*34d80*/  LDGSTS.E [R2+0x18004], desc[UR8][R38.64], !P0 ;  /* 0x1800400026027fae */ /* 0x000fe8000c121848 */
[----:B------:R-:W4:Y:S04]  /*34d90*/  LDL.64 R44, [R1+0x700] ;  /* 0x00070000012c7983 */ /* 0x000f280000100a00 */
[----:B------:R-:W4:Y:S04]  /*34da0*/  LDL.64 R38, [R1+0x708] ;  /* 0x0007080001267983 */ /* 0x000f280000100a00 */
[----:B------:R-:W-:Y:S04]  /*34db0*/  LDGSTS.E [R21+0x1c004], desc[UR8][R50.64], !P0 ;  /* 0x1c00400032157fae */ /* 0x000fe8000c121848 */
[----:B------:R-:W4:Y:S04]  /*34dc0*/  LDL.64 R50, [R1+0xa60] ;  /* 0x000a600001327983 */ /* 0x000f280000100a00 */
[----:B------:R1:W-:Y:S04]  /*34dd0*/  LDGSTS.E [R20+0x10008], desc[UR8][R36.64], !P2 ;  /* 0x1000800024147fae */ /* 0x0003e8000d121848 */
[----:B------:R-:W-:Y:S04]  /*34de0*/  LDGSTS.E [R2+0x14008], desc[UR8][R34.64], !P2 ;  /* 0x1400800022027fae */ /* 0x000fe8000d121848 */
[----:B------:R-:W-:Y:S04]  /*34df0*/  LDGSTS.E [R24+0x18008], desc[UR8][R48.64], !P2 ;  /* 0x1800800030187fae */ /* 0x000fe8000d121848 */
[----:B------:R-:W4:Y:S04]  /*34e00*/  LDL.64 R36, [R1+0xa48] ;  /* 0x000a480001247983 */ /* 0x000f280000100a00 */
[----:B------:R-:W4:Y:S04]  /*34e10*/  LDL.64 R34, [R1+0xa50] ;  /* 0x000a500001227983 */ /* 0x000f280000100a00 */
[----:B------:R-:W-:Y:S01]  /*34e20*/  LDGSTS.E [R2+0x1c008], desc[UR8][R46.64], !P2 ;  /* 0x1c0080002e027fae */ /* 0x000fe2000d121848 */
[----:B-1----:R-:W-:-:S02]  /*34e30*/  IADD3 R20, R25, -0x245, RZ ;  /* 0xfffffdbb19147810 */ /* 0x002fc40007ffe0ff */
[----:B------:R-:W1:Y:S01]  /*34e40*/  LDC R25, c[0x0][0x230] ;  /* 0x00008c00ff197b82 */ /* 0x000e620000000800 */
[----:B------:R-:W4:Y:S04]  /*34e50*/  LDL.64 R48, [R1+0xa70] ;  /* 0x000a700001307983 */ /* 0x000f280000100a00 */
[----:B------:R-:W4:Y:S04]  /*34e60*/  LDL.64 R46, [R1+0xa80] ;  /* 0x000a8000012e7983 */ /* 0x000f280000100a00 */
[----:B--2---:R2:W-:Y:S04]  /*34e70*/  LDGSTS.E [R24+0x1000c], desc[UR8][R32.64], !P3 ;  /* 0x1000c00020187fae */ /* 0x0045e8000d921848 */
[----:B------:R-:W2:Y:S04]  /*34e80*/  LDL.64 R32, [R1+0xf28] ;  /* 0x000f280001207983 */ /* 0x000ea80000100a00 */
[----:B---3--:R-:W-:Y:S04]  /*34e90*/  LDGSTS.E [R21+0x1400c], desc[UR8][R30.64], !P3 ;  /* 0x1400c0001e157fae */ /* 0x008fe8000d921848 */
[----:B------:R-:W3:Y:S01]  /*34ea0*/  LDL.64 R30, [R1+0xa68] ;  /* 0x000a6800011e7983 */ /* 0x000ee20000100a00 */
[----:B------:R-:W-:Y:S01]  /*34eb0*/  ISETP.GE.U32.AND P0, PT, R20, 0x7ffffd3c, PT ;  /* 0x7ffffd3c1400780c */ /* 0x000fe20003f06070 */
[----:B------:R-:W-:-:S05]  /*34ec0*/  VIADD R20, R3, 0x100000 ;  /* 0x0010000003147836 */ /* 0x000fca0000000000 */
[----:B----4-:R-:W-:Y:S04]  /*34ed0*/  LDGSTS.E [R20+0x1800c], desc[UR8][R44.64], !P3 ;  /* 0x1800c0002c147fae */ /* 0x010fe8000d921848 */
[----:B------:R-:W-:Y:S04]  /*34ee0*/  LDGSTS.E [R2+0x1c00c], desc[UR8][R38.64], !P3 ;  /* 0x1c00c00026027fae */ /* 0x000fe8000d921848 */
[----:B------:R4:W-:Y:S04]  /*34ef0*/  LDGSTS.E [R21+0x20000], desc[UR8][R52.64], !P0 ;  /* 0x2000000034157fae */ /* 0x0009e8000c121848 */
[----:B------:R-:W3:Y:S04]  /*34f00*/  LDL.64 R44, [R1+0xf88] ;  /* 0x000f8800012c7983 */ /* 0x000ee80000100a00 */
[----:B------:R-:W3:Y:S01]  /*34f10*/  LDL.64 R38, [R1+0xa88] ;  /* 0x000a880001267983 */ /* 0x000ee20000100a00 */
[----:B--2---:R-:W-:-:S02]  /*34f20*/  IADD3 R24, R26, -0x246, RZ ;  /* 0xfffffdba1a187810 */ /* 0x004fc40007ffe0ff */
[----:B------:R-:W2:Y:S01]  /*34f30*/  LDC R26, c[0x0][0x230] ;  /* 0x00008c00ff1a7b82 */ /* 0x000ea20000000800 */
[----:B----4-:R-:W-:Y:S01]  /*34f40*/  VIADD R21, R27, 0xfffffdb9 ;  /* 0xfffffdb91b157836 */ /* 0x010fe20000000000 */
[----:B------:R-:W4:Y:S04]  /*34f50*/  LDL.64 R52, [R1+0xfb8] ;  /* 0x000fb80001347983 */ /* 0x000f280000100a00 */
[----:B------:R-:W-:Y:S01]  /*34f60*/  LDGSTS.E [R20+0x24000], desc[UR8][R36.64], !P0 ;  /* 0x2400000024147fae */ /* 0x000fe2000c121848 */
[----:B------:R-:W-:Y:S01]  /*34f70*/  ISETP.GE.U32.AND P2, PT, R24, 0x7ffffd3b, PT ;  /* 0x7ffffd3b1800780c */ /* 0x000fe20003f46070 */
[----:B------:R-:W2:Y:S02]  /*34f80*/  LDC R27, c[0x0][0x230] ;  /* 0x00008c00ff1b7b82 */ /* 0x000ea40000000800 */
[----:B------:R-:W-:Y:S04]  /*34f90*/  LDGSTS.E [R2+0x28000], desc[UR8][R34.64], !P0 ;  /* 0x2800000022027fae */ /* 0x000fe8000c121848 */
[----:B------:R-:W2:Y:S04]  /*34fa0*/  LDL.64 R36, [R1+0xa98] ;  /* 0x000a980001247983 */ /* 0x000ea80000100a00 */
[----:B------:R-:W4:Y:S01]  /*34fb0*/  LDL.64 R34, [R1+0xaa0] ;  /* 0x000aa00001227983 */ /* 0x000f220000100a00 */
[----:B------:R-:W-:-:S02]  /*34fc0*/  ISETP.GE.U32.AND P3, PT, R21, 0x7ffffd3a, PT ;  /* 0x7ffffd3a1500780c */ /* 0x000fc40003f66070 */
[----:B------:R-:W-:-:S05]  /*34fd0*/  IADD3 R21, R3, 0x100000, RZ ;  /* 0x0010000003157810 */ /* 0x000fca0007ffe0ff */
[----:B------:R-:W-:Y:S01]  /*34fe0*/  LDGSTS.E [R21+0x2c000], desc[UR8][R50.64], !P0 ;  /* 0x2c00000032157fae */ /* 0x000fe2000c121848 */
[----:B------:R-:W-:-:S03]  /*34ff0*/  VIADD R24, R3, 0x100000 ;  /* 0x0010000003187836 */ /* 0x000fc60000000000 */
[----:B------:R-:W4:Y:S04]  /*35000*/  LDL.64 R50, [R1+0xac0] ;  /* 0x000ac00001327983 */ /* 0x000f280000100a00 */
[----:B------:R1:W-:Y:S04]  /*35010*/  LDGSTS.E [R20+0x20004], desc[UR8][R32.64], !P2 ;  /* 0x2000400020147fae */ /* 0x0003e8000d121848 */
[----:B------:R-:W4:Y:S04]  /*35020*/  LDL.64 R32, [R1+0xaa8] ;  /* 0x000aa80001207983 */ /* 0x000f280000100a00 */
[----:B---3--:R-:W-:Y:S01]  /*35030*/  LDGSTS.E [R2+0x24004], desc[UR8][R30.64], !P2 ;  /* 0x240040001e027fae */ /* 0x008fe2000d121848 */
[----:B-1----:R-:W-:-:S02]  /*35040*/  IADD3 R20, R25, -0x248, RZ ;  /* 0xfffffdb819147810 */ /* 0x002fc40007ffe0ff */
[----:B------:R-:W1:Y:S01]  /*35050*/  LDC R25, c[0x0][0x230] ;  /* 0x00008c00ff197b82 */ /* 0x000e620000000800 */
        /* <DEDUP_REMOVED lines=11> */
[----:B--2---:R-:W-:Y:S04]  /*35110*/  LDGSTS.E [R20+0x28008], desc[UR8][R36.64], !P3 ;  /* 0x2800800024147fae */ /* 0x004fe8000d921848 */
[----:B----4-:R-:W-:Y:S04]  /*35120*/  LDGSTS.E [R2+0x2c008], desc[UR8][R34.64], !P3 ;  /* 0x2c00800022027fae */ /* 0x010fe8000d921848 */
        /* <DEDUP_REMOVED lines=8> */
[----:B------:R-:W-:Y:S04]  /*351b0*/  LDGSTS.E [R20+0x2400c], desc[UR8][R32.64], !P0 ;  /* 0x2400c00020147fae */ /* 0x000fe8000c121848 */
        /* <DEDUP_REMOVED lines=28> */
[----:B---3--:R-:W-:Y:S04]  /*35380*/  LDGSTS.E [R2+0x3c004], desc[UR8][R30.64], !P3 ;  /* 0x3c0040001e027fae */ /* 0x008fe8000d921848 */
[----:B------:R-:W3:Y:S01]  /*35390*/  LDL.64 R30, [R1+0x1b0] ;  /* 0x0001b000011e7983 */ /* 0x000ee20000100a00 */
[----:B------:R-:W-:-:S03]  /*353a0*/  ISETP.GE.U32.AND P3, PT, R24, 0x7ffffd19, PT ;  /* 0x7ffffd191800780c */ /* 0x000fc60003f66070 */
[----:B------:R1:W-:Y:S02]  /*353b0*/  LDGSTS.E [R21+0x30008], desc[UR8][R52.64], !P2 ;  /* 0x3000800034157fae */ /* 0x0003e4000d121848 */
[----:B-1----:R-:W-:Y:S02]  /*353c0*/  VIADD R21, R27, 0xfffffdf7 ;  /* 0xfffffdf71b157836 */ /* 0x002fe40000000000 */
[----:B------:R-:W-:Y:S01]  /*353d0*/  LDGSTS.E [R20+0x34008], desc[UR8][R44.64], !P2 ;  /* 0x340080002c147fae */ /* 0x000fe2000d121848 */
[----:B------:R-:W-:Y:S01]  /*353e0*/  VIADD R24, R3, 0x100000 ;  /* 0x0010000003187836 */ /* 0x000fe20000000000 */
[----:B------:R-:W1:Y:S01]  /*353f0*/  LDC R27, c[0x0][0x230] ;  /* 0x00008c00ff1b7b82 */ /* 0x000e620000000800 */
[----:B------:R-:W-:Y:S01]  /*35400*/  ISETP.GE.U32.AND P0, PT, R21, 0x7ffffd78, PT ;  /* 0x7ffffd781500780c */ /* 0x000fe20003f06070 */
[----:B------:R-:W-:Y:S01]  /*35410*/  LDGSTS.E [R2+0x38008], desc[UR8][R38.64], !P2 ;  /* 0x3800800026027fae */ /* 0x000fe2000d121848 */
[----:B------:R-:W-:-:S03]  /*35420*/  IADD3 R21, R3, 0x100000, RZ ;  /* 0x0010000003157810 */ /* 0x000fc60007ffe0ff */
[----:B------:R-:W4:Y:S04]  /*35430*/  LDL.64 R52, [R1+0x590] ;  /* 0x0005900001347983 */ /* 0x000f280000100a00 */
[----:B------:R-:W4:Y:S04]  /*35440*/  LDL.64 R44, [R1+0x1b8] ;  /* 0x0001b800012c7983 */ /* 0x000f280000100a00 */
[----:B------:R-:W4:Y:S04]  /*35450*/  LDL.64 R38, [R1+0x1c0] ;  /* 0x0001c00001267983 */ /* 0x000f280000100a00 */
[----:B------:R-:W-:Y:S01]  /*35460*/  LDGSTS.E [R21+0x3c008], desc[UR8][R50.64], !P2 ;  /* 0x3c00800032157fae */ /* 0x000fe2000d121848 */
[----:B------:R-:W-:-:S03]  /*35470*/  IADD3 R3, R3, 0x100000, RZ ;  /* 0x0010000003037810 */ /* 0x000fc60007ffe0ff */
[----:B------:R-:W4:Y:S04]  /*35480*/  LDL.64 R50, [R1+0x1d8] ;  /* 0x0001d80001327983 */ /* 0x000f280000100a00 */
[----:B------:R1:W-:Y:S04]  /*35490*/  LDGSTS.E [R20+0x3000c], desc[UR8][R36.64], !P3 ;  /* 0x3000c00024147fae */ /* 0x0003e8000d921848 */
[----:B------:R1:W-:Y:S04]  /*354a0*/  LDGSTS.E [R2+0x3400c], desc[UR8][R34.64], !P3 ;  /* 0x3400c00022027fae */ /* 0x0003e8000d921848 */
[----:B------:R1:W-:Y:S04]  /*354b0*/  LDGSTS.E [R24+0x3800c], desc[UR8][R48.64], !P3 ;  /* 0x3800c00030187fae */ /* 0x0003e8000d921848 */
[----:B------:R-:W4:Y:S04]  /*354c0*/  LDL.64 R36, [R1+0x1c8] ;  /* 0x0001c80001247983 */ /* 0x000f280000100a00 */
[----:B------:R-:W4:Y:S01]  /*354d0*/  LDL.64 R34, [R1+0x1d0] ;  /* 0x0001d00001227983 */ /* 0x000f220000100a00 */
[C---:B-1----:R-:W-:Y:S01]  /*354e0*/  IADD3 R20, R4.reuse, 0x100000, RZ ;  /* 0x0010000004147810 */ /* 0x042fe20007ffe0ff */
[----:B------:R-:W-:-:S02]  /*354f0*/  VIADD R2, R4, 0x100000 ;  /* 0x0010000004027836 */ /* 0x000fc40000000000 */
[----:B------:R1:W-:Y:S01]  /*35500*/  LDGSTS.E [R3+0x3c00c], desc[UR8][R46.64], !P3 ;  /* 0x3c00c0002e037fae */ /* 0x0003e2000d921848 */
[----:B------:R-:W-:Y:S01]  /*35510*/  VIADD R21, R26, 0xfffffdf6 ;  /* 0xfffffdf61a157836 */ /* 0x000fe20000000000 */
[----:B------:R-:W4:Y:S02]  /*35520*/  LDC R24, c[0x0][0x230] ;  /* 0x00008c00ff187b82 */ /* 0x000f240000000800 */
[----:B------:R-:W4:Y:S01]  /*35530*/  LDL.64 R48, [R1+0x1e8] ;  /* 0x0001e80001307983 */ /* 0x000f220000100a00 */
[----:B-1----:R-:W-:-:S03]  /*35540*/  IADD3 R3, R4, 0x100000, RZ ;  /* 0x0010000004037810 */ /* 0x002fc60007ffe0ff */
[----:B------:R-:W4:Y:S04]  /*35550*/  LDL.64 R46, [R1+0x1f0] ;  /* 0x0001f000012e7983 */ /* 0x000f280000100a00 */
[----:B--2---:R-:W-:Y:S01]  /*35560*/  LDGSTS.E [R20], desc[UR8][R32.64], !P0 ;  /* 0x0000000020147fae */ /* 0x004fe2000c121848 */
[----:B------:R-:W1:Y:S03]  /*35570*/  LDC R26, c[0x0][0x230] ;  /* 0x00008c00ff1a7b82 */ /* 0x000e660000000800 */
[----:B------:R-:W2:Y:S04]  /*35580*/  LDL.64 R32, [R1+0x5a0] ;  /* 0x0005a00001207983 */ /* 0x000ea80000100a00 */
[----:B---3--:R-:W-:Y:S04]  /*35590*/  LDGSTS.E [R2+0x4000], desc[UR8][R30.64], !P0 ;  /* 0x040000001e027fae */ /* 0x008fe8000c121848 */
[----:B------:R-:W3:Y:S01]  /*355a0*/  LDL.64 R30, [R1+0x1e0] ;  /* 0x0001e000011e7983 */ /* 0x000ee20000100a00 */
[----:B------:R-:W-:-:S03]  /*355b0*/  ISETP.GE.U32.AND P2, PT, R21, 0x7ffffd77, PT ;  /* 0x7ffffd771500780c */ /* 0x000fc60003f46070 */
[----:B----4-:R-:W-:Y:S04]  /*355c0*/  LDGSTS.E [R3+0x8000], desc[UR8][R44.64], !P0 ;  /* 0x080000002c037fae */ /* 0x010fe8000c121848 */
[----:B------:R-:W-:Y:S06]  /*355d0*/  LDGSTS.E [R2+0xc000], desc[UR8][R38.64], !P0 ;  /* 0x0c00000026027fae */ /* 0x000fec000c121848 */
[----:B------:R4:W-:Y:S04]  /*355e0*/  LDGSTS.E [R20+0x4], desc[UR8][R52.64], !P2 ;  /* 0x0000400034147fae */ /* 0x0009e8000d121848 */
[----:B------:R-:W3:Y:S04]  /*355f0*/  LDL.64 R44, [R1+0x6b8] ;  /* 0x0006b800012c7983 */ /* 0x000ee80000100a00 */
[----:B------:R-:W3:Y:S01]  /*35600*/  LDL.64 R38, [R1+0x1f8] ;  /* 0x0001f80001267983 */ /* 0x000ee20000100a00 */
[----:B------:R-:W-:-:S02]  /*35610*/  VIADD R21, R25, 0xfffffdf5 ;  /* 0xfffffdf519157836 */ /* 0x000fc40000000000 */
[----:B------:R-:W1:Y:S01]  /*35620*/  LDC R25, c[0x0][0x230] ;  /* 0x00008c00ff197b82 */ /* 0x000e620000000800 */
[----:B----4-:R-:W-:Y:S01]  /*35630*/  IADD3 R20, R27, -0x20c, RZ ;  /* 0xfffffdf41b147810 */ /* 0x010fe20007ffe0ff */
[----:B------:R-:W4:Y:S04]  /*35640*/  LDL.64 R52, [R1+0xa90] ;  /* 0x000a900001347983 */ /* 0x000f280000100a00 */
[----:B------:R-:W-:Y:S01]  /*35650*/  LDGSTS.E [R3+0x4004], desc[UR8][R36.64], !P2 ;  /* 0x0400400024037fae */ /* 0x000fe2000d121848 */
[----:B------:R-:W-:Y:S01]  /*35660*/  ISETP.GE.U32.AND P0, PT, R21, 0x7ffffd76, PT ;  /* 0x7ffffd761500780c */ /* 0x000fe20003f06070 */
[----:B------:R-:W1:Y:S02]  /*35670*/  LDC R27, c[0x0][0x230] ;  /* 0x00008c00ff1b7b82 */ /* 0x000e640000000800 */
[----:B------:R-:W-:Y:S04]  /*35680*/  LDGSTS.E [R2+0x8004], desc[UR8][R34.64], !P2 ;  /* 0x0800400022027fae */ /* 0x000fe8000d121848 */
[----:B------:R-:W4:Y:S04]  /*35690*/  LDL.64 R36, [R1+0x200] ;  /* 0x0002000001247983 */ /* 0x000f280000100a00 */
[----:B------:R-:W4:Y:S01]  /*356a0*/  LDL.64 R34, [R1+0x208] ;  /* 0x0002080001227983 */ /* 0x000f220000100a00 */
[----:B------:R-:W-:Y:S01]  /*356b0*/  ISETP.GE.U32.AND P3, PT, R20, 0x7ffffd75, PT ;  /* 0x7ffffd751400780c */ /* 0x000fe20003f66070 */
[----:B------:R-:W-:-:S05]  /*356c0*/  VIADD R20, R4, 0x100000 ;  /* 0x0010000004147836 */ /* 0x000fca0000000000 */
[----:B------:R-:W-:Y:S01]  /*356d0*/  LDGSTS.E [R20+0xc004], desc[UR8][R50.64], !P2 ;  /* 0x0c00400032147fae */ /* 0x000fe2000d121848 */
[----:B------:R-:W-:-:S03]  /*356e0*/  IADD3 R21, R4, 0x100000, RZ ;  /* 0x0010000004157810 */ /* 0x000fc60007ffe0ff */
[----:B------:R-:W4:Y:S04]  /*356f0*/  LDL.64 R50, [R1+0x720] ;  /* 0x0007200001327983 */ /* 0x000f280000100a00 */
[----:B--2---:R2:W-:Y:S04]  /*35700*/  LDGSTS.E [R3+0x8], desc[UR8][R32.64], !P0 ;  /* 0x0000800020037fae */ /* 0x0045e8000c121848 */
[----:B------:R-:W4:Y:S04]  /*35710*/  LDL.64 R32, [R1+0x710] ;  /* 0x0007100001207983 */ /* 0x000f280000100a00 */
[----:B---3--:R-:W-:Y:S01]  /*35720*/  LDGSTS.E [R2+0x4008], desc[UR8][R30.64], !P0 ;  /* 0x040080001e027fae */ /* 0x008fe2000c121848 */
[----:B--2---:R-:W-:-:S02]  /*35730*/  VIADD R3, R24, 0xfffffdd7 ;  /* 0xfffffdd718037836 */ /* 0x004fc40000000000 */
[----:B------:R-:W2:Y:S01]  /*35740*/  LDC R24, c[0x0][0x230] ;  /* 0x00008c00ff187b82 */ /* 0x000ea20000000800 */
[----:B------:R-:W-:Y:S04]  /*35750*/  LDGSTS.E [R21+0x8008], desc[UR8][R48.64], !P0 ;  /* 0x0800800030157fae */ /* 0x000fe8000c121848 */
[----:B------:R-:W-:Y:S04]  /*35760*/  LDGSTS.E [R2+0xc008], desc[UR8][R46.64], !P0 ;  /* 0x0c0080002e027fae */ /* 0x000fe8000c121848 */
[----:B------:R-:W3:Y:S01]  /*35770*/  LDL.64 R30, [R1+0x718] ;  /* 0x00071800011e7983 */ /* 0x000ee20000100a00 */
[----:B------:R-:W-:-:S02]  /*35780*/  ISETP.GE.U32.AND P0, PT, R3, 0x7ffffd58, PT ;  /* 0x7ffffd580300780c */ /* 0x000fc40003f06070 */
[----:B------:R-:W-:Y:S01]  /*35790*/  IADD3 R3, R4, 0x100000, RZ ;  /* 0x0010000004037810 */ /* 0x000fe20007ffe0ff */
[----:B------:R-:W2:Y:S04]  /*357a0*/  LDL.64 R48, [R1+0x730] ;  /* 0x0007300001307983 */ /* 0x000ea80000100a00 */
[----:B------:R-:W2:Y:S04]  /*357b0*/  LDL.64 R46, [R1+0x738] ;  /* 0x00073800012e7983 */ /* 0x000ea80000100a00 */
[----:B------:R1:W-:Y:S04]  /*357c0*/  LDGSTS.E [R21+0xc], desc[UR8][R44.64], !P3 ;  /* 0x0000c0002c157fae */ /* 0x0003e8000d921848 */
[----:B------:R-:W-:Y:S04]  /*357d0*/  LDGSTS.E [R20+0x400c], desc[UR8][R38.64], !P3 ;  /* 0x0400c00026147fae */ /* 0x000fe8000d921848 */
[----:B------:R-:W2:Y:S04]  /*357e0*/  LDL.64 R44, [R1+0xab0] ;  /* 0x000ab000012c7983 */ /* 0x000ea80000100a00 */
[----:B------:R-:W2:Y:S04]  /*357f0*/  LDL.64 R38, [R1+0x728] ;  /* 0x0007280001267983 */ /* 0x000ea80000100a00 */
[----:B----4-:R-:W-:Y:S04]  /*35800*/  LDGSTS.E [R3+0x800c], desc[UR8][R36.64], !P3 ;  /* 0x0800c00024037fae */ /* 0x010fe8000d921848 */
[----:B------:R-:W-:Y:S04]  /*35810*/  LDGSTS.E [R2+0xc00c], desc[UR8][R34.64], !P3 ;  /* 0x0c00c00022027fae */ /* 0x000fe8000d921848 */
[----:B------:R4:W-:Y:S04]  /*35820*/  LDGSTS.E [R20+0x10000], desc[UR8][R52.64], !P0 ;  /* 0x1000000034147fae */ /* 0x0009e8000c121848 */
[----:B------:R-:W2:Y:S04]  /*35830*/  LDL.64 R36, [R1+0xac8] ;  /* 0x000ac80001247983 */ /* 0x000ea80000100a00 */
[----:B------:R-:W2:Y:S01]  /*35840*/  LDL.64 R34, [R1+0x740] ;  /* 0x0007400001227983 */ /* 0x000ea20000100a00 */
[----:B-1----:R-:W-:-:S02]  /*35850*/  VIADD R21, R25, 0xfffffdd6 ;  /* 0xfffffdd619157836 */ /* 0x002fc40000000000 */
[----:B------:R-:W1:Y:S01]  /*35860*/  LDC R25, c[0x0][0x230] ;  /* 0x00008c00ff197b82 */ /* 0x000e620000000800 */
[----:B----4-:R-:W-:Y:S01]  /*35870*/  IADD3 R20, R26, -0x22b, RZ ;  /* 0xfffffdd51a147810 */ /* 0x010fe20007ffe0ff */
[----:B------:R-:W4:Y:S01]  /*35880*/  LDL.64 R52, [R1+0xae8] ;  /* 0x000ae80001347983 */ /* 0x000f220000100a00 */
[----:B------:R-:W-:-:S03]  /*35890*/  ISETP.GE.U32.AND P2, PT, R21, 0x7ffffd57, PT ;  /* 0x7ffffd571500780c */ /* 0x000fc60003f46070 */
[----:B------:R-:W-:Y:S02]  /*358a0*/  LDGSTS.E [R3+0x14000], desc[UR8][R32.64], !P0 ;  /* 0x1400000020037fae */ /* 0x000fe4000c121848 */
[----:B------:R-:W4:Y:S02]  /*358b0*/  LDC R26, c[0x0][0x230] ;  /* 0x00008c00ff1a7b82 */ /* 0x000f240000000800 */
[----:B------:R-:W4:Y:S04]  /*358c0*/  LDL.64 R32, [R1+0x748] ;  /* 0x0007480001207983 */ /* 0x000f280000100a00 */
[----:B---3--:R-:W-:Y:S04]  /*358d0*/  LDGSTS.E [R2+0x18000], desc[UR8][R30.64], !P0 ;  /* 0x180000001e027fae */ /* 0x008fe8000c121848 */
[----:B------:R-:W3:Y:S01]  /*358e0*/  LDL.64 R30, [R1+0x750] ;  /* 0x00075000011e7983 */ /* 0x000ee20000100a00 */
[----:B------:R-:W-:Y:S01]  /*358f0*/  ISETP.GE.U32.AND P3, PT, R20, 0x7ffffd56, PT ;  /* 0x7ffffd561400780c */ /* 0x000fe20003f66070 */
[----:B------:R-:W-:-:S05]  /*35900*/  VIADD R20, R4, 0x100000 ;  /* 0x0010000004147836 */ /* 0x000fca0000000000 */
[----:B------:R-:W-:Y:S01]  /*35910*/  LDGSTS.E [R20+0x1c000], desc[UR8][R50.64], !P0 ;  /* 0x1c00000032147fae */ /* 0x000fe2000c121848 */
[----:B------:R-:W-:-:S03]  /*35920*/  IADD3 R21, R4, 0x100000, RZ ;  /* 0x0010000004157810 */ /* 0x000fc60007ffe0ff */
[----:B--2---:R2:W-:Y:S04]  /*35930*/  LDGSTS.E [R3+0x10004], desc[UR8][R44.64], !P2 ;  /* 0x100040002c037fae */ /* 0x0045e8000d121848 */
[----:B------:R-:W-:Y:S04]  /*35940*/  LDGSTS.E [R2+0x14004], desc[UR8][R38.64], !P2 ;  /* 0x1400400026027fae */ /* 0x000fe8000d121848 */
[----:B------:R-:W-:Y:S04]  /*35950*/  LDGSTS.E [R21+0x18004], desc[UR8][R48.64], !P2 ;  /* 0x1800400030157fae */ /* 0x000fe8000d121848 */
[----:B------:R-:W3:Y:S04]  /*35960*/  LDL.64 R44, [R1+0x758] ;  /* 0x00075800012c7983 */ /* 0x000ee80000100a00 */
[----:B------:R-:W3:Y:S04]  /*35970*/  LDL.64 R38, [R1+0x760] ;  /* 0x0007600001267983 */ /* 0x000ee80000100a00 */
[----:B------:R-:W-:Y:S04]  /*35980*/  LDGSTS.E [R2+0x1c004], desc[UR8][R46.64], !P2 ;  /* 0x1c0040002e027fae */ /* 0x000fe8000d121848 */
[----:B------:R-:W3:Y:S01]  /*35990*/  LDL.64 R50, [R1+0x768] ;  /* 0x0007680001327983 */ /* 0x000ee20000100a00 */
[----:B--2---:R-:W-:-:S02]  /*359a0*/  VIADD R3, R24, 0xfffffdd4 ;  /* 0xfffffdd418037836 */ /* 0x004fc40000000000 */
[----:B------:R-:W2:Y:S01]  /*359b0*/  LDC R24, c[0x0][0x230] ;  /* 0x00008c00ff187b82 */ /* 0x000ea20000000800 */
[----:B------:R-:W2:Y:S04]  /*359c0*/  LDL.64 R48, [R1+0xad8] ;  /* 0x000ad80001307983 */ /* 0x000ea80000100a00 */
[----:B------:R-:W2:Y:S04]  /*359d0*/  LDL.64 R46, [R1+0xae0] ;  /* 0x000ae000012e7983 */ /* 0x000ea80000100a00 */
[----:B------:R1:W-:Y:S04]  /*359e0*/  LDGSTS.E [R21+0x10008], desc[UR8][R36.64], !P3 ;  /* 0x1000800024157fae */ /* 0x0003e8000d921848 */
[----:B------:R-:W-:Y:S04]  /*359f0*/  LDGSTS.E [R20+0x14008], desc[UR8][R34.64], !P3 ;  /* 0x1400800022147fae */ /* 0x000fe8000d921848 */
[----:B------:R-:W2:Y:S04]  /*35a00*/  LDL.64 R36, [R1+0xfd8] ;  /* 0x000fd80001247983 */ /* 0x000ea80000100a00 */
[----:B------:R-:W2:Y:S01]  /*35a10*/  LDL.64 R34, [R1+0xad0] ;  /* 0x000ad00001227983 */ /* 0x000ea20000100a00 */
[----:B------:R-:W-:-:S02]  /*35a20*/  ISETP.GE.U32.AND P0, PT, R3, 0x7ffffd55, PT ;  /* 0x7ffffd550300780c */ /* 0x000fc40003f06070 */
[----:B------:R-:W-:Y:S01]  /*35a30*/  IADD3 R3, R4, 0x100000, RZ ;  /* 0x0010000004037810 */ /* 0x000fe20007ffe0ff */
[----:B-1----:R-:W-:Y:S02]  /*35a40*/  VIADD R21, R25, 0xfffffdb7 ;  /* 0xfffffdb719157836 */ /* 0x002fe40000000000 */
[----:B------:R-:W1:Y:S02]  /*35a50*/  LDC R25, c[0x0][0x230] ;  /* 0x00008c00ff197b82 */ /* 0x000e640000000800 */
[----:B----4-:R-:W-:Y:S04]  /*35a60*/  LDGSTS.E [R3+0x18008], desc[UR8][R32.64], !P3 ;  /* 0x1800800020037fae */ /* 0x010fe8000d921848 */
[----:B------:R-:W4:Y:S04]  /*35a70*/  LDL.64 R32, [R1+0x1040] ;  /* 0x0010400001207983 */ /* 0x000f280000100a00 */
[----:B---3--:R-:W-:Y:S01]  /*35a80*/  LDGSTS.E [R2+0x1c008], desc[UR8][R30.64], !P3 ;  /* 0x1c0080001e027fae */ /* 0x008fe2000d921848 */
[----:B------:R-:W-:-:S03]  /*35a90*/  ISETP.GE.U32.AND P2, PT, R21, 0x7ffffd38, PT ;  /* 0x7ffffd381500780c */ /* 0x000fc60003f46070 */
[----:B------:R3:W-:Y:S04]  /*35aa0*/  LDGSTS.E [R20+0x1000c], desc[UR8][R52.64], !P0 ;  /* 0x1000c00034147fae */ /* 0x0007e8000c121848 */
[----:B------:R-:W4:Y:S01]  /*35ab0*/  LDL.64 R30, [R1+0xaf0] ;  /* 0x000af000011e7983 */ /* 0x000f220000100a00 */
[----:B---3--:R-:W-:-:S03]  /*35ac0*/  IADD3 R20, R26, -0x24a, RZ ;  /* 0xfffffdb61a147810 */ /* 0x008fc60007ffe0ff */
[----:B------:R-:W3:Y:S01]  /*35ad0*/  LDL.64 R52, [R1+0x1068] ;  /* 0x0010680001347983 */ /* 0x000ee20000100a00 */
[----:B------:R-:W-:Y:S01]  /*35ae0*/  IADD3 R21, R4, 0x100000, RZ ;  /* 0x0010000004157810 */ /* 0x000fe20007ffe0ff */
[----:B------:R-:W1:Y:S01]  /*35af0*/  LDC R26, c[0x0][0x230] ;  /* 0x00008c00ff1a7b82 */ /* 0x000e620000000800 */
[----:B------:R-:W-:Y:S01]  /*35b00*/  ISETP.GE.U32.AND P3, PT, R20, 0x7ffffd37, PT ;  /* 0x7ffffd371400780c */ /* 0x000fe20003f66070 */
[----:B------:R-:W-:Y:S01]  /*35b10*/  VIADD R20, R4, 0x100000 ;  /* 0x0010000004147836 */ /* 0x000fe20000000000 */
[----:B------:R-:W-:Y:S04]  /*35b20*/  LDGSTS.E [R3+0x1400c], desc[UR8][R44.64], !P0 ;  /* 0x1400c0002c037fae */ /* 0x000fe8000c121848 */
[----:B------:R-:W-:Y:S04]  /*35b30*/  LDGSTS.E [R2+0x1800c], desc[UR8][R38.64], !P0 ;  /* 0x1800c00026027fae */ /* 0x000fe8000c121848 */
[----:B------:R-:W3:Y:S04]  /*35b40*/  LDL.64 R44, [R1+0xaf8] ;  /* 0x000af800012c7983 */ /* 0x000ee80000100a00 */
[----:B------:R-:W3:Y:S04]  /*35b50*/  LDL.64 R38, [R1+0xb00] ;  /* 0x000b000001267983 */ /* 0x000ee80000100a00 */
[----:B------:R-:W-:Y:S04]  /*35b60*/  LDGSTS.E [R20+0x1c00c], desc[UR8][R50.64], !P0 ;  /* 0x1c00c00032147fae */ /* 0x000fe8000c121848 */
[----:B------:R-:W3:Y:S04]  /*35b70*/  LDL.64 R50, [R1+0xb20] ;  /* 0x000b200001327983 */ /* 0x000ee80000100a00 */
[----:B--2---:R2:W-:Y:S04]  /*35b80*/  LDGSTS.E [R3+0x20000], desc[UR8][R36.64], !P2 ;  /* 0x2000000024037fae */ /* 0x0045e8000d121848 */
[----:B------:R-:W-:Y:S04]  /*35b90*/  LDGSTS.E [R2+0x24000], desc[UR8][R34.64], !P2 ;  /* 0x2400000022027fae */ /* 0x000fe8000d121848 */
[----:B------:R-:W-:Y:S04]  /*35ba0*/  LDGSTS.E [R21+0x28000], desc[UR8][R48.64], !P2 ;  /* 0x2800000030157fae */ /* 0x000fe8000d121848 */
[----:B------:R-:W3:Y:S04]  /*35bb0*/  LDL.64 R36, [R1+0xb10] ;  /* 0x000b100001247983 */ /* 0x000ee80000100a00 */
[----:B------:R-:W3:Y:S04]  /*35bc0*/  LDL.64 R34, [R1+0xb18] ;  /* 0x000b180001227983 */ /* 0x000ee80000100a00 */
[----:B------:R-:W-:Y:S01]  /*35bd0*/  LDGSTS.E [R2+0x2c000], desc[UR8][R46.64], !P2 ;  /* 0x2c0000002e027fae */ /* 0x000fe2000d121848 */
[----:B--2---:R-:W-:-:S02]  /*35be0*/  VIADD R3, R24, 0xfffffdb5 ;  /* 0xfffffdb518037836 */ /* 0x004fc40000000000 */
[----:B------:R-:W2:Y:S01]  /*35bf0*/  LDC R24, c[0x0][0x230] ;  /* 0x00008c00ff187b82 */ /* 0x000ea20000000800 */
[----:B------:R-:W2:Y:S04]  /*35c00*/  LDL.64 R48, [R1+0xb38] ;  /* 0x000b380001307983 */ /* 0x000ea80000100a00 */
[----:B------:R-:W2:Y:S04]  /*35c10*/  LDL.64 R46, [R1+0xb48] ;  /* 0x000b4800012e7983 */ /* 0x000ea80000100a00 */
[----:B----4-:R1:W-:Y:S04]  /*35c20*/  LDGSTS.E [R21+0x20004], desc[UR8][R32.64], !P3 ;  /* 0x2000400020157fae */ /* 0x0103e8000d921848 */
[----:B------:R-:W4:Y:S04]  /*35c30*/  LDL.64 R32, [R1+0x10b0] ;  /* 0x0010b00001207983 */ /* 0x000f280000100a00 */
[----:B------:R-:W-:Y:S04]  /*35c40*/  LDGSTS.E [R20+0x24004], desc[UR8][R30.64], !P3 ;  /* 0x240040001e147fae */ /* 0x000fe8000d921848 */
[----:B------:R-:W2:Y:S01]  /*35c50*/  LDL.64 R30, [R1+0xb30] ;  /* 0x000b3000011e7983 */ /* 0x000ea20000100a00 */
[----:B------:R-:W-:-:S02]  /*35c60*/  ISETP.GE.U32.AND P0, PT, R3, 0x7ffffd36, PT ;  /* 0x7ffffd360300780c */ /* 0x000fc40003f06070 */
[----:B------:R-:W-:-:S05]  /*35c70*/  IADD3 R3, R4, 0x100000, RZ ;  /* 0x0010000004037810 */ /* 0x000fca0007ffe0ff */
[----:B---3--:R-:W-:Y:S04]  /*35c80*/  LDGSTS.E [R3+0x28004], desc[UR8][R44.64], !P3 ;  /* 0x280040002c037fae */ /* 0x008fe8000d921848 */
[----:B------:R-:W-:Y:S04]  /*35c90*/  LDGSTS.E [R2+0x2c004], desc[UR8][R38.64], !P3 ;  /* 0x2c00400026027fae */ /* 0x000fe8000d921848 */
[----:B------:R3:W-:Y:S04]  /*35ca0*/  LDGSTS.E [R20+0x20008], desc[UR8][R52.64], !P0 ;  /* 0x2000800034147fae */ /* 0x0007e8000c121848 */
[----:B------:R-:W2:Y:S04]  /*35cb0*/  LDL.64 R44, [R1+0x15d0] ;  /* 0x0015d000012c7983 */ /* 0x000ea80000100a00 */
[----:B------:R-:W2:Y:S01]  /*35cc0*/  LDL.64 R38, [R1+0xe88] ;  /* 0x000e880001267983 */ /* 0x000ea20000100a00 */
[----:B-1----:R-:W-:-:S02]  /*35cd0*/  VIADD R21, R26, 0xfffffdb4 ;  /* 0xfffffdb41a157836 */ /* 0x002fc40000000000 */
[----:B------:R-:W1:Y:S01]  /*35ce0*/  LDC R26, c[0x0][0x230] ;  /* 0x00008c00ff1a7b82 */ /* 0x000e620000000800 */
[----:B---3--:R-:W-:Y:S01]  /*35cf0*/  IADD3 R20, R27, -0x269, RZ ;  /* 0xfffffd971b147810 */ /* 0x008fe20007ffe0ff */
[----:B------:R-:W3:Y:S04]  /*35d00*/  LDL.64 R52, [R1+0x15d8] ;  /* 0x0015d80001347983 */ /* 0x000ee80000100a00 */
[----:B------:R-:W-:Y:S04]  /*35d10*/  LDGSTS.E [R3+0x24008], desc[UR8][R36.64], !P0 ;  /* 0x2400800024037fae */ /* 0x000fe8000c121848 */
[----:B------:R-:W-:Y:S04]  /*35d20*/  LDGSTS.E [R2+0x28008], desc[UR8][R34.64], !P0 ;  /* 0x2800800022027fae */ /* 0x000fe8000c121848 */
[----:B------:R-:W3:Y:S04]  /*35d30*/  LDL.64 R36, [R1+0xe90] ;  /* 0x000e900001247983 */ /* 0x000ee80000100a00 */
[----:B------:R-:W3:Y:S01]  /*35d40*/  LDL.64 R34, [R1+0xe98] ;  /* 0x000e980001227983 */ /* 0x000ee20000100a00 */
[----:B------:R-:W-:-:S02]  /*35d50*/  ISETP.GE.U32.AND P2, PT, R21, 0x7ffffd35, PT ;  /* 0x7ffffd351500780c */ /* 0x000fc40003f46070 */
[----:B------:R-:W-:Y:S01]  /*35d60*/  ISETP.GE.U32.AND P3, PT, R20, 0x7ffffd18, PT ;  /* 0x7ffffd181400780c */ /* 0x000fe20003f66070 */
[----:B------:R-:W-:-:S05]  /*35d70*/  VIADD R20, R4, 0x100000 ;  /* 0x0010000004147836 */ /* 0x000fca0000000000 */
[----:B------:R-:W-:Y:S01]  /*35d80*/  LDGSTS.E [R20+0x2c008], desc[UR8][R50.64], !P0 ;  /* 0x2c00800032147fae */ /* 0x000fe2000c121848 */
[----:B------:R-:W-:-:S03]  /*35d90*/  IADD3 R21, R4, 0x100000, RZ ;  /* 0x0010000004157810 */ /* 0x000fc60007ffe0ff */
[----:B------:R-:W3:Y:S04]  /*35da0*/  LDL.64 R50, [R1+0xeb0] ;  /* 0x000eb00001327983 */ /* 0x000ee80000100a00 */
[----:B----4-:R4:W-:Y:S04]  /*35db0*/  LDGSTS.E [R3+0x2000c], desc[UR8][R32.64], !P2 ;  /* 0x2000c00020037fae */ /* 0x0109e8000d121848 */
[----:B------:R-:W3:Y:S04]  /*35dc0*/  LDL.64 R32, [R1+0xea0] ;  /* 0x000ea00001207983 */ /* 0x000ee80000100a00 */
[----:B--2---:R-:W-:Y:S01]  /*35dd0*/  LDGSTS.E [R2+0x2400c], desc[UR8][R30.64], !P2 ;  /* 0x2400c0001e027fae */ /* 0x004fe2000d121848 */
[----:B----4-:R-:W-:-:S02]  /*35de0*/  VIADD R3, R25, 0xfffffd96 ;  /* 0xfffffd9619037836 */ /* 0x010fc40000000000 */
[----:B------:R-:W2:Y:S01]  /*35df0*/  LDC R25, c[0x0][0x230] ;  /* 0x00008c00ff197b82 */ /* 0x000ea20000000800 */
[----:B------:R-:W-:Y:S04]  /*35e00*/  LDGSTS.E [R21+0x2800c], desc[UR8][R48.64], !P2 ;  /* 0x2800c00030157fae */ /* 0x000fe8000d121848 */
[----:B------:R-:W-:Y:S04]  /*35e10*/  LDGSTS.E [R2+0x2c00c], desc[UR8][R46.64], !P2 ;  /* 0x2c00c0002e027fae */ /* 0x000fe8000d121848 */
[----:B------:R-:W4:Y:S01]  /*35e20*/  LDL.64 R30, [R1+0xea8] ;  /* 0x000ea800011e7983 */ /* 0x000f220000100a00 */
        /* <DEDUP_REMOVED lines=16> */
[----:B------:R-:W3:Y:S01]  /*35f30*/  LDL.64 R52, [R1+0x6c0] ;  /* 0x0006c00001347983 */ /* 0x000ee20000100a00 */
[----:B------:R-:W-:-:S03]  /*35f40*/  ISETP.GE.U32.AND P2, PT, R21, 0x7ffffd16, PT ;  /* 0x7ffffd161500780c */ /* 0x000fc60003f46070 */
[----:B------:R-:W-:Y:S02]  /*35f50*/  LDGSTS.E [R3+0x34004], desc[UR8][R32.64], !P0 ;  /* 0x3400400020037fae */ /* 0x000fe4000c121848 */
[----:B------:R-:W3:Y:S02]  /*35f60*/  LDC R26, c[0x0][0x230] ;  /* 0x00008c00ff1a7b82 */ /* 0x000ee40000000800 */
[----:B------:R-:W3:Y:S04]  /*35f70*/  LDL.64 R32, [R1+0xee8] ;  /* 0x000ee80001207983 */ /* 0x000ee80000100a00 */
[----:B----4-:R-:W-:Y:S04]  /*35f80*/  LDGSTS.E [R2+0x38004], desc[UR8][R30.64], !P0 ;  /* 0x380040001e027fae */ /* 0x010fe8000c121848 */
[----:B------:R-:W4:Y:S01]  /*35f90*/  LDL.64 R30, [R1+0xef0] ;  /* 0x000ef000011e7983 */ /* 0x000f220000100a00 */
[----:B------:R-:W-:Y:S01]  /*35fa0*/  ISETP.GE.U32.AND P3, PT, R20, 0x7ffffd15, PT ;  /* 0x7ffffd151400780c */ /* 0x000fe20003f66070 */
[----:B------:R-:W-:-:S05]  /*35fb0*/  VIADD R20, R4, 0x100000 ;  /* 0x0010000004147836 */ /* 0x000fca0000000000 */
[----:B------:R-:W-:Y:S01]  /*35fc0*/  LDGSTS.E [R20+0x3c004], desc[UR8][R50.64], !P0 ;  /* 0x3c00400032147fae */ /* 0x000fe2000c121848 */
[----:B------:R-:W-:-:S03]  /*35fd0*/  IADD3 R21, R4, 0x100000, RZ ;  /* 0x0010000004157810 */ /* 0x000fc60007ffe0ff */
[----:B--2---:R-:W-:Y:S04]  /*35fe0*/  LDGSTS.E [R3+0x30008], desc[UR8][R44.64], !P2 ;  /* 0x300080002c037fae */ /* 0x004fe8000d121848 */
[----:B------:R-:W-:Y:S04]  /*35ff0*/  LDGSTS.E [R2+0x34008], desc[UR8][R38.64], !P2 ;  /* 0x3400800026027fae */ /* 0x000fe8000d121848 */
[----:B------:R2:W-:Y:S04]  /*36000*/  LDGSTS.E [R21+0x38008], desc[UR8][R48.64], !P2 ;  /* 0x3800800030157fae */ /* 0x0005e8000d121848 */
[----:B------:R-:W4:Y:S04]  /*36010*/  LDL.64 R44, [R1+0x210] ;  /* 0x00021000012c7983 */ /* 0x000f280000100a00 */
[----:B------:R-:W4:Y:S04]  /*36020*/  LDL.64 R38, [R1+0x218] ;  /* 0x0002180001267983 */ /* 0x000f280000100a00 */
[----:B------:R-:W-:Y:S04]  /*36030*/  LDGSTS.E [R2+0x3c008], desc[UR8][R46.64], !P2 ;  /* 0x3c0080002e027fae */ /* 0x000fe8000d121848 */
[----:B------:R-:W4:Y:S01]  /*36040*/  LDL.64 R50, [R1+0x4a0] ;  /* 0x0004a00001327983 */ /* 0x000f220000100a00 */
[----:B------:R-:W-:-:S03]  /*36050*/  IADD3 R4, R4, 0x100000, RZ ;  /* 0x0010000004047810 */ /* 0x000fc60007ffe0ff */
[----:B------:R-:W4:Y:S04]  /*36060*/  LDL.64 R48, [R1+0x4d0] ;  /* 0x0004d00001307983 */ /* 0x000f280000100a00 */
[----:B------:R-:W4:Y:S04]  /*36070*/  LDL.64 R46, [R1+0x4d8] ;  /* 0x0004d800012e7983 */ /* 0x000f280000100a00 */
[----:B------:R1:W-:Y:S04]  /*36080*/  LDGSTS.E [R20+0x3000c], desc[UR8][R36.64], !P3 ;  /* 0x3000c00024147fae */ /* 0x0003e8000d921848 */
[----:B------:R1:W-:Y:S04]  /*36090*/  LDGSTS.E [R3+0x3400c], desc[UR8][R34.64], !P3 ;  /* 0x3400c00022037fae */ /* 0x0003e8000d921848 */
[----:B------:R-:W4:Y:S04]  /*360a0*/  LDL.64 R36, [R1+0x6c8] ;  /* 0x0006c80001247983 */ /* 0x000f280000100a00 */
[----:B------:R-:W4:Y:S01]  /*360b0*/  LDL.64 R34, [R1+0x4c8] ;  /* 0x0004c80001227983 */ /* 0x000f220000100a00 */
[----:B--2---:R-:W-:Y:S01]  /*360c0*/  VIADD R21, R25, 0xfffffdf3 ;  /* 0xfffffdf319157836 */ /* 0x004fe20000000000 */
[C---:B-1----:R-:W-:Y:S01]  /*360d0*/  IADD3 R20, R5.reuse, 0x100000, RZ ;  /* 0x0010000005147810 */ /* 0x042fe20007ffe0ff */
[----:B------:R-:W-:Y:S01]  /*360e0*/  VIADD R3, R5, 0x100000 ;  /* 0x0010000005037836 */ /* 0x000fe20000000000 */
[----:B------:R-:W1:Y:S02]  /*360f0*/  LDC R25, c[0x0][0x230] ;  /* 0x00008c00ff197b82 */ /* 0x000e640000000800 */
[----:B------:R-:W-:-:S06]  /*36100*/  ISETP.GE.U32.AND P0, PT, R21, 0x7ffffd74, PT ;  /* 0x7ffffd741500780c */ /* 0x000fcc0003f06070 */
[----:B------:R-:W2:Y:S01]  /*36110*/  LDC R21, c[0x0][0x230] ;  /* 0x00008c00ff157b82 */ /* 0x000ea20000000800 */
[----:B---3--:R3:W-:Y:S04]  /*36120*/  LDGSTS.E [R2+0x3800c], desc[UR8][R32.64], !P3 ;  /* 0x3800c00020027fae */ /* 0x0087e8000d921848 */
[----:B------:R-:W2:Y:S04]  /*36130*/  LDL.64 R32, [R1+0x6d0] ;  /* 0x0006d00001207983 */ /* 0x000ea80000100a00 */
[----:B----4-:R4:W-:Y:S01]  /*36140*/  LDGSTS.E [R4+0x3c00c], desc[UR8][R30.64], !P3 ;  /* 0x3c00c0001e047fae */ /* 0x0109e2000d921848 */
[----:B---3--:R-:W-:-:S02]  /*36150*/  VIADD R2, R24, 0xfffffdf2 ;  /* 0xfffffdf218027836 */ /* 0x008fc40000000000 */
[----:B------:R-:W3:Y:S01]  /*36160*/  LDC R24, c[0x0][0x230] ;  /* 0x00008c00ff187b82 */ /* 0x000ee20000000800 */
[----:B------:R-:W-:Y:S04]  /*36170*/  LDGSTS.E [R20], desc[UR8][R52.64], !P0 ;  /* 0x0000000034147fae */ /* 0x000fe8000c121848 */
[----:B------:R-:W3:Y:S01]  /*36180*/  LDL.64 R30, [R1+0x4e0] ;  /* 0x0004e000011e7983 */ /* 0x000ee20000100a00 */
[----:B------:R-:W-:Y:S01]  /*36190*/  ISETP.GE.U32.AND P2, PT, R2, 0x7ffffd73, PT ;  /* 0x7ffffd730200780c */ /* 0x000fe20003f46070 */
[----:B----4-:R-:W-:Y:S01]  /*361a0*/  VIADD R4, R26, 0xfffffdf1 ;  /* 0xfffffdf11a047836 */ /* 0x010fe20000000000 */
[----:B------:R-:W-:Y:S01]  /*361b0*/  IADD3 R2, R5, 0x100000, RZ ;  /* 0x0010000005027810 */ /* 0x000fe20007ffe0ff */
[----:B------:R-:W4:Y:S03]  /*361c0*/  LDL.64 R52, [R1+0x778] ;  /* 0x0007780001347983 */ /* 0x000f260000100a00 */
[----:B------:R-:W-:-:S02]  /*361d0*/  ISETP.GE.U32.AND P3, PT, R4, 0x7ffffd72, PT ;  /* 0x7ffffd720400780c */ /* 0x000fc40003f66070 */
        /* <DEDUP_REMOVED lines=13> */
[----:B--2---:R-:W-:-:S02]  /*362b0*/  VIADD R3, R21, 0xfffffdf0 ;  /* 0xfffffdf015037836 */ /* 0x004fc40000000000 */
[----:B------:R-:W2:Y:S01]  /*362c0*/  LDC R21, c[0x0][0x230] ;  /* 0x00008c00ff157b82 */ /* 0x000ea20000000800 */
[----:B------:R-:W2:Y:S04]  /*362d0*/  LDL.64 R48, [R1+0x600] ;  /* 0x0006000001307983 */ /* 0x000ea80000100a00 */
[----:B------:R-:W2:Y:S04]  /*362e0*/  LDL.64 R46, [R1+0x5f8] ;  /* 0x0005f800012e7983 */ /* 0x000ea80000100a00 */
[----:B------:R1:W-:Y:S04]  /*362f0*/  LDGSTS.E [R20+0x8], desc[UR8][R32.64], !P3 ;  /* 0x0000800020147fae */ /* 0x0003e8000d921848 */
[----:B------:R-:W2:Y:S04]  /*36300*/  LDL.64 R32, [R1+0xb08] ;  /* 0x000b080001207983 */ /* 0x000ea80000100a00 */
[----:B---3--:R-:W-:Y:S04]  /*36310*/  LDGSTS.E [R4+0x4008], desc[UR8][R30.64], !P3 ;  /* 0x040080001e047fae */ /* 0x008fe8000d921848 */
[----:B------:R-:W3:Y:S01]  /*36320*/  LDL.64 R30, [R1+0x608] ;  /* 0x00060800011e7983 */ /* 0x000ee20000100a00 */
[----:B------:R-:W-:-:S02]  /*36330*/  ISETP.GE.U32.AND P0, PT, R3, 0x7ffffd71, PT ;  /* 0x7ffffd710300780c */ /* 0x000fc40003f06070 */
[----:B------:R-:W-:-:S05]  /*36340*/  IADD3 R3, R5, 0x100000, RZ ;  /* 0x0010000005037810 */ /* 0x000fca0007ffe0ff */
[----:B----4-:R-:W-:Y:S04]  /*36350*/  LDGSTS.E [R3+0x8008], desc[UR8][R44.64], !P3 ;  /* 0x080080002c037fae */ /* 0x010fe8000d921848 */
[----:B------:R-:W-:Y:S04]  /*36360*/  LDGSTS.E [R2+0xc008], desc[UR8][R38.64], !P3 ;  /* 0x0c00800026027fae */ /* 0x000fe8000d921848 */
[----:B------:R4:W-:Y:S04]  /*36370*/  LDGSTS.E [R4+0xc], desc[UR8][R52.64], !P0 ;  /* 0x0000c00034047fae */ /* 0x0009e8000c121848 */
[----:B------:R-:W3:Y:S04]  /*36380*/  LDL.64 R44, [R1+0xb28] ;  /* 0x000b2800012c7983 */ /* 0x000ee80000100a00 */
[----:B------:R-:W3:Y:S01]  /*36390*/  LDL.64 R38, [R1+0x5e8] ;  /* 0x0005e80001267983 */ /* 0x000ee20000100a00 */
[----:B-1----:R-:W-:-:S02]  /*363a0*/  VIADD R20, R24, 0xfffffdd3 ;  /* 0xfffffdd318147836 */ /* 0x002fc40000000000 */
        /* <DEDUP_REMOVED lines=76> */
[C---:B------:R-:W-:Y:S01]  /*36870*/  IADD3 R20, R5.reuse, 0x100000, RZ ;  /* 0x0010000005147810 */ /* 0x040fe20007ffe0ff */
        /* <DEDUP_REMOVED lines=34> */
[----:B------:R-:W-:Y:S01]  /*36aa0*/  LDGSTS.E [R3+0x34000], desc[UR8][R36.64], !P0 ;  /* 0x3400000024037fae */ /* 0x000fe2000c121848 */
[----:B------:R-:W-:Y:S01]  /*36ab0*/  ISETP.GE.U32.AND P2, PT, R20, 0x7ffffd13, PT ;  /* 0x7ffffd131400780c */ /* 0x000fe20003f46070 */
[----:B------:R-:W1:Y:S02]  /*36ac0*/  LDC R25, c[0x0][0x230] ;  /* 0x00008c00ff197b82 */ /* 0x000e640000000800 */
[----:B------:R-:W-:Y:S04]  /*36ad0*/  LDGSTS.E [R2+0x38000], desc[UR8][R34.64], !P0 ;  /* 0x3800000022027fae */ /* 0x000fe8000c121848 */
[----:B------:R-:W3:Y:S04]  /*36ae0*/  LDL.64 R36, [R1+0xf40] ;  /* 0x000f400001247983 */ /* 0x000ee80000100a00 */
[----:B------:R-:W3:Y:S01]  /*36af0*/  LDL.64 R34, [R1+0xf48] ;  /* 0x000f480001227983 */ /* 0x000ee20000100a00 */
        /* <DEDUP_REMOVED lines=27> */
[----:B------:R-:W-:Y:S01]  /*36cb0*/  VIADD R5, R5, 0x100000 ;  /* 0x0010000005057836 */ /* 0x000fe20000000000 */
[----:B---3--:R-:W-:Y:S01]  /*36cc0*/  IADD3 R4, R25, -0x212, RZ ;  /* 0xfffffdee19047810 */ /* 0x008fe20007ffe0ff */
[----:B------:R-:W3:Y:S01]  /*36cd0*/  LDL.64 R52, [R1+0x7a0] ;  /* 0x0007a00001347983 */ /* 0x000ee20000100a00 */
[----:B------:R-:W-:Y:S01]  /*36ce0*/  ISETP.GE.U32.AND P0, PT, R20, 0x7ffffd70, PT ;  /* 0x7ffffd701400780c */ /* 0x000fe20003f06070 */
[----:B------:R-:W1:Y:S02]  /*36cf0*/  LDC R24, c[0x0][0x230] ;  /* 0x00008c00ff187b82 */ /* 0x000e640000000800 */
[----:B------:R4:W-:Y:S01]  /*36d00*/  LDGSTS.E [R3+0x3400c], desc[UR8][R32.64], !P4 ;  /* 0x3400c00020037fae */ /* 0x0009e2000e121848 */
[----:B------:R-:W-:-:S05]  /*36d10*/  ISETP.GE.U32.AND P2, PT, R4, 0x7ffffd6f, PT ;  /* 0x7ffffd6f0400780c */ /* 0x000fca0003f46070 */
[----:B------:R-:W3:Y:S08]  /*36d20*/  LDC R25, c[0x0][0x230] ;  /* 0x00008c00ff197b82 */ /* 0x000ef00000000800 */
[----:B------:R-:W3:Y:S01]  /*36d30*/  LDC R20, c[0x0][0x230] ;  /* 0x00008c00ff147b82 */ /* 0x000ee20000000800 */
[----:B------:R-:W3:Y:S04]  /*36d40*/  LDL.64 R32, [R1+0x468] ;  /* 0x0004680001207983 */ /* 0x000ee80000100a00 */
[----:B----4-:R4:W-:Y:S01]  /*36d50*/  LDGSTS.E [R2+0x3800c], desc[UR8][R30.64], !P4 ;  /* 0x3800c0001e027fae */ /* 0x0109e2000e121848 */
[----:B------:R-:W-:-:S03]  /*36d60*/  IADD3 R3, R9, 0x100000, RZ ;  /* 0x0010000009037810 */ /* 0x000fc60007ffe0ff */
[----:B------:R1:W-:Y:S04]  /*36d70*/  LDGSTS.E [R5+0x3c00c], desc[UR8][R50.64], !P4 ;  /* 0x3c00c00032057fae */ /* 0x0003e8000e121848 */
[----:B------:R-:W3:Y:S01]  /*36d80*/  LDL.64 R30, [R1+0x460] ;  /* 0x00046000011e7983 */ /* 0x000ee20000100a00 */
[C---:B----4-:R-:W-:Y:S01]  /*36d90*/  VIADD R2, R9.reuse, 0x100000 ;  /* 0x0010000009027836 */ /* 0x050fe20000000000 */
[C---:B------:R-:W-:Y:S02]  /*36da0*/  IADD3 R4, R9.reuse, 0x100000, RZ ;  /* 0x0010000009047810 */ /* 0x040fe40007ffe0ff */
[----:B-1----:R-:W-:Y:S01]  /*36db0*/  IADD3 R5, R9, 0x100000, RZ ;  /* 0x0010000009057810 */ /* 0x002fe20007ffe0ff */
[----:B------:R-:W4:Y:S04]  /*36dc0*/  LDL.64 R50, [R1+0x448] ;  /* 0x0004480001327983 */ /* 0x000f280000100a00 */
[----:B--2---:R1:W-:Y:S04]  /*36dd0*/  LDGSTS.E [R3], desc[UR8][R44.64], !P0 ;  /* 0x000000002c037fae */ /* 0x0043e8000c121848 */
[----:B------:R-:W-:Y:S04]  /*36de0*/  LDGSTS.E [R2+0x4000], desc[UR8][R38.64], !P0 ;  /* 0x0400000026027fae */ /* 0x000fe8000c121848 */
[----:B------:R-:W-:Y:S04]  /*36df0*/  LDGSTS.E [R4+0x8000], desc[UR8][R48.64], !P0 ;  /* 0x0800000030047fae */ /* 0x000fe8000c121848 */
[----:B------:R-:W2:Y:S04]  /*36e00*/  LDL.64 R44, [R1+0x458] ;  /* 0x00045800012c7983 */ /* 0x000ea80000100a00 */
[----:B------:R-:W4:Y:S04]  /*36e10*/  LDL.64 R38, [R1+0x450] ;  /* 0x0004500001267983 */ /* 0x000f280000100a00 */
[----:B------:R-:W-:Y:S01]  /*36e20*/  LDGSTS.E [R2+0xc000], desc[UR8][R46.64], !P0 ;  /* 0x0c0000002e027fae */ /* 0x000fe2000c121848 */
[----:B-1----:R-:W-:-:S02]  /*36e30*/  VIADD R3, R21, 0xfffffded ;  /* 0xfffffded15037836 */ /* 0x002fc40000000000 */
[----:B------:R-:W1:Y:S01]  /*36e40*/  LDC R21, c[0x0][0x230] ;  /* 0x00008c00ff157b82 */ /* 0x000e620000000800 */
[----:B------:R-:W4:Y:S04]  /*36e50*/  LDL.64 R48, [R1+0x438] ;  /* 0x0004380001307983 */ /* 0x000f280000100a00 */
[----:B------:R-:W4:Y:S04]  /*36e60*/  LDL.64 R46, [R1+0x430] ;  /* 0x00043000012e7983 */ /* 0x000f280000100a00 */
[----:B------:R1:W-:Y:S04]  /*36e70*/  LDGSTS.E [R5+0x4], desc[UR8][R36.64], !P2 ;  /* 0x0000400024057fae */ /* 0x0003e8000d121848 */
[----:B------:R-:W-:Y:S04]  /*36e80*/  LDGSTS.E [R4+0x4004], desc[UR8][R34.64], !P2 ;  /* 0x0400400022047fae */ /* 0x000fe8000d121848 */
[----:B------:R-:W4:Y:S04]  /*36e90*/  LDL.64 R36, [R1+0x7b0] ;  /* 0x0007b00001247983 */ /* 0x000f280000100a00 */
[----:B------:R-:W4:Y:S01]  /*36ea0*/  LDL.64 R34, [R1+0x440] ;  /* 0x0004400001227983 */ /* 0x000f220000100a00 */
[----:B------:R-:W-:Y:S01]  /*36eb0*/  ISETP.GE.U32.AND P0, PT, R3, 0x7ffffd6e, PT ;  /* 0x7ffffd6e0300780c */ /* 0x000fe20003f06070 */
[----:B------:R-:W-:Y:S01]  /*36ec0*/  VIADD R3, R9, 0x100000 ;  /* 0x0010000009037836 */ /* 0x000fe20000000000 */
[----:B-1----:R-:W-:-:S02]  /*36ed0*/  IADD3 R5, R24, -0x214, RZ ;  /* 0xfffffdec18057810 */ /* 0x002fc40007ffe0ff */
[----:B------:R-:W1:Y:S02]  /*36ee0*/  LDC R24, c[0x0][0x230] ;  /* 0x00008c00ff187b82 */ /* 0x000e640000000800 */
[----:B---3--:R-:W-:Y:S04]  /*36ef0*/  LDGSTS.E [R3+0x8004], desc[UR8][R32.64], !P2 ;  /* 0x0800400020037fae */ /* 0x008fe8000d121848 */
[----:B------:R-:W3:Y:S04]  /*36f00*/  LDL.64 R32, [R1+0xb78] ;  /* 0x000b780001207983 */ /* 0x000ee80000100a00 */
[----:B------:R-:W-:Y:S04]  /*36f10*/  LDGSTS.E [R2+0xc004], desc[UR8][R30.64], !P2 ;  /* 0x0c0040001e027fae */ /* 0x000fe8000d121848 */
[----:B------:R-:W3:Y:S01]  /*36f20*/  LDL.64 R30, [R1+0x808] ;  /* 0x00080800011e7983 */ /* 0x000ee20000100a00 */
[----:B------:R-:W-:-:S03]  /*36f30*/  ISETP.GE.U32.AND P2, PT, R5, 0x7ffffd6d, PT ;  /* 0x7ffffd6d0500780c */ /* 0x000fc60003f46070 */
[----:B------:R1:W-:Y:S02]  /*36f40*/  LDGSTS.E [R4+0x8], desc[UR8][R52.64], !P0 ;  /* 0x0000800034047fae */ /* 0x0003e4000c121848 */
[----:B-1----:R-:W-:Y:S02]  /*36f50*/  VIADD R4, R25, 0xfffffdcf ;  /* 0xfffffdcf19047836 */ /* 0x002fe40000000000 */
[----:B------:R-:W3:Y:S01]  /*36f60*/  LDL.64 R52, [R1+0xb98] ;  /* 0x000b980001347983 */ /* 0x000ee20000100a00 */
[C---:B------:R-:W-:Y:S01]  /*36f70*/  VIADD R5, R9.reuse, 0x100000 ;  /* 0x0010000009057836 */ /* 0x040fe20000000000 */
[----:B------:R-:W1:Y:S02]  /*36f80*/  LDC R25, c[0x0][0x230] ;  /* 0x00008c00ff197b82 */ /* 0x000e640000000800 */
[----:B--2---:R-:W-:Y:S01]  /*36f90*/  LDGSTS.E [R3+0x4008], desc[UR8][R44.64], !P0 ;  /* 0x040080002c037fae */ /* 0x004fe2000c121848 */
[----:B------:R-:W-:Y:S02]  /*36fa0*/  ISETP.GE.U32.AND P3, PT, R4, 0x7ffffd50, PT ;  /* 0x7ffffd500400780c */ /* 0x000fe40003f66070 */
[----:B------:R-:W-:Y:S01]  /*36fb0*/  IADD3 R4, R9, 0x100000, RZ ;  /* 0x0010000009047810 */ /* 0x000fe20007ffe0ff */
[----:B----4-:R-:W-:Y:S04]  /*36fc0*/  LDGSTS.E [R2+0x8008], desc[UR8][R38.64], !P0 ;  /* 0x0800800026027fae */ /* 0x010fe8000c121848 */
[----:B------:R-:W-:Y:S04]  /*36fd0*/  LDGSTS.E [R4+0xc008], desc[UR8][R50.64], !P0 ;  /* 0x0c00800032047fae */ /* 0x000fe8000c121848 */
[----:B------:R-:W2:Y:S04]  /*36fe0*/  LDL.64 R44, [R1+0x810] ;  /* 0x00081000012c7983 */ /* 0x000ea80000100a00 */
[----:B------:R-:W4:Y:S04]  /*36ff0*/  LDL.64 R38, [R1+0x818] ;  /* 0x0008180001267983 */ /* 0x000f280000100a00 */
        /* <DEDUP_REMOVED lines=11> */
[----:B---3--:R3:W-:Y:S04]  /*370b0*/  LDGSTS.E [R5+0x10000], desc[UR8][R32.64], !P3 ;  /* 0x1000000020057fae */ /* 0x0087e8000d921848 */
[----:B------:R-:W3:Y:S04]  /*370c0*/  LDL.64 R32, [R1+0xbb0] ;  /* 0x000bb00001207983 */ /* 0x000ee80000100a00 */
[----:B------:R-:W-:Y:S04]  /*370d0*/  LDGSTS.E [R4+0x14000], desc[UR8][R30.64], !P3 ;  /* 0x140000001e047fae */ /* 0x000fe8000d921848 */
[----:B------:R-:W3:Y:S01]  /*370e0*/  LDL.64 R30, [R1+0x838] ;  /* 0x00083800011e7983 */ /* 0x000ee20000100a00 */
[----:B------:R-:W-:Y:S01]  /*370f0*/  ISETP.GE.U32.AND P0, PT, R3, 0x7ffffd4f, PT ;  /* 0x7ffffd4f0300780c */ /* 0x000fe20003f06070 */
[----:B------:R-:W-:-:S05]  /*37100*/  VIADD R3, R9, 0x100000 ;  /* 0x0010000009037836 */ /* 0x000fca0000000000 */
[----:B--2---:R-:W-:Y:S04]  /*37110*/  LDGSTS.E [R3+0x18000], desc[UR8][R44.64], !P3 ;  /* 0x180000002c037fae */ /* 0x004fe8000d921848 */
[----:B----4-:R-:W-:Y:S04]  /*37120*/  LDGSTS.E [R2+0x1c000], desc[UR8][R38.64], !P3 ;  /* 0x1c00000026027fae */ /* 0x010fe8000d921848 */
[----:B------:R2:W-:Y:S04]  /*37130*/  LDGSTS.E [R4+0x10004], desc[UR8][R52.64], !P0 ;  /* 0x1000400034047fae */ /* 0x0005e8000c121848 */
[----:B------:R-:W4:Y:S04]  /*37140*/  LDL.64 R44, [R1+0xbd0] ;  /* 0x000bd000012c7983 */ /* 0x000f280000100a00 */
[----:B------:R-:W4:Y:S01]  /*37150*/  LDL.64 R38, [R1+0x850] ;  /* 0x0008500001267983 */ /* 0x000f220000100a00 */
[----:B---3--:R-:W-:-:S02]  /*37160*/  IADD3 R5, R21, -0x233, RZ ;  /* 0xfffffdcd15057810 */ /* 0x008fc40007ffe0ff */
[----:B------:R-:W3:Y:S01]  /*37170*/  LDC R21, c[0x0][0x230] ;  /* 0x00008c00ff157b82 */ /* 0x000ee20000000800 */
[----:B--2---:R-:W-:Y:S01]  /*37180*/  VIADD R4, R24, 0xfffffdcc ;  /* 0xfffffdcc18047836 */ /* 0x004fe20000000000 */
[----:B------:R-:W2:Y:S04]  /*37190*/  LDL.64 R52, [R1+0x14b0] ;  /* 0x0014b00001347983 */ /* 0x000ea80000100a00 */
[----:B------:R-:W-:Y:S01]  /*371a0*/  LDGSTS.E [R3+0x14004], desc[UR8][R36.64], !P0 ;  /* 0x1400400024037fae */ /* 0x000fe2000c121848 */
[----:B------:R-:W-:Y:S01]  /*371b0*/  ISETP.GE.U32.AND P2, PT, R5, 0x7ffffd4e, PT ;  /* 0x7ffffd4e0500780c */ /* 0x000fe20003f46070 */
[----:B------:R-:W3:Y:S02]  /*371c0*/  LDC R24, c[0x0][0x230] ;  /* 0x00008c00ff187b82 */ /* 0x000ee40000000800 */
[----:B------:R-:W-:Y:S04]  /*371d0*/  LDGSTS.E [R2+0x18004], desc[UR8][R34.64], !P0 ;  /* 0x1800400022027fae */ /* 0x000fe8000c121848 */
[----:B------:R-:W3:Y:S04]  /*371e0*/  LDL.64 R36, [R1+0x858] ;  /* 0x0008580001247983 */ /* 0x000ee80000100a00 */
[----:B------:R-:W2:Y:S01]  /*371f0*/  LDL.64 R34, [R1+0x868] ;  /* 0x0008680001227983 */ /* 0x000ea20000100a00 */
[----:B------:R-:W-:-:S02]  /*37200*/  ISETP.GE.U32.AND P3, PT, R4, 0x7ffffd4d, PT ;  /* 0x7ffffd4d0400780c */ /* 0x000fc40003f66070 */
[----:B------:R-:W-:-:S05]  /*37210*/  IADD3 R4, R9, 0x100000, RZ ;  /* 0x0010000009047810 */ /* 0x000fca0007ffe0ff */
[----:B------:R-:W-:Y:S01]  /*37220*/  LDGSTS.E [R4+0x1c004], desc[UR8][R50.64], !P0 ;  /* 0x1c00400032047fae */ /* 0x000fe2000c121848 */
[----:B------:R-:W-:-:S03]  /*37230*/  VIADD R5, R9, 0x100000 ;  /* 0x0010000009057836 */ /* 0x000fc60000000000 */
[----:B------:R-:W2:Y:S04]  /*37240*/  LDL.64 R50, [R1+0xbe8] ;  /* 0x000be80001327983 */ /* 0x000ea80000100a00 */
[----:B------:R1:W-:Y:S04]  /*37250*/  LDGSTS.E [R3+0x10008], desc[UR8][R32.64], !P2 ;  /* 0x1000800020037fae */ /* 0x0003e8000d121848 */
[----:B------:R-:W2:Y:S04]  /*37260*/  LDL.64 R32, [R1+0xbd8] ;  /* 0x000bd80001207983 */ /* 0x000ea80000100a00 */
[----:B------:R-:W-:Y:S01]  /*37270*/  LDGSTS.E [R2+0x14008], desc[UR8][R30.64], !P2 ;  /* 0x140080001e027fae */ /* 0x000fe2000d121848 */
[----:B-1----:R-:W-:-:S02]  /*37280*/  IADD3 R3, R20, -0x251, RZ ;  /* 0xfffffdaf14037810 */ /* 0x002fc40007ffe0ff */
[----:B------:R-:W1:Y:S01]  /*37290*/  LDC R20, c[0x0][0x230] ;  /* 0x00008c00ff147b82 */ /* 0x000e620000000800 */
[----:B------:R-:W-:Y:S04]  /*372a0*/  LDGSTS.E [R5+0x18008], desc[UR8][R48.64], !P2 ;  /* 0x1800800030057fae */ /* 0x000fe8000d121848 */
[----:B------:R-:W-:Y:S04]  /*372b0*/  LDGSTS.E [R2+0x1c008], desc[UR8][R46.64], !P2 ;  /* 0x1c0080002e027fae */ /* 0x000fe8000d121848 */
[----:B------:R-:W2:Y:S01]  /*372c0*/  LDL.64 R30, [R1+0xbe0] ;  /* 0x000be000011e7983 */ /* 0x000ea20000100a00 */
[----:B------:R-:W-:Y:S01]  /*372d0*/  ISETP.GE.U32.AND P0, PT, R3, 0x7ffffd30, PT ;  /* 0x7ffffd300300780c */ /* 0x000fe20003f06070 */
[----:B------:R-:W-:-:S02]  /*372e0*/  VIADD R3, R9, 0x100000 ;  /* 0x0010000009037836 */ /* 0x000fc40000000000 */
[----:B------:R-:W2:Y:S04]  /*372f0*/  LDL.64 R48, [R1+0xbf8] ;  /* 0x000bf80001307983 */ /* 0x000ea80000100a00 */
[----:B------:R-:W2:Y:S04]  /*37300*/  LDL.64 R46, [R1+0xc08] ;  /* 0x000c0800012e7983 */ /* 0x000ea80000100a00 */
[----:B----4-:R4:W-:Y:S04]  /*37310*/  LDGSTS.E [R5+0x1000c], desc[UR8][R44.64], !P3 ;  /* 0x1000c0002c057fae */ /* 0x0109e8000d921848 */
        /* <DEDUP_REMOVED lines=8> */
[----:B----4-:R-:W-:-:S02]  /*373a0*/  IADD3 R5, R21, -0x252, RZ ;  /* 0xfffffdae15057810 */ /* 0x010fc40007ffe0ff */
[----:B------:R-:W4:Y:S01]  /*373b0*/  LDC R21, c[0x0][0x230] ;  /* 0x00008c00ff157b82 */ /* 0x000f220000000800 */
[----:B--2---:R-:W-:Y:S01]  /*373c0*/  VIADD R4, R24, 0xfffffdad ;  /* 0xfffffdad18047836 */ /* 0x004fe20000000000 */
[----:B------:R-:W-:Y:S01]  /*373d0*/  ISETP.GE.U32.AND P2, PT, R5, 0x7ffffd2f, PT ;  /* 0x7ffffd2f0500780c */ /* 0x000fe20003f46070 */
[----:B------:R-:W2:Y:S04]  /*373e0*/  LDL.64 R52, [R1+0x1528] ;  /* 0x0015280001347983 */ /* 0x000ea80000100a00 */
[----:B------:R-:W-:Y:S01]  /*373f0*/  LDGSTS.E [R3+0x24000], desc[UR8][R32.64], !P0 ;  /* 0x2400000020037fae */ /* 0x000fe2000c121848 */
[----:B------:R-:W4:Y:S03]  /*37400*/  LDC R24, c[0x0][0x230] ;  /* 0x00008c00ff187b82 */ /* 0x000f260000000800 */
[----:B------:R-:W2:Y:S04]  /*37410*/  LDL.64 R32, [R1+0xc18] ;  /* 0x000c180001207983 */ /* 0x000ea80000100a00 */
[----:B------:R-:W-:Y:S04]  /*37420*/  LDGSTS.E [R2+0x28000], desc[UR8][R30.64], !P0 ;  /* 0x280000001e027fae */ /* 0x000fe8000c121848 */
[----:B------:R-:W2:Y:S01]  /*37430*/  LDL.64 R30, [R1+0xc20] ;  /* 0x000c2000011e7983 */ /* 0x000ea20000100a00 */
[----:B------:R-:W-:-:S02]  /*37440*/  ISETP.GE.U32.AND P3, PT, R4, 0x7ffffd2e, PT ;  /* 0x7ffffd2e0400780c */ /* 0x000fc40003f66070 */
[----:B------:R-:W-:-:S05]  /*37450*/  IADD3 R4, R9, 0x100000, RZ ;  /* 0x0010000009047810 */ /* 0x000fca0007ffe0ff */
[----:B------:R-:W-:Y:S01]  /*37460*/  LDGSTS.E [R4+0x2c000], desc[UR8][R50.64], !P0 ;  /* 0x2c00000032047fae */ /* 0x000fe2000c121848 */
[----:B------:R-:W-:-:S03]  /*37470*/  VIADD R5, R9, 0x100000 ;  /* 0x0010000009057836 */ /* 0x000fc60000000000 */
[----:B------:R-:W2:Y:S04]  /*37480*/  LDL.64 R50, [R1+0xc40] ;  /* 0x000c400001327983 */ /* 0x000ea80000100a00 */
[----:B------:R1:W-:Y:S04]  /*37490*/  LDGSTS.E [R3+0x20004], desc[UR8][R44.64], !P2 ;  /* 0x200040002c037fae */ /* 0x0003e8000d121848 */
[----:B------:R-:W-:Y:S04]  /*374a0*/  LDGSTS.E [R2+0x24004], desc[UR8][R38.64], !P2 ;  /* 0x2400400026027fae */ /* 0x000fe8000d121848 */
[----:B------:R-:W-:Y:S04]  /*374b0*/  LDGSTS.E [R5+0x28004], desc[UR8][R48.64], !P2 ;  /* 0x2800400030057fae */ /* 0x000fe8000d121848 */
[----:B------:R-:W2:Y:S04]  /*374c0*/  LDL.64 R44, [R1+0xc30] ;  /* 0x000c3000012c7983 */ /* 0x000ea80000100a00 */
[----:B------:R-:W2:Y:S04]  /*374d0*/  LDL.64 R38, [R1+0xc38] ;  /* 0x000c380001267983 */ /* 0x000ea80000100a00 */
[----:B------:R-:W-:Y:S01]  /*374e0*/  LDGSTS.E [R2+0x2c004], desc[UR8][R46.64], !P2 ;  /* 0x2c0040002e027fae */ /* 0x000fe2000d121848 */
[----:B-1----:R-:W-:-:S02]  /*374f0*/  IADD3 R3, R20, -0x254, RZ ;  /* 0xfffffdac14037810 */ /* 0x002fc40007ffe0ff */
[----:B------:R-:W1:Y:S01]  /*37500*/  LDC R20, c[0x0][0x230] ;  /* 0x00008c00ff147b82 */ /* 0x000e620000000800 */
[----:B------:R-:W2:Y:S04]  /*37510*/  LDL.64 R48, [R1+0xf70] ;  /* 0x000f700001307983 */ /* 0x000ea80000100a00 */
[----:B------:R-:W2:Y:S04]  /*37520*/  LDL.64 R46, [R1+0xf78] ;  /* 0x000f7800012e7983 */ /* 0x000ea80000100a00 */
[----:B---3--:R4:W-:Y:S04]  /*37530*/  LDGSTS.E [R5+0x20008], desc[UR8][R36.64], !P3 ;  /* 0x2000800024057fae */ /* 0x0089e8000d921848 */
        /* <DEDUP_REMOVED lines=9> */
[----:B------:R-:W-:Y:S01]  /*375d0*/  LDGSTS.E [R2+0x2c008], desc[UR8][R30.64], !P3 ;  /* 0x2c0080001e027fae */ /* 0x000fe2000d921848 */
[----:B------:R-:W-:-:S03]  /*375e0*/  ISETP.GE.U32.AND P2, PT, R5, 0x7ffffd10, PT ;  /* 0x7ffffd100500780c */ /* 0x000fc60003f46070 */
[----:B------:R1:W-:Y:S04]  /*375f0*/  LDGSTS.E [R4+0x2000c], desc[UR8][R52.64], !P0 ;  /* 0x2000c00034047fae */ /* 0x0003e8000c121848 */
[----:B------:R-:W4:Y:S01]  /*37600*/  LDL.64 R30, [R1+0xf80] ;  /* 0x000f8000011e7983 */ /* 0x000f220000100a00 */
[----:B-1----:R-:W-:-:S03]  /*37610*/  VIADD R4, R25, 0xfffffd8e ;  /* 0xfffffd8e19047836 */ /* 0x002fc60000000000 */
[----:B------:R-:W4:Y:S02]  /*37620*/  LDL.64 R52, [R1+0x1620] ;  /* 0x0016200001347983 */ /* 0x000f240000100a00 */
[----:B------:R-:W-:Y:S02]  /*37630*/  ISETP.GE.U32.AND P3, PT, R4, 0x7ffffd0f, PT ;  /* 0x7ffffd0f0400780c */ /* 0x000fe40003f66070 */
[C---:B------:R-:W-:Y:S01]  /*37640*/  IADD3 R4, R9.reuse, 0x100000, RZ ;  /* 0x0010000009047810 */ /* 0x040fe20007ffe0ff */
[----:B------:R-:W-:Y:S04]  /*37650*/  LDGSTS.E [R3+0x2400c], desc[UR8][R44.64], !P0 ;  /* 0x2400c0002c037fae */ /* 0x000fe8000c121848 */
[----:B------:R-:W-:Y:S04]  /*37660*/  LDGSTS.E [R2+0x2800c], desc[UR8][R38.64], !P0 ;  /* 0x2800c00026027fae */ /* 0x000fe8000c121848 */
[----:B------:R-:W-:Y:S04]  /*37670*/  LDGSTS.E [R4+0x2c00c], desc[UR8][R50.64], !P0 ;  /* 0x2c00c00032047fae */ /* 0x000fe8000c121848 */
[----:B------:R-:W4:Y:S04]  /*37680*/  LDL.64 R44, [R1+0xf90] ;  /* 0x000f9000012c7983 */ /* 0x000f280000100a00 */
[----:B------:R-:W4:Y:S01]  /*37690*/  LDL.64 R38, [R1+0xf98] ;  /* 0x000f980001267983 */ /* 0x000f220000100a00 */
[----:B------:R-:W-:-:S03]  /*376a0*/  VIADD R5, R9, 0x100000 ;  /* 0x0010000009057836 */ /* 0x000fc60000000000 */
[----:B------:R-:W4:Y:S04]  /*376b0*/  LDL.64 R50, [R1+0xfb0] ;  /* 0x000fb00001327983 */ /* 0x000f280000100a00 */
[----:B---3--:R1:W-:Y:S04]  /*376c0*/  LDGSTS.E [R3+0x30000], desc[UR8][R36.64], !P2 ;  /* 0x3000000024037fae */ /* 0x0083e8000d121848 */
        /* <DEDUP_REMOVED lines=10> */
[----:B------:R-:W3:Y:S04]  /*37770*/  LDL.64 R32, [R1+0x1628] ;  /* 0x0016280001207983 */ /* 0x000ee80000100a00 */
[----:B----4-:R-:W-:Y:S04]  /*37780*/  LDGSTS.E [R4+0x34004], desc[UR8][R30.64], !P3 ;  /* 0x340040001e047fae */ /* 0x010fe8000d921848 */
[----:B------:R-:W4:Y:S01]  /*37790*/  LDL.64 R30, [R1+0xfc0] ;  /* 0x000fc000011e7983 */ /* 0x000f220000100a00 */
[----:B------:R-:W-:Y:S01]  /*377a0*/  ISETP.GE.U32.AND P2, PT, R3, 0x7ffffd0e, PT ;  /* 0x7ffffd0e0300780c */ /* 0x000fe20003f46070 */
[----:B------:R-:W-:-:S05]  /*377b0*/  VIADD R3, R9, 0x100000 ;  /* 0x0010000009037836 */ /* 0x000fca0000000000 */
[----:B------:R-:W-:Y:S04]  /*377c0*/  LDGSTS.E [R3+0x38004], desc[UR8][R44.64], !P3 ;  /* 0x380040002c037fae */ /* 0x000fe8000d921848 */
[----:B------:R-:W-:Y:S04]  /*377d0*/  LDGSTS.E [R2+0x3c004], desc[UR8][R38.64], !P3 ;  /* 0x3c00400026027fae */ /* 0x000fe8000d921848 */
[----:B------:R1:W-:Y:S04]  /*377e0*/  LDGSTS.E [R4+0x30008], desc[UR8][R52.64], !P2 ;  /* 0x3000800034047fae */ /* 0x0003e8000d121848 */
[----:B------:R-:W4:Y:S04]  /*377f0*/  LDL.64 R44, [R1+0x7b8] ;  /* 0x0007b800012c7983 */ /* 0x000f280000100a00 */
[----:B------:R-:W4:Y:S01]  /*37800*/  LDL.64 R38, [R1+0x428] ;  /* 0x0004280001267983 */ /* 0x000f220000100a00 */
[----:B--2---:R-:W-:-:S02]  /*37810*/  IADD3 R5, R20, -0x274, RZ ;  /* 0xfffffd8c14057810 */ /* 0x004fc40007ffe0ff */
[----:B------:R-:W2:Y:S01]  /*37820*/  LDC R20, c[0x0][0x230] ;  /* 0x00008c00ff147b82 */ /* 0x000ea20000000800 */
[----:B-1----:R-:W-:Y:S01]  /*37830*/  VIADD R4, R24, 0xfffffdeb ;  /* 0xfffffdeb18047836 */ /* 0x002fe20000000000 */
[----:B------:R-:W2:Y:S04]  /*37840*/  LDL.64 R52, [R1+0x7c8] ;  /* 0x0007c80001347983 */ /* 0x000ea80000100a00 */
[----:B---3--:R-:W-:Y:S01]  /*37850*/  LDGSTS.E [R3+0x34008], desc[UR8][R36.64], !P2 ;  /* 0x3400800024037fae */ /* 0x008fe2000d121848 */
[----:B------:R-:W-:Y:S01]  /*37860*/  ISETP.GE.U32.AND P3, PT, R5, 0x7ffffd0d, PT ;  /* 0x7ffffd0d0500780c */ /* 0x000fe20003f66070 */
[----:B------:R-:W1:Y:S02]  /*37870*/  LDC R24, c[0x0][0x230] ;  /* 0x00008c00ff187b82 */ /* 0x000e640000000800 */
[----:B------:R-:W-:Y:S04]  /*37880*/  LDGSTS.E [R2+0x38008], desc[UR8][R34.64], !P2 ;  /* 0x3800800022027fae */ /* 0x000fe8000d121848 */
[----:B------:R-:W3:Y:S04]  /*37890*/  LDL.64 R36, [R1+0x420] ;  /* 0x0004200001247983 */ /* 0x000ee80000100a00 */
[----:B------:R-:W3:Y:S01]  /*378a0*/  LDL.64 R34, [R1+0x418] ;  /* 0x0004180001227983 */ /* 0x000ee20000100a00 */
[----:B------:R-:W-:-:S02]  /*378b0*/  ISETP.GE.U32.AND P0, PT, R4, 0x7ffffd6c, PT ;  /* 0x7ffffd6c0400780c */ /* 0x000fc40003f06070 */
[----:B------:R-:W-:-:S05]  /*378c0*/  IADD3 R4, R9, 0x100000, RZ ;  /* 0x0010000009047810 */ /* 0x000fca0007ffe0ff */
[----:B------:R1:W-:Y:S01]  /*378d0*/  LDGSTS.E [R4+0x3c008], desc[UR8][R50.64], !P2 ;  /* 0x3c00800032047fae */ /* 0x0003e2000d121848 */
[C---:B------:R-:W-:Y:S01]  /*378e0*/  VIADD R5, R9.reuse, 0x100000 ;  /* 0x0010000009057836 */ /* 0x040fe20000000000 */
[----:B-1----:R-:W-:Y:S02]  /*378f0*/  IADD3 R4, R10, 0x100000, RZ ;  /* 0x001000000a047810 */ /* 0x002fe40007ffe0ff */
[----:B------:R-:W3:Y:S04]  /*37900*/  LDL.64 R50, [R1+0x400] ;  /* 0x0004000001327983 */ /* 0x000ee80000100a00 */
[----:B------:R1:W-:Y:S04]  /*37910*/  LDGSTS.E [R3+0x3000c], desc[UR8][R32.64], !P3 ;  /* 0x3000c00020037fae */ /* 0x0003e8000d921848 */
[----:B------:R-:W3:Y:S04]  /*37920*/  LDL.64 R32, [R1+0x410] ;  /* 0x0004100001207983 */ /* 0x000ee80000100a00 */
[----:B----4-:R4:W-:Y:S01]  /*37930*/  LDGSTS.E [R2+0x3400c], desc[UR8][R30.64], !P3 ;  /* 0x3400c0001e027fae */ /* 0x0109e2000d921848 */
[----:B------:R-:W-:Y:S01]  /*37940*/  IADD3 R9, R9, 0x100000, RZ ;  /* 0x0010000009097810 */ /* 0x000fe20007ffe0ff */
[----:B-1----:R-:W-:-:S02]  /*37950*/  VIADD R3, R21, 0xfffffdea ;  /* 0xfffffdea15037836 */ /* 0x002fc40000000000 */
[----:B------:R2:W-:Y:S01]  /*37960*/  LDGSTS.E [R5+0x3800c], desc[UR8][R48.64], !P3 ;  /* 0x3800c00030057fae */ /* 0x0005e2000d921848 */
[----:B------:R-:W1:Y:S03]  /*37970*/  LDC R21, c[0x0][0x230] ;  /* 0x00008c00ff157b82 */ /* 0x000e660000000800 */
[----:B------:R2:W-:Y:S04]  /*37980*/  LDGSTS.E [R9+0x3c00c], desc[UR8][R46.64], !P3 ;  /* 0x3c00c0002e097fae */ /* 0x0005e8000d921848 */
[----:B------:R-:W3:Y:S01]  /*37990*/  LDL.64 R30, [R1+0x408] ;  /* 0x00040800011e7983 */ /* 0x000ee20000100a00 */
[----:B----4-:R-:W-:Y:S01]  /*379a0*/  VIADD R2, R10, 0x100000 ;  /* 0x001000000a027836 */ /* 0x010fe20000000000 */
[----:B------:R-:W-:-:S02]  /*379b0*/  ISETP.GE.U32.AND P2, PT, R3, 0x7ffffd6b, PT ;  /* 0x7ffffd6b0300780c */ /* 0x000fc40003f46070 */
[----:B------:R-:W-:Y:S01]  /*379c0*/  IADD3 R3, R10, 0x100000, RZ ;  /* 0x001000000a037810 */ /* 0x000fe20007ffe0ff */
[----:B------:R-:W4:Y:S01]  /*379d0*/  LDL.64 R48, [R1+0x3f0] ;  /* 0x0003f00001307983 */ /* 0x000f220000100a00 */
[----:B--2---:R-:W-:Y:S01]  /*379e0*/  VIADD R5, R20, 0xfffffde9 ;  /* 0xfffffde914057836 */ /* 0x004fe20000000000 */
[----:B------:R-:W2:Y:S02]  /*379f0*/  LDC R9, c[0x0][0x230] ;  /* 0x00008c00ff097b82 */ /* 0x000ea40000000800 */
[----:B------:R-:W2:Y:S06]  /*37a00*/  LDL.64 R46, [R1+0x3e8] ;  /* 0x0003e800012e7983 */ /* 0x000eac0000100a00 */
[----:B------:R-:W1:Y:S01]  /*37a10*/  LDC R20, c[0x0][0x230] ;  /* 0x00008c00ff147b82 */ /* 0x000e620000000800 */
[----:B------:R-:W-:Y:S04]  /*37a20*/  LDGSTS.E [R4], desc[UR8][R44.64], !P0 ;  /* 0x000000002c047fae */ /* 0x000fe8000c121848 */
[----:B------:R-:W-:Y:S04]  /*37a30*/  LDGSTS.E [R2+0x4000], desc[UR8][R38.64], !P0 ;  /* 0x0400000026027fae */ /* 0x000fe8000c121848 */
[----:B------:R-:W4:Y:S04]  /*37a40*/  LDL.64 R44, [R1+0x7d0] ;  /* 0x0007d000012c7983 */ /* 0x000f280000100a00 */
[----:B------:R-:W2:Y:S04]  /*37a50*/  LDL.64 R38, [R1+0x3f8] ;  /* 0x0003f80001267983 */ /* 0x000ea80000100a00 */
[----:B---3--:R-:W-:Y:S04]  /*37a60*/  LDGSTS.E [R3+0x8000], desc[UR8][R36.64], !P0 ;  /* 0x0800000024037fae */ /* 0x008fe8000c121848 */
[----:B------:R-:W-:Y:S04]  /*37a70*/  LDGSTS.E [R2+0xc000], desc[UR8][R34.64], !P0 ;  /* 0x0c00000022027fae */ /* 0x000fe8000c121848 */
[----:B------:R3:W-:Y:S04]  /*37a80*/  LDGSTS.E [R4+0x4], desc[UR8][R52.64], !P2 ;  /* 0x0000400034047fae */ /* 0x0007e8000d121848 */
[----:B------:R-:W2:Y:S04]  /*37a90*/  LDL.64 R36, [R1+0x7d8] ;  /* 0x0007d80001247983 */ /* 0x000ea80000100a00 */
[----:B------:R-:W2:Y:S01]  /*37aa0*/  LDL.64 R34, [R1+0x3e0] ;  /* 0x0003e00001227983 */ /* 0x000ea20000100a00 */
[----:B------:R-:W-:-:S02]  /*37ab0*/  ISETP.GE.U32.AND P0, PT, R5, 0x7ffffd6a, PT ;  /* 0x7ffffd6a0500780c */ /* 0x000fc40003f06070 */
[----:B---3--:R-:W-:Y:S01]  /*37ac0*/  IADD3 R4, R24, -0x218, RZ ;  /* 0xfffffde818047810 */ /* 0x008fe20007ffe0ff */
[----:B------:R-:W3:Y:S04]  /*37ad0*/  LDL.64 R52, [R1+0xc00] ;  /* 0x000c000001347983 */ /* 0x000ee80000100a00 */
[----:B------:R-:W-:Y:S01]  /*37ae0*/  LDGSTS.E [R3+0x4004], desc[UR8][R32.64], !P2 ;  /* 0x0400400020037fae */ /* 0x000fe2000d121848 */
[----:B------:R-:W-:Y:S01]  /*37af0*/  IADD3 R5, R10, 0x100000, RZ ;  /* 0x001000000a057810 */ /* 0x000fe20007ffe0ff */
[----:B------:R-:W3:Y:S02]  /*37b00*/  LDC R24, c[0x0][0x230] ;  /* 0x00008c00ff187b82 */ /* 0x000ee40000000800 */
[----:B------:R-:W3:Y:S04]  /*37b10*/  LDL.64 R32, [R1+0x3d8] ;  /* 0x0003d80001207983 */ /* 0x000ee80000100a00 */
[----:B------:R-:W-:Y:S04]  /*37b20*/  LDGSTS.E [R2+0x8004], desc[UR8][R30.64], !P2 ;  /* 0x080040001e027fae */ /* 0x000fe8000d121848 */
[----:B------:R-:W3:Y:S01]  /*37b30*/  LDL.64 R30, [R1+0x3d0] ;  /* 0x0003d000011e7983 */ /* 0x000ee20000100a00 */
[----:B------:R-:W-:Y:S01]  /*37b40*/  ISETP.GE.U32.AND P3, PT, R4, 0x7ffffd69, PT ;  /* 0x7ffffd690400780c */ /* 0x000fe20003f66070 */
[----:B------:R-:W-:-:S05]  /*37b50*/  VIADD R4, R10, 0x100000 ;  /* 0x001000000a047836 */ /* 0x000fca0000000000 */
[----:B------:R-:W-:Y:S04]  /*37b60*/  LDGSTS.E [R4+0xc004], desc[UR8][R50.64], !P2 ;  /* 0x0c00400032047fae */ /* 0x000fe8000d121848 */
[----:B------:R-:W3:Y:S04]  /*37b70*/  LDL.64 R50, [R1+0x888] ;  /* 0x0008880001327983 */ /* 0x000ee80000100a00 */
[----:B----4-:R4:W-:Y:S04]  /*37b80*/  LDGSTS.E [R3+0x8], desc[UR8][R44.64], !P0 ;  /* 0x000080002c037fae */ /* 0x0109e8000c121848 */
[----:B--2---:R-:W-:Y:S04]  /*37b90*/  LDGSTS.E [R2+0x4008], desc[UR8][R38.64], !P0 ;  /* 0x0400800026027fae */ /* 0x004fe8000c121848 */
[----:B------:R-:W-:Y:S04]  /*37ba0*/  LDGSTS.E [R5+0x8008], desc[UR8][R48.64], !P0 ;  /* 0x0800800030057fae */ /* 0x000fe8000c121848 */
[----:B------:R-:W2:Y:S04]  /*37bb0*/  LDL.64 R44, [R1+0x878] ;  /* 0x00087800012c7983 */ /* 0x000ea80000100a00 */
[----:B------:R-:W2:Y:S04]  /*37bc0*/  LDL.64 R38, [R1+0x880] ;  /* 0x0008800001267983 */ /* 0x000ea80000100a00 */
[----:B------:R-:W-:Y:S01]  /*37bd0*/  LDGSTS.E [R2+0xc008], desc[UR8][R46.64], !P0 ;  /* 0x0c0080002e027fae */ /* 0x000fe2000c121848 */
[----:B----4-:R-:W-:-:S02]  /*37be0*/  VIADD R3, R9, 0xfffffdcb ;  /* 0xfffffdcb09037836 */ /* 0x010fc40000000000 */
[----:B------:R-:W4:Y:S01]  /*37bf0*/  LDC R9, c[0x0][0x230] ;  /* 0x00008c00ff097b82 */ /* 0x000f220000000800 */
[----:B------:R-:W4:Y:S04]  /*37c00*/  LDL.64 R48, [R1+0x898] ;  /* 0x0008980001307983 */ /* 0x000f280000100a00 */
[----:B------:R-:W4:Y:S04]  /*37c10*/  LDL.64 R46, [R1+0x8a8] ;  /* 0x0008a800012e7983 */ /* 0x000f280000100a00 */
[----:B------:R1:W-:Y:S04]  /*37c20*/  LDGSTS.E [R5+0xc], desc[UR8][R36.64], !P3 ;  /* 0x0000c00024057fae */ /* 0x0003e8000d921848 */
[----:B------:R-:W-:Y:S04]  /*37c30*/  LDGSTS.E [R4+0x400c], desc[UR8][R34.64], !P3 ;  /* 0x0400c00022047fae */ /* 0x000fe8000d921848 */
[----:B------:R-:W4:Y:S04]  /*37c40*/  LDL.64 R36, [R1+0xc28] ;  /* 0x000c280001247983 */ /* 0x000f280000100a00 */
[----:B------:R-:W4:Y:S01]  /*37c50*/  LDL.64 R34, [R1+0x890] ;  /* 0x0008900001227983 */ /* 0x000f220000100a00 */
[----:B------:R-:W-:-:S02]  /*37c60*/  ISETP.GE.U32.AND P0, PT, R3, 0x7ffffd4c, PT ;  /* 0x7ffffd4c0300780c */ /* 0x000fc40003f06070 */
[----:B------:R-:W-:Y:S01]  /*37c70*/  IADD3 R3, R10, 0x100000, RZ ;  /* 0x001000000a037810 */ /* 0x000fe20007ffe0ff */
[----:B-1----:R-:W-:Y:S02]  /*37c80*/  VIADD R5, R20, 0xfffffdca ;  /* 0xfffffdca14057836 */ /* 0x002fe40000000000 */
[----:B------:R-:W1:Y:S02]  /*37c90*/  LDC R20, c[0x0][0x230] ;  /* 0x00008c00ff147b82 */ /* 0x000e640000000800 */
[----:B---3--:R-:W-:Y:S04]  /*37ca0*/  LDGSTS.E [R3+0x800c], desc[UR8][R32.64], !P3 ;  /* 0x0800c00020037fae */ /* 0x008fe8000d921848 */
[----:B------:R-:W3:Y:S04]  /*37cb0*/  LDL.64 R32, [R1+0xc50] ;  /* 0x000c500001207983 */ /* 0x000ee80000100a00 */
[----:B------:R-:W-:Y:S01]  /*37cc0*/  LDGSTS.E [R2+0xc00c], desc[UR8][R30.64], !P3 ;  /* 0x0c00c0001e027fae */ /* 0x000fe2000d921848 */
[----:B------:R-:W-:-:S03]  /*37cd0*/  ISETP.GE.U32.AND P2, PT, R5, 0x7ffffd4b, PT ;  /* 0x7ffffd4b0500780c */ /* 0x000fc60003f46070 */
[----:B------:R1:W-:Y:S04]  /*37ce0*/  LDGSTS.E [R4+0x10000], desc[UR8][R52.64], !P0 ;  /* 0x1000000034047fae */ /* 0x0003e8000c121848 */
[----:B------:R-:W3:Y:S01]  /*37cf0*/  LDL.64 R30, [R1+0x8b0] ;  /* 0x0008b000011e7983 */ /* 0x000ee20000100a00 */
[----:B-1----:R-:W-:-:S03]  /*37d00*/  IADD3 R4, R21, -0x237, RZ ;  /* 0xfffffdc915047810 */ /* 0x002fc60007ffe0ff */
[----:B------:R-:W3:Y:S01]  /*37d10*/  LDL.64 R52, [R1+0xcb0] ;  /* 0x000cb00001347983 */ /* 0x000ee20000100a00 */
[----:B------:R-:W-:Y:S01]  /*37d20*/  IADD3 R5, R10, 0x100000, RZ ;  /* 0x001000000a057810 */ /* 0x000fe20007ffe0ff */
[----:B------:R-:W1:Y:S01]  /*37d30*/  LDC R21, c[0x0][0x230] ;  /* 0x00008c00ff157b82 */ /* 0x000e620000000800 */
[----:B------:R-:W-:Y:S01]  /*37d40*/  ISETP.GE.U32.AND P3, PT, R4, 0x7ffffd4a, PT ;  /* 0x7ffffd4a0400780c */ /* 0x000fe20003f66070 */
[----:B------:R-:W-:Y:S01]  /*37d50*/  VIADD R4, R10, 0x100000 ;  /* 0x001000000a047836 */ /* 0x000fe20000000000 */
[----:B--2---:R-:W-:Y:S04]  /*37d60*/  LDGSTS.E [R3+0x14000], desc[UR8][R44.64], !P0 ;  /* 0x140000002c037fae */ /* 0x004fe8000c121848 */
[----:B------:R-:W-:Y:S04]  /*37d70*/  LDGSTS.E [R2+0x18000], desc[UR8][R38.64], !P0 ;  /* 0x1800000026027fae */ /* 0x000fe8000c121848 */
[----:B------:R-:W-:Y:S04]  /*37d80*/  LDGSTS.E [R4+0x1c000], desc[UR8][R50.64], !P0 ;  /* 0x1c00000032047fae */ /* 0x000fe8000c121848 */
[----:B------:R-:W2:Y:S04]  /*37d90*/  LDL.64 R44, [R1+0x8b8] ;  /* 0x0008b800012c7983 */ /* 0x000ea80000100a00 */
[----:B------:R-:W2:Y:S04]  /*37da0*/  LDL.64 R38, [R1+0x8c0] ;  /* 0x0008c00001267983 */ /* 0x000ea80000100a00 */
[----:B------:R-:W2:Y:S04]  /*37db0*/  LDL.64 R50, [R1+0x8e0] ;  /* 0x0008e00001327983 */ /* 0x000ea80000100a00 */
[----:B----4-:R4:W-:Y:S04]  /*37dc0*/  LDGSTS.E [R3+0x10004], desc[UR8][R36.64], !P2 ;  /* 0x1000400024037fae */ /* 0x0109e8000d121848 */
[----:B------:R-:W-:Y:S04]  /*37dd0*/  LDGSTS.E [R2+0x14004], desc[UR8][R34.64], !P2 ;  /* 0x1400400022027fae */ /* 0x000fe8000d121848 */
        /* <DEDUP_REMOVED lines=8> */
[----:B---3--:R3:W-:Y:S04]  /*37e60*/  LDGSTS.E [R5+0x10008], desc[UR8][R32.64], !P3 ;  /* 0x1000800020057fae */ /* 0x0087e8000d921848 */
[----:B------:R-:W4:Y:S04]  /*37e70*/  LDL.64 R32, [R1+0x1530] ;  /* 0x0015300001207983 */ /* 0x000f280000100a00 */
[----:B------:R-:W-:Y:S04]  /*37e80*/  LDGSTS.E [R4+0x14008], desc[UR8][R30.64], !P3 ;  /* 0x140080001e047fae */ /* 0x000fe8000d921848 */
[----:B------:R-:W4:Y:S01]  /*37e90*/  LDL.64 R30, [R1+0xc48] ;  /* 0x000c4800011e7983 */ /* 0x000f220000100a00 */
[----:B------:R-:W-:-:S02]  /*37ea0*/  ISETP.GE.U32.AND P0, PT, R3, 0x7ffffd49, PT ;  /* 0x7ffffd490300780c */ /* 0x000fc40003f06070 */
[----:B------:R-:W-:-:S05]  /*37eb0*/  IADD3 R3, R10, 0x100000, RZ ;  /* 0x001000000a037810 */ /* 0x000fca0007ffe0ff */
[----:B--2---:R-:W-:Y:S04]  /*37ec0*/  LDGSTS.E [R3+0x18008], desc[UR8][R44.64], !P3 ;  /* 0x180080002c037fae */ /* 0x004fe8000d921848 */
[----:B------:R-:W-:Y:S04]  /*37ed0*/  LDGSTS.E [R2+0x1c008], desc[UR8][R38.64], !P3 ;  /* 0x1c00800026027fae */ /* 0x000fe8000d921848 */
[----:B------:R1:W-:Y:S04]  /*37ee0*/  LDGSTS.E [R4+0x1000c], desc[UR8][R52.64], !P0 ;  /* 0x1000c00034047fae */ /* 0x0003e8000c121848 */
[----:B------:R-:W2:Y:S04]  /*37ef0*/  LDL.64 R44, [R1+0x1538] ;  /* 0x00153800012c7983 */ /* 0x000ea80000100a00 */
[----:B------:R-:W2:Y:S01]  /*37f00*/  LDL.64 R38, [R1+0xc68] ;  /* 0x000c680001267983 */ /* 0x000ea20000100a00 */
[----:B---3--:R-:W-:-:S02]  /*37f10*/  VIADD R5, R20, 0xfffffdab ;  /* 0xfffffdab14057836 */ /* 0x008fc40000000000 */
[----:B------:R-:W3:Y:S01]  /*37f20*/  LDC R20, c[0x0][0x230] ;  /* 0x00008c00ff147b82 */ /* 0x000ee20000000800 */
[----:B-1----:R-:W-:Y:S01]  /*37f30*/  IADD3 R4, R21, -0x256, RZ ;  /* 0xfffffdaa15047810 */ /* 0x002fe20007ffe0ff */
        /* <DEDUP_REMOVED lines=14> */
[----:B------:R-:W-:Y:S01]  /*38020*/  LDGSTS.E [R2+0x24000], desc[UR8][R30.64], !P2 ;  /* 0x240000001e027fae */ /* 0x000fe2000d121848 */
[----:B----4-:R-:W-:-:S02]  /*38030*/  VIADD R3, R9, 0xfffffda9 ;  /* 0xfffffda909037836 */ /* 0x010fc40000000000 */
[----:B------:R-:W4:Y:S01]  /*38040*/  LDC R9, c[0x0][0x230] ;  /* 0x00008c00ff097b82 */ /* 0x000f220000000800 */
[----:B------:R-:W-:Y:S04]  /*38050*/  LDGSTS.E [R5+0x28000], desc[UR8][R48.64], !P2 ;  /* 0x2800000030057fae */ /* 0x000fe8000d121848 */
[----:B------:R-:W-:Y:S04]  /*38060*/  LDGSTS.E [R2+0x2c000], desc[UR8][R46.64], !P2 ;  /* 0x2c0000002e027fae */ /* 0x000fe8000d121848 */
[----:B------:R-:W4:Y:S01]  /*38070*/  LDL.64 R30, [R1+0xc88] ;  /* 0x000c8800011e7983 */ /* 0x000f220000100a00 */
[----:B------:R-:W-:-:S02]  /*38080*/  ISETP.GE.U32.AND P0, PT, R3, 0x7ffffd2a, PT ;  /* 0x7ffffd2a0300780c */ /* 0x000fc40003f06070 */
[----:B------:R-:W-:Y:S01]  /*38090*/  IADD3 R3, R10, 0x100000, RZ ;  /* 0x001000000a037810 */ /* 0x000fe20007ffe0ff */
[----:B------:R-:W4:Y:S04]  /*380a0*/  LDL.64 R48, [R1+0xca0] ;  /* 0x000ca00001307983 */ /* 0x000f280000100a00 */
[----:B------:R-:W4:Y:S04]  /*380b0*/  LDL.64 R46, [R1+0xca8] ;  /* 0x000ca800012e7983 */ /* 0x000f280000100a00 */
[----:B--2---:R1:W-:Y:S04]  /*380c0*/  LDGSTS.E [R5+0x20004], desc[UR8][R44.64], !P3 ;  /* 0x200040002c057fae */ /* 0x0043e8000d921848 */
        /* <DEDUP_REMOVED lines=14> */
[----:B------:R-:W1:Y:S02]  /*381b0*/  LDC R24, c[0x0][0x230] ;  /* 0x00008c00ff187b82 */ /* 0x000e640000000800 */
[----:B------:R-:W3:Y:S04]  /*381c0*/  LDL.64 R32, [R1+0xfe8] ;  /* 0x000fe80001207983 */ /* 0x000ee80000100a00 */
[----:B----4-:R-:W-:Y:S04]  /*381d0*/  LDGSTS.E [R2+0x28008], desc[UR8][R30.64], !P0 ;  /* 0x280080001e027fae */ /* 0x010fe8000c121848 */
[----:B------:R-:W4:Y:S01]  /*381e0*/  LDL.64 R30, [R1+0xff0] ;  /* 0x000ff000011e7983 */ /* 0x000f220000100a00 */
[----:B------:R-:W-:Y:S01]  /*381f0*/  ISETP.GE.U32.AND P3, PT, R4, 0x7ffffd0c, PT ;  /* 0x7ffffd0c0400780c */ /* 0x000fe20003f66070 */
[----:B------:R-:W-:-:S05]  /*38200*/  VIADD R4, R10, 0x100000 ;  /* 0x001000000a047836 */ /* 0x000fca0000000000 */
[----:B------:R-:W-:Y:S01]  /*38210*/  LDGSTS.E [R4+0x2c008], desc[UR8][R50.64], !P0 ;  /* 0x2c00800032047fae */ /* 0x000fe2000c121848 */
[----:B------:R-:W-:-:S03]  /*38220*/  IADD3 R5, R10, 0x100000, RZ ;  /* 0x001000000a057810 */ /* 0x000fc60007ffe0ff */
[----:B------:R-:W4:Y:S04]  /*38230*/  LDL.64 R50, [R1+0x1008] ;  /* 0x0010080001327983 */ /* 0x000f280000100a00 */
[----:B--2---:R2:W-:Y:S04]  /*38240*/  LDGSTS.E [R3+0x2000c], desc[UR8][R44.64], !P2 ;  /* 0x2000c0002c037fae */ /* 0x0045e8000d121848 */
        /* <DEDUP_REMOVED lines=17> */
[----:B---3--:R-:W-:Y:S04]  /*38360*/  LDGSTS.E [R3+0x38000], desc[UR8][R32.64], !P3 ;  /* 0x3800000020037fae */ /* 0x008fe8000d921848 */
[----:B------:R-:W3:Y:S04]  /*38370*/  LDL.64 R32, [R1+0x1648] ;  /* 0x0016480001207983 */ /* 0x000ee80000100a00 */
[----:B----4-:R-:W-:Y:S01]  /*38380*/  LDGSTS.E [R2+0x3c000], desc[UR8][R30.64], !P3 ;  /* 0x3c0000001e027fae */ /* 0x010fe2000d921848 */
[----:B------:R-:W-:-:S03]  /*38390*/  ISETP.GE.U32.AND P2, PT, R5, 0x7ffffd0a, PT ;  /* 0x7ffffd0a0500780c */ /* 0x000fc60003f46070 */
[----:B------:R4:W-:Y:S04]  /*383a0*/  LDGSTS.E [R4+0x30004], desc[UR8][R52.64], !P0 ;  /* 0x3000400034047fae */ /* 0x0009e8000c121848 */
[----:B------:R-:W3:Y:S01]  /*383b0*/  LDL.64 R30, [R1+0x1028] ;  /* 0x00102800011e7983 */ /* 0x000ee20000100a00 */
[----:B----4-:R-:W-:-:S03]  /*383c0*/  IADD3 R4, R24, -0x278, RZ ;  /* 0xfffffd8818047810 */ /* 0x010fc60007ffe0ff */
[----:B------:R-:W4:Y:S01]  /*383d0*/  LDL.64 R52, [R1+0x7e0] ;  /* 0x0007e00001347983 */ /* 0x000f220000100a00 */
[----:B------:R-:W-:Y:S01]  /*383e0*/  IADD3 R5, R10, 0x100000, RZ ;  /* 0x001000000a057810 */ /* 0x000fe20007ffe0ff */
[----:B------:R-:W1:Y:S01]  /*383f0*/  LDC R24, c[0x0][0x230] ;  /* 0x00008c00ff187b82 */ /* 0x000e620000000800 */
[----:B------:R-:W-:Y:S01]  /*38400*/  ISETP.GE.U32.AND P3, PT, R4, 0x7ffffd09, PT ;  /* 0x7ffffd090400780c */ /* 0x000fe20003f66070 */
[C---:B------:R-:W-:Y:S01]  /*38410*/  VIADD R4, R10.reuse, 0x100000 ;  /* 0x001000000a047836 */ /* 0x040fe20000000000 */
[----:B------:R-:W-:Y:S04]  /*38420*/  LDGSTS.E [R3+0x34004], desc[UR8][R44.64], !P0 ;  /* 0x340040002c037fae */ /* 0x000fe8000c121848 */
[----:B------:R-:W-:Y:S04]  /*38430*/  LDGSTS.E [R2+0x38004], desc[UR8][R38.64], !P0 ;  /* 0x3800400026027fae */ /* 0x000fe8000c121848 */
[----:B------:R-:W-:Y:S04]  /*38440*/  LDGSTS.E [R4+0x3c004], desc[UR8][R50.64], !P0 ;  /* 0x3c00400032047fae */ /* 0x000fe8000c121848 */
[----:B------:R-:W4:Y:S04]  /*38450*/  LDL.64 R44, [R1+0x1030] ;  /* 0x00103000012c7983 */ /* 0x000f280000100a00 */
[----:B------:R-:W4:Y:S04]  /*38460*/  LDL.64 R38, [R1+0x1038] ;  /* 0x0010380001267983 */ /* 0x000f280000100a00 */
[----:B------:R-:W4:Y:S04]  /*38470*/  LDL.64 R50, [R1+0x3b8] ;  /* 0x0003b80001327983 */ /* 0x000f280000100a00 */
[----:B--2---:R-:W-:Y:S04]  /*38480*/  LDGSTS.E [R3+0x30008], desc[UR8][R36.64], !P2 ;  /* 0x3000800024037fae */ /* 0x004fe8000d121848 */
[----:B------:R-:W-:Y:S04]  /*38490*/  LDGSTS.E [R2+0x34008], desc[UR8][R34.64], !P2 ;  /* 0x3400800022027fae */ /* 0x000fe8000d121848 */
[----:B------:R2:W-:Y:S04]  /*384a0*/  LDGSTS.E [R5+0x38008], desc[UR8][R48.64], !P2 ;  /* 0x3800800030057fae */ /* 0x0005e8000d121848 */
[----:B------:R-:W4:Y:S04]  /*384b0*/  LDL.64 R36, [R1+0x3c8] ;  /* 0x0003c80001247983 */ /* 0x000f280000100a00 */
[----:B------:R-:W4:Y:S04]  /*384c0*/  LDL.64 R34, [R1+0x3c0] ;  /* 0x0003c00001227983 */ /* 0x000f280000100a00 */
[----:B------:R-:W-:Y:S01]  /*384d0*/  LDGSTS.E [R2+0x3c008], desc[UR8][R46.64], !P2 ;  /* 0x3c0080002e027fae */ /* 0x000fe2000d121848 */
[----:B--2---:R-:W-:Y:S01]  /*384e0*/  VIADD R5, R21, 0xfffffde7 ;  /* 0xfffffde715057836 */ /* 0x004fe20000000000 */
[----:B------:R-:W-:-:S02]  /*384f0*/  IADD3 R10, R10, 0x100000, RZ ;  /* 0x001000000a0a7810 */ /* 0x000fc40007ffe0ff */
[----:B------:R-:W2:Y:S04]  /*38500*/  LDL.64 R48, [R1+0x3a8] ;  /* 0x0003a80001307983 */ /* 0x000ea80000100a00 */
[----:B------:R-:W2:Y:S04]  /*38510*/  LDL.64 R46, [R1+0x3a0] ;  /* 0x0003a000012e7983 */ /* 0x000ea80000100a00 */
[----:B---3--:R-:W-:Y:S04]  /*38520*/  LDGSTS.E [R4+0x3000c], desc[UR8][R32.64], !P3 ;  /* 0x3000c00020047fae */ /* 0x008fe8000d921848 */
[----:B------:R-:W3:Y:S04]  /*38530*/  LDL.64 R32, [R1+0x7e8] ;  /* 0x0007e80001207983 */ /* 0x000ee80000100a00 */
[----:B------:R1:W-:Y:S04]  /*38540*/  LDGSTS.E [R3+0x3400c], desc[UR8][R30.64], !P3 ;  /* 0x3400c0001e037fae */ /* 0x0003e8000d921848 */
[----:B------:R-:W2:Y:S01]  /*38550*/  LDL.64 R30, [R1+0x3b0] ;  /* 0x0003b000011e7983 */ /* 0x000ea20000100a00 */
[----:B------:R-:W-:Y:S01]  /*38560*/  ISETP.GE.U32.AND P0, PT, R5, 0x7ffffd68, PT ;  /* 0x7ffffd680500780c */ /* 0x000fe20003f06070 */
[C---:B-1----:R-:W-:Y:S01]  /*38570*/  VIADD R3, R11.reuse, 0x100000 ;  /* 0x001000000b037836 */ /* 0x042fe20000000000 */
[----:B------:R-:W-:Y:S01]  /*38580*/  IADD3 R4, R11, 0x100000, RZ ;  /* 0x001000000b047810 */ /* 0x000fe20007ffe0ff */
[----:B----4-:R1:W-:Y:S04]  /*38590*/  LDGSTS.E [R2+0x3800c], desc[UR8][R44.64], !P3 ;  /* 0x3800c0002c027fae */ /* 0x0103e8000d921848 */
[----:B------:R-:W-:Y:S06]  /*385a0*/  LDGSTS.E [R10+0x3c00c], desc[UR8][R38.64], !P3 ;  /* 0x3c00c000260a7fae */ /* 0x000fec000d921848 */
[----:B------:R4:W-:Y:S01]  /*385b0*/  LDGSTS.E [R4], desc[UR8][R52.64], !P0 ;  /* 0x0000000034047fae */ /* 0x0009e2000c121848 */
[----:B-1----:R-:W-:-:S03]  /*385c0*/  VIADD R2, R20, 0xfffffde6 ;  /* 0xfffffde614027836 */ /* 0x002fc60000000000 */
[----:B------:R-:W2:Y:S01]  /*385d0*/  LDL.64 R44, [R1+0x860] ;  /* 0x00086000012c7983 */ /* 0x000ea20000100a00 */
[C---:B------:R-:W-:Y:S01]  /*385e0*/  VIADD R5, R11.reuse, 0x100000 ;  /* 0x001000000b057836 */ /* 0x040fe20000000000 */
[----:B------:R-:W1:Y:S01]  /*385f0*/  LDC R20, c[0x0][0x230] ;  /* 0x00008c00ff147b82 */ /* 0x000e620000000800 */
[----:B------:R-:W-:Y:S01]  /*38600*/  ISETP.GE.U32.AND P2, PT, R2, 0x7ffffd67, PT ;  /* 0x7ffffd670200780c */ /* 0x000fe20003f46070 */
[----:B------:R-:W2:Y:S01]  /*38610*/  LDL.64 R38, [R1+0x398] ;  /* 0x0003980001267983 */ /* 0x000ea20000100a00 */
[----:B------:R-:W-:Y:S01]  /*38620*/  IADD3 R2, R11, 0x100000, RZ ;  /* 0x001000000b027810 */ /* 0x000fe20007ffe0ff */
[----:B----4-:R-:W-:Y:S02]  /*38630*/  VIADD R4, R24, 0xfffffde5 ;  /* 0xfffffde518047836 */ /* 0x010fe40000000000 */
[----:B------:R-:W4:Y:S02]  /*38640*/  LDL.64 R52, [R1+0x870] ;  /* 0x0008700001347983 */ /* 0x000f240000100a00 */
[----:B------:R-:W1:Y:S02]  /*38650*/  LDC R10, c[0x0][0x230] ;  /* 0x00008c00ff0a7b82 */ /* 0x000e640000000800 */
[----:B------:R-:W-:Y:S04]  /*38660*/  LDGSTS.E [R3+0x4000], desc[UR8][R36.64], !P0 ;  /* 0x0400000024037fae */ /* 0x000fe8000c121848 */
[----:B------:R-:W-:Y:S04]  /*38670*/  LDGSTS.E [R2+0x8000], desc[UR8][R34.64], !P0 ;  /* 0x0800000022027fae */ /* 0x000fe8000c121848 */
[----:B------:R-:W4:Y:S04]  /*38680*/  LDL.64 R36, [R1+0x390] ;  /* 0x0003900001247983 */ /* 0x000f280000100a00 */
[----:B------:R-:W4:Y:S01]  /*38690*/  LDL.64 R34, [R1+0x518] ;  /* 0x0005180001227983 */ /* 0x000f220000100a00 */
[----:B------:R-:W-:-:S02]  /*386a0*/  ISETP.GE.U32.AND P3, PT, R4, 0x7ffffd66, PT ;  /* 0x7ffffd660400780c */ /* 0x000fc40003f66070 */
[----:B------:R-:W-:-:S05]  /*386b0*/  IADD3 R4, R11, 0x100000, RZ ;  /* 0x001000000b047810 */ /* 0x000fca0007ffe0ff */
[----:B------:R-:W-:Y:S04]  /*386c0*/  LDGSTS.E [R4+0xc000], desc[UR8][R50.64], !P0 ;  /* 0x0c00000032047fae */ /* 0x000fe8000c121848 */
[----:B------:R-:W4:Y:S04]  /*386d0*/  LDL.64 R50, [R1+0x538] ;  /* 0x0005380001327983 */ /* 0x000f280000100a00 */
[----:B---3--:R3:W-:Y:S04]  /*386e0*/  LDGSTS.E [R3+0x4], desc[UR8][R32.64], !P2 ;  /* 0x0000400020037fae */ /* 0x0087e8000d121848 */
[----:B------:R-:W4:Y:S04]  /*386f0*/  LDL.64 R32, [R1+0x520] ;  /* 0x0005200001207983 */ /* 0x000f280000100a00 */
[----:B--2---:R-:W-:Y:S01]  /*38700*/  LDGSTS.E [R2+0x4004], desc[UR8][R30.64], !P2 ;  /* 0x040040001e027fae */ /* 0x004fe2000d121848 */
[----:B---3--:R-:W-:-:S02]  /*38710*/  IADD3 R3, R9, -0x21c, RZ ;  /* 0xfffffde409037810 */ /* 0x008fc40007ffe0ff */
[----:B------:R-:W2:Y:S01]  /*38720*/  LDC R9, c[0x0][0x230] ;  /* 0x00008c00ff097b82 */ /* 0x000ea20000000800 */
[----:B------:R-:W-:Y:S04]  /*38730*/  LDGSTS.E [R5+0x8004], desc[UR8][R48.64], !P2 ;  /* 0x0800400030057fae */ /* 0x000fe8000d121848 */
[----:B------:R-:W3:Y:S01]  /*38740*/  LDL.64 R30, [R1+0x530] ;  /* 0x00053000011e7983 */ /* 0x000ee20000100a00 */
[----:B------:R-:W-:Y:S01]  /*38750*/  ISETP.GE.U32.AND P0, PT, R3, 0x7ffffd65, PT ;  /* 0x7ffffd650300780c */ /* 0x000fe20003f06070 */
[----:B------:R-:W-:Y:S02]  /*38760*/  VIADD R3, R11, 0x100000 ;  /* 0x001000000b037836 */ /* 0x000fe40000000000 */
[----:B------:R-:W-:Y:S04]  /*38770*/  LDGSTS.E [R2+0xc004], desc[UR8][R46.64], !P2 ;  /* 0x0c0040002e027fae */ /* 0x000fe8000d121848 */
        /* <DEDUP_REMOVED lines=11> */
[----:B-1----:R-:W-:-:S02]  /*38830*/  IADD3 R5, R10, -0x239, RZ ;  /* 0xfffffdc70a057810 */ /* 0x002fc40007ffe0ff */
[----:B------:R-:W1:Y:S01]  /*38840*/  LDC R10, c[0x0][0x230] ;  /* 0x00008c00ff0a7b82 */ /* 0x000e620000000800 */
[----:B----4-:R-:W-:Y:S01]  /*38850*/  VIADD R4, R20, 0xfffffdc6 ;  /* 0xfffffdc614047836 */ /* 0x010fe20000000000 */
[----:B------:R-:W-:Y:S01]  /*38860*/  ISETP.GE.U32.AND P2, PT, R5, 0x7ffffd48, PT ;  /* 0x7ffffd480500780c */ /* 0x000fe20003f46070 */
[----:B------:R-:W4:Y:S04]  /*38870*/  LDL.64 R52, [R1+0xd88] ;  /* 0x000d880001347983 */ /* 0x000f280000100a00 */
[----:B------:R-:W-:Y:S01]  /*38880*/  LDGSTS.E [R3+0x400c], desc[UR8][R32.64], !P0 ;  /* 0x0400c00020037fae */ /* 0x000fe2000c121848 */
[----:B------:R-:W4:Y:S03]  /*38890*/  LDC R20, c[0x0][0x230] ;  /* 0x00008c00ff147b82 */ /* 0x000f260000000800 */
[----:B------:R-:W4:Y:S04]  /*388a0*/  LDL.64 R32, [R1+0x910] ;  /* 0x0009100001207983 */ /* 0x000f280000100a00 */
[----:B---3--:R-:W-:Y:S04]  /*388b0*/  LDGSTS.E [R2+0x800c], desc[UR8][R30.64], !P0 ;  /* 0x0800c0001e027fae */ /* 0x008fe8000c121848 */
[----:B------:R-:W3:Y:S01]  /*388c0*/  LDL.64 R30, [R1+0x918] ;  /* 0x00091800011e7983 */ /* 0x000ee20000100a00 */
[----:B------:R-:W-:-:S02]  /*388d0*/  ISETP.GE.U32.AND P3, PT, R4, 0x7ffffd47, PT ;  /* 0x7ffffd470400780c */ /* 0x000fc40003f66070 */
[C---:B------:R-:W-:Y:S01]  /*388e0*/  IADD3 R4, R11.reuse, 0x100000, RZ ;  /* 0x001000000b047810 */ /* 0x040fe20007ffe0ff */
[----:B------:R-:W-:-:S04]  /*388f0*/  VIADD R5, R11, 0x100000 ;  /* 0x001000000b057836 */ /* 0x000fc80000000000 */
        /* <DEDUP_REMOVED lines=8> */
[----:B--2---:R-:W-:-:S02]  /*38980*/  IADD3 R3, R9, -0x23b, RZ ;  /* 0xfffffdc509037810 */ /* 0x004fc40007ffe0ff */
[----:B------:R-:W2:Y:S01]  /*38990*/  LDC R9, c[0x0][0x230] ;  /* 0x00008c00ff097b82 */ /* 0x000ea20000000800 */
[----:B------:R-:W2:Y:S04]  /*389a0*/  LDL.64 R48, [R1+0x948] ;  /* 0x0009480001307983 */ /* 0x000ea80000100a00 */
[----:B------:R-:W2:Y:S04]  /*389b0*/  LDL.64 R46, [R1+0x950] ;  /* 0x00095000012e7983 */ /* 0x000ea80000100a00 */
[----:B------:R1:W-:Y:S04]  /*389c0*/  LDGSTS.E [R5+0x10004], desc[UR8][R36.64], !P3 ;  /* 0x1000400024057fae */ /* 0x0003e8000d921848 */
[----:B------:R-:W-:Y:S04]  /*389d0*/  LDGSTS.E [R4+0x14004], desc[UR8][R34.64], !P3 ;  /* 0x1400400022047fae */ /* 0x000fe8000d921848 */
[----:B------:R-:W2:Y:S04]  /*389e0*/  LDL.64 R36, [R1+0xda8] ;  /* 0x000da80001247983 */ /* 0x000ea80000100a00 */
[----:B------:R-:W2:Y:S01]  /*389f0*/  LDL.64 R34, [R1+0x940] ;  /* 0x0009400001227983 */ /* 0x000ea20000100a00 */
[----:B------:R-:W-:Y:S01]  /*38a00*/  ISETP.GE.U32.AND P0, PT, R3, 0x7ffffd46, PT ;  /* 0x7ffffd460300780c */ /* 0x000fe20003f06070 */
[----:B------:R-:W-:Y:S01]  /*38a10*/  VIADD R3, R11, 0x100000 ;  /* 0x001000000b037836 */ /* 0x000fe20000000000 */
[----:B-1----:R-:W-:-:S02]  /*38a20*/  IADD3 R5, R10, -0x23c, RZ ;  /* 0xfffffdc40a057810 */ /* 0x002fc40007ffe0ff */
[----:B------:R-:W1:Y:S02]  /*38a30*/  LDC R10, c[0x0][0x230] ;  /* 0x00008c00ff0a7b82 */ /* 0x000e640000000800 */
[----:B----4-:R-:W-:Y:S04]  /*38a40*/  LDGSTS.E [R3+0x18004], desc[UR8][R32.64], !P3 ;  /* 0x1800400020037fae */ /* 0x010fe8000d921848 */
[----:B------:R-:W4:Y:S04]  /*38a50*/  LDL.64 R32, [R1+0x1550] ;  /* 0x0015500001207983 */ /* 0x000f280000100a00 */
[----:B---3--:R-:W-:Y:S01]  /*38a60*/  LDGSTS.E [R2+0x1c004], desc[UR8][R30.64], !P3 ;  /* 0x1c0040001e027fae */ /* 0x008fe2000d921848 */
[----:B------:R-:W-:-:S03]  /*38a70*/  ISETP.GE.U32.AND P2, PT, R5, 0x7ffffd45, PT ;  /* 0x7ffffd450500780c */ /* 0x000fc60003f46070 */
[----:B------:R3:W-:Y:S04]  /*38a80*/  LDGSTS.E [R4+0x10008], desc[UR8][R52.64], !P0 ;  /* 0x1000800034047fae */ /* 0x0007e8000c121848 */
[----:B------:R-:W4:Y:S01]  /*38a90*/  LDL.64 R30, [R1+0xcb8] ;  /* 0x000cb800011e7983 */ /* 0x000f220000100a00 */
[----:B---3--:R-:W-:-:S03]  /*38aa0*/  VIADD R4, R20, 0xfffffda7 ;  /* 0xfffffda714047836 */ /* 0x008fc60000000000 */
[----:B------:R-:W3:Y:S01]  /*38ab0*/  LDL.64 R52, [R1+0x1558] ;  /* 0x0015580001347983 */ /* 0x000ee20000100a00 */
[C---:B------:R-:W-:Y:S01]  /*38ac0*/  VIADD R5, R11.reuse, 0x100000 ;  /* 0x001000000b057836 */ /* 0x040fe20000000000 */
[----:B------:R-:W1:Y:S01]  /*38ad0*/  LDC R20, c[0x0][0x230] ;  /* 0x00008c00ff147b82 */ /* 0x000e620000000800 */
[----:B------:R-:W-:Y:S02]  /*38ae0*/  ISETP.GE.U32.AND P3, PT, R4, 0x7ffffd28, PT ;  /* 0x7ffffd280400780c */ /* 0x000fe40003f66070 */
[----:B------:R-:W-:Y:S01]  /*38af0*/  IADD3 R4, R11, 0x100000, RZ ;  /* 0x001000000b047810 */ /* 0x000fe20007ffe0ff */
[----:B------:R-:W-:Y:S04]  /*38b00*/  LDGSTS.E [R3+0x14008], desc[UR8][R44.64], !P0 ;  /* 0x140080002c037fae */ /* 0x000fe8000c121848 */
[----:B------:R-:W-:Y:S04]  /*38b10*/  LDGSTS.E [R2+0x18008], desc[UR8][R38.64], !P0 ;  /* 0x1800800026027fae */ /* 0x000fe8000c121848 */
[----:B------:R-:W-:Y:S04]  /*38b20*/  LDGSTS.E [R4+0x1c008], desc[UR8][R50.64], !P0 ;  /* 0x1c00800032047fae */ /* 0x000fe8000c121848 */
[----:B------:R-:W3:Y:S04]  /*38b30*/  LDL.64 R44, [R1+0xcc0] ;  /* 0x000cc000012c7983 */ /* 0x000ee80000100a00 */
[----:B------:R-:W3:Y:S04]  /*38b40*/  LDL.64 R38, [R1+0xcc8] ;  /* 0x000cc80001267983 */ /* 0x000ee80000100a00 */
        /* <DEDUP_REMOVED lines=11> */
[----:B----4-:R1:W-:Y:S04]  /*38c00*/  LDGSTS.E [R5+0x20000], desc[UR8][R32.64], !P3 ;  /* 0x2000000020057fae */ /* 0x0103e8000d921848 */
[----:B------:R-:W4:Y:S04]  /*38c10*/  LDL.64 R32, [R1+0x1560] ;  /* 0x0015600001207983 */ /* 0x000f280000100a00 */
[----:B------:R-:W-:Y:S04]  /*38c20*/  LDGSTS.E [R4+0x24000], desc[UR8][R30.64], !P3 ;  /* 0x240000001e047fae */ /* 0x000fe8000d921848 */
[----:B------:R-:W2:Y:S01]  /*38c30*/  LDL.64 R30, [R1+0xce8] ;  /* 0x000ce800011e7983 */ /* 0x000ea20000100a00 */
[----:B------:R-:W-:Y:S01]  /*38c40*/  ISETP.GE.U32.AND P0, PT, R3, 0x7ffffd27, PT ;  /* 0x7ffffd270300780c */ /* 0x000fe20003f06070 */
[----:B------:R-:W-:-:S05]  /*38c50*/  VIADD R3, R11, 0x100000 ;  /* 0x001000000b037836 */ /* 0x000fca0000000000 */
[----:B---3--:R-:W-:Y:S04]  /*38c60*/  LDGSTS.E [R3+0x28000], desc[UR8][R44.64], !P3 ;  /* 0x280000002c037fae */ /* 0x008fe8000d921848 */
[----:B------:R-:W-:Y:S04]  /*38c70*/  LDGSTS.E [R2+0x2c000], desc[UR8][R38.64], !P3 ;  /* 0x2c00000026027fae */ /* 0x000fe8000d921848 */
[----:B------:R3:W-:Y:S04]  /*38c80*/  LDGSTS.E [R4+0x20004], desc[UR8][R52.64], !P0 ;  /* 0x2000400034047fae */ /* 0x0007e8000c121848 */
[----:B------:R-:W2:Y:S04]  /*38c90*/  LDL.64 R44, [R1+0x1568] ;  /* 0x00156800012c7983 */ /* 0x000ea80000100a00 */
[----:B------:R-:W2:Y:S01]  /*38ca0*/  LDL.64 R38, [R1+0xd00] ;  /* 0x000d000001267983 */ /* 0x000ea20000100a00 */
[----:B-1----:R-:W-:-:S02]  /*38cb0*/  IADD3 R5, R10, -0x25b, RZ ;  /* 0xfffffda50a057810 */ /* 0x002fc40007ffe0ff */
[----:B------:R-:W1:Y:S01]  /*38cc0*/  LDC R10, c[0x0][0x230] ;  /* 0x00008c00ff0a7b82 */ /* 0x000e620000000800 */
[----:B---3--:R-:W-:Y:S01]  /*38cd0*/  VIADD R4, R20, 0xfffffda4 ;  /* 0xfffffda414047836 */ /* 0x008fe20000000000 */
[----:B------:R-:W3:Y:S04]  /*38ce0*/  LDL.64 R52, [R1+0x1650] ;  /* 0x0016500001347983 */ /* 0x000ee80000100a00 */
[----:B------:R-:W-:Y:S01]  /*38cf0*/  LDGSTS.E [R3+0x24004], desc[UR8][R36.64], !P0 ;  /* 0x2400400024037fae */ /* 0x000fe2000c121848 */
[----:B------:R-:W-:Y:S01]  /*38d00*/  ISETP.GE.U32.AND P2, PT, R5, 0x7ffffd26, PT ;  /* 0x7ffffd260500780c */ /* 0x000fe20003f46070 */
[----:B------:R-:W1:Y:S02]  /*38d10*/  LDC R20, c[0x0][0x230] ;  /* 0x00008c00ff147b82 */ /* 0x000e640000000800 */
[----:B------:R-:W-:Y:S04]  /*38d20*/  LDGSTS.E [R2+0x28004], desc[UR8][R34.64], !P0 ;  /* 0x2800400022027fae */ /* 0x000fe8000c121848 */
[----:B------:R-:W3:Y:S04]  /*38d30*/  LDL.64 R36, [R1+0xd08] ;  /* 0x000d080001247983 */ /* 0x000ee80000100a00 */
[----:B------:R-:W3:Y:S01]  /*38d40*/  LDL.64 R34, [R1+0xd10] ;  /* 0x000d100001227983 */ /* 0x000ee20000100a00 */
[----:B------:R-:W-:-:S02]  /*38d50*/  ISETP.GE.U32.AND P3, PT, R4, 0x7ffffd25, PT ;  /* 0x7ffffd250400780c */ /* 0x000fc40003f66070 */
[----:B------:R-:W-:-:S05]  /*38d60*/  IADD3 R4, R11, 0x100000, RZ ;  /* 0x001000000b047810 */ /* 0x000fca0007ffe0ff */
[----:B------:R-:W-:Y:S01]  /*38d70*/  LDGSTS.E [R4+0x2c004], desc[UR8][R50.64], !P0 ;  /* 0x2c00400032047fae */ /* 0x000fe2000c121848 */
[----:B------:R-:W-:-:S03]  /*38d80*/  VIADD R5, R11, 0x100000 ;  /* 0x001000000b057836 */ /* 0x000fc60000000000 */
[----:B------:R-:W3:Y:S04]  /*38d90*/  LDL.64 R50, [R1+0x1058] ;  /* 0x0010580001327983 */ /* 0x000ee80000100a00 */
[----:B----4-:R4:W-:Y:S04]  /*38da0*/  LDGSTS.E [R3+0x20008], desc[UR8][R32.64], !P2 ;  /* 0x2000800020037fae */ /* 0x0109e8000d121848 */
[----:B------:R-:W3:Y:S04]  /*38db0*/  LDL.64 R32, [R1+0x1048] ;  /* 0x0010480001207983 */ /* 0x000ee80000100a00 */
[----:B--2---:R-:W-:Y:S01]  /*38dc0*/  LDGSTS.E [R2+0x24008], desc[UR8][R30.64], !P2 ;  /* 0x240080001e027fae */ /* 0x004fe2000d121848 */
[----:B----4-:R-:W-:-:S02]  /*38dd0*/  IADD3 R3, R9, -0x279, RZ ;  /* 0xfffffd8709037810 */ /* 0x010fc40007ffe0ff */
[----:B------:R-:W2:Y:S01]  /*38de0*/  LDC R9, c[0x0][0x230] ;  /* 0x00008c00ff097b82 */ /* 0x000ea20000000800 */
[----:B------:R-:W-:Y:S04]  /*38df0*/  LDGSTS.E [R5+0x28008], desc[UR8][R48.64], !P2 ;  /* 0x2800800030057fae */ /* 0x000fe8000d121848 */
[----:B------:R-:W4:Y:S01]  /*38e00*/  LDL.64 R30, [R1+0x1050] ;  /* 0x00105000011e7983 */ /* 0x000f220000100a00 */
        /* <DEDUP_REMOVED lines=17> */
[----:B------:R-:W-:Y:S01]  /*38f20*/  ISETP.GE.U32.AND P2, PT, R5, 0x7ffffd07, PT ;  /* 0x7ffffd070500780c */ /* 0x000fe20003f46070 */
[----:B------:R-:W3:Y:S04]  /*38f30*/  LDL.64 R52, [R1+0x1668] ;  /* 0x0016680001347983 */ /* 0x000ee80000100a00 */
[----:B------:R-:W-:Y:S01]  /*38f40*/  LDGSTS.E [R3+0x34000], desc[UR8][R32.64], !P0 ;  /* 0x3400000020037fae */ /* 0x000fe2000c121848 */
[----:B------:R-:W3:Y:S03]  /*38f50*/  LDC R20, c[0x0][0x230] ;  /* 0x00008c00ff147b82 */ /* 0x000ee60000000800 */
[----:B------:R-:W3:Y:S04]  /*38f60*/  LDL.64 R32, [R1+0x1088] ;  /* 0x0010880001207983 */ /* 0x000ee80000100a00 */
[----:B----4-:R-:W-:Y:S04]  /*38f70*/  LDGSTS.E [R2+0x38000], desc[UR8][R30.64], !P0 ;  /* 0x380000001e027fae */ /* 0x010fe8000c121848 */
[----:B------:R-:W4:Y:S01]  /*38f80*/  LDL.64 R30, [R1+0x1090] ;  /* 0x00109000011e7983 */ /* 0x000f220000100a00 */
[----:B------:R-:W-:-:S02]  /*38f90*/  ISETP.GE.U32.AND P3, PT, R4, 0x7ffffd06, PT ;  /* 0x7ffffd060400780c */ /* 0x000fc40003f66070 */
[C---:B------:R-:W-:Y:S01]  /*38fa0*/  IADD3 R4, R11.reuse, 0x100000, RZ ;  /* 0x001000000b047810 */ /* 0x040fe20007ffe0ff */
[----:B------:R-:W-:-:S04]  /*38fb0*/  VIADD R5, R11, 0x100000 ;  /* 0x001000000b057836 */ /* 0x000fc80000000000 */
[----:B------:R-:W-:Y:S04]  /*38fc0*/  LDGSTS.E [R4+0x3c000], desc[UR8][R50.64], !P0 ;  /* 0x3c00000032047fae */ /* 0x000fe8000c121848 */
[----:B------:R-:W4:Y:S04]  /*38fd0*/  LDL.64 R50, [R1+0x10a8] ;  /* 0x0010a80001327983 */ /* 0x000f280000100a00 */
[----:B--2---:R2:W-:Y:S04]  /*38fe0*/  LDGSTS.E [R3+0x30004], desc[UR8][R44.64], !P2 ;  /* 0x300040002c037fae */ /* 0x0045e8000d121848 */
[----:B------:R-:W-:Y:S04]  /*38ff0*/  LDGSTS.E [R2+0x34004], desc[UR8][R38.64], !P2 ;  /* 0x3400400026027fae */ /* 0x000fe8000d121848 */
[----:B------:R-:W-:Y:S04]  /*39000*/  LDGSTS.E [R5+0x38004], desc[UR8][R48.64], !P2 ;  /* 0x3800400030057fae */ /* 0x000fe8000d121848 */
[----:B------:R-:W4:Y:S04]  /*39010*/  LDL.64 R44, [R1+0x1098] ;  /* 0x00109800012c7983 */ /* 0x000f280000100a00 */
[----:B------:R-:W4:Y:S04]  /*39020*/  LDL.64 R38, [R1+0x10a0] ;  /* 0x0010a00001267983 */ /* 0x000f280000100a00 */
        /* <DEDUP_REMOVED lines=12> */
[----:B------:R-:W-:Y:S01]  /*390f0*/  IADD3 R11, R11, 0x100000, RZ ;  /* 0x001000000b0b7810 */ /* 0x000fe20007ffe0ff */
[----:B------:R-:W1:Y:S01]  /*39100*/  LDC R10, c[0x0][0x230] ;  /* 0x00008c00ff0a7b82 */ /* 0x000e620000000800 */
[----:B---3--:R-:W-:Y:S04]  /*39110*/  LDGSTS.E [R3+0x38008], desc[UR8][R32.64], !P3 ;  /* 0x3800800020037fae */ /* 0x008fe8000d921848 */
[----:B------:R-:W3:Y:S04]  /*39120*/  LDL.64 R32, [R1+0x8c8] ;  /* 0x0008c80001207983 */ /* 0x000ee80000100a00 */
[----:B----4-:R-:W-:Y:S01]  /*39130*/  LDGSTS.E [R2+0x3c008], desc[UR8][R30.64], !P3 ;  /* 0x3c0080001e027fae */ /* 0x010fe2000d921848 */
[----:B------:R-:W-:-:S03]  /*39140*/  ISETP.GE.U32.AND P0, PT, R5, 0x7ffffd64, PT ;  /* 0x7ffffd640500780c */ /* 0x000fc60003f06070 */
[----:B------:R-:W-:Y:S04]  /*39150*/  LDGSTS.E [R4+0x3000c], desc[UR8][R52.64], !P4 ;  /* 0x3000c00034047fae */ /* 0x000fe8000e121848 */
[----:B------:R-:W4:Y:S04]  /*39160*/  LDL.64 R30, [R1+0x570] ;  /* 0x00057000011e7983 */ /* 0x000f280000100a00 */
[----:B------:R-:W4:Y:S04]  /*39170*/  LDL.64 R52, [R1+0x900] ;  /* 0x0009000001347983 */ /* 0x000f280000100a00 */
[----:B------:R1:W-:Y:S04]  /*39180*/  LDGSTS.E [R3+0x3400c], desc[UR8][R44.64], !P4 ;  /* 0x3400c0002c037fae */ /* 0x0003e8000e121848 */
[----:B------:R1:W-:Y:S04]  /*39190*/  LDGSTS.E [R2+0x3800c], desc[UR8][R38.64], !P4 ;  /* 0x3800c00026027fae */ /* 0x0003e8000e121848 */
[----:B------:R1:W-:Y:S02]  /*391a0*/  LDGSTS.E [R11+0x3c00c], desc[UR8][R50.64], !P4 ;  /* 0x3c00c000320b7fae */ /* 0x0003e4000e121848 */
[----:B-1----:R-:W-:-:S02]  /*391b0*/  VIADD R3, R12, 0x100000 ;  /* 0x001000000c037836 */ /* 0x002fc40000000000 */
[----:B------:R-:W4:Y:S01]  /*391c0*/  LDL.64 R44, [R1+0x5a8] ;  /* 0x0005a800012c7983 */ /* 0x000f220000100a00 */
[----:B------:R-:W-:-:S03]  /*391d0*/  IADD3 R2, R12, 0x100000, RZ ;  /* 0x001000000c027810 */ /* 0x000fc60007ffe0ff */
[----:B------:R-:W4:Y:S01]  /*391e0*/  LDL.64 R38, [R1+0x5b0] ;  /* 0x0005b00001267983 */ /* 0x000f220000100a00 */
[----:B------:R-:W-:Y:S02]  /*391f0*/  VIADD R4, R20, 0xfffffde2 ;  /* 0xfffffde214047836 */ /* 0x000fe40000000000 */
[----:B------:R-:W-:Y:S01]  /*39200*/  VIADD R5, R12, 0x100000 ;  /* 0x001000000c057836 */ /* 0x000fe20000000000 */
[----:B------:R-:W4:Y:S01]  /*39210*/  LDL.64 R50, [R1+0x620] ;  /* 0x0006200001327983 */ /* 0x000f220000100a00 */
[----:B------:R-:W1:Y:S08]  /*39220*/  LDC R20, c[0x0][0x230] ;  /* 0x00008c00ff147b82 */ /* 0x000e700000000800 */
[----:B------:R-:W1:Y:S01]  /*39230*/  LDC R11, c[0x0][0x230] ;  /* 0x00008c00ff0b7b82 */ /* 0x000e620000000800 */
[----:B--2---:R2:W-:Y:S04]  /*39240*/  LDGSTS.E [R3], desc[UR8][R36.64], !P0 ;  /* 0x0000000024037fae */ /* 0x0045e8000c121848 */
[----:B------:R-:W-:Y:S04]  /*39250*/  LDGSTS.E [R2+0x4000], desc[UR8][R34.64], !P0 ;  /* 0x0400000022027fae */ /* 0x000fe8000c121848 */
[----:B------:R-:W4:Y:S04]  /*39260*/  LDL.64 R36, [R1+0x5d0] ;  /* 0x0005d00001247983 */ /* 0x000f280000100a00 */
[----:B------:R-:W4:Y:S01]  /*39270*/  LDL.64 R34, [R1+0x5f0] ;  /* 0x0005f00001227983 */ /* 0x000f220000100a00 */
[----:B------:R-:W-:Y:S01]  /*39280*/  ISETP.GE.U32.AND P2, PT, R4, 0x7ffffd63, PT ;  /* 0x7ffffd630400780c */ /* 0x000fe20003f46070 */
[----:B------:R-:W-:-:S05]  /*39290*/  VIADD R4, R12, 0x100000 ;  /* 0x001000000c047836 */ /* 0x000fca0000000000 */
[----:B------:R-:W-:Y:S04]  /*392a0*/  LDGSTS.E [R4+0x8000], desc[UR8][R48.64], !P0 ;  /* 0x0800000030047fae */ /* 0x000fe8000c121848 */
[----:B------:R-:W-:Y:S04]  /*392b0*/  LDGSTS.E [R2+0xc000], desc[UR8][R46.64], !P0 ;  /* 0x0c0000002e027fae */ /* 0x000fe8000c121848 */
[----:B------:R-:W4:Y:S01]  /*392c0*/  LDL.64 R48, [R1+0x610] ;  /* 0x0006100001307983 */ /* 0x000f220000100a00 */
[----:B--2---:R-:W-:Y:S02]  /*392d0*/  IADD3 R3, R9, -0x21f, RZ ;  /* 0xfffffde109037810 */ /* 0x004fe40007ffe0ff */
[----:B------:R-:W2:Y:S01]  /*392e0*/  LDC R9, c[0x0][0x230] ;  /* 0x00008c00ff097b82 */ /* 0x000ea20000000800 */
[----:B------:R-:W2:Y:S04]  /*392f0*/  LDL.64 R46, [R1+0x628] ;  /* 0x00062800012e7983 */ /* 0x000ea80000100a00 */
[----:B---3--:R3:W-:Y:S04]  /*39300*/  LDGSTS.E [R5+0x4], desc[UR8][R32.64], !P2 ;  /* 0x0000400020057fae */ /* 0x0087e8000d121848 */
[----:B------:R-:W2:Y:S04]  /*39310*/  LDL.64 R32, [R1+0x920] ;  /* 0x0009200001207983 */ /* 0x000ea80000100a00 */
[----:B----4-:R-:W-:Y:S04]  /*39320*/  LDGSTS.E [R4+0x4004], desc[UR8][R30.64], !P2 ;  /* 0x040040001e047fae */ /* 0x010fe8000d121848 */
[----:B------:R-:W4:Y:S01]  /*39330*/  LDL.64 R30, [R1+0x618] ;  /* 0x00061800011e7983 */ /* 0x000f220000100a00 */
[----:B------:R-:W-:-:S02]  /*39340*/  ISETP.GE.U32.AND P0, PT, R3, 0x7ffffd62, PT ;  /* 0x7ffffd620300780c */ /* 0x000fc40003f06070 */
[----:B------:R-:W-:-:S05]  /*39350*/  IADD3 R3, R12, 0x100000, RZ ;  /* 0x001000000c037810 */ /* 0x000fca0007ffe0ff */
[----:B------:R-:W-:Y:S04]  /*39360*/  LDGSTS.E [R3+0x8004], desc[UR8][R44.64], !P2 ;  /* 0x080040002c037fae */ /* 0x000fe8000d121848 */
[----:B------:R-:W-:Y:S04]  /*39370*/  LDGSTS.E [R2+0xc004], desc[UR8][R38.64], !P2 ;  /* 0x0c00400026027fae */ /* 0x000fe8000d121848 */
[----:B------:R1:W-:Y:S04]  /*39380*/  LDGSTS.E [R4+0x8], desc[UR8][R52.64], !P0 ;  /* 0x0000800034047fae */ /* 0x0003e8000c121848 */
[----:B------:R-:W4:Y:S04]  /*39390*/  LDL.64 R44, [R1+0xdc8] ;  /* 0x000dc800012c7983 */ /* 0x000f280000100a00 */
[----:B------:R-:W4:Y:S01]  /*393a0*/  LDL.64 R38, [R1+0x960] ;  /* 0x0009600001267983 */ /* 0x000f220000100a00 */
        /* <DEDUP_REMOVED lines=12> */
[----:B------:R-:W-:Y:S04]  /*39470*/  LDGSTS.E [R4+0xc008], desc[UR8][R48.64], !P0 ;  /* 0x0c00800030047fae */ /* 0x000fe8000c121848 */
[----:B------:R-:W3:Y:S04]  /*39480*/  LDL.64 R48, [R1+0xde8] ;  /* 0x000de80001307983 */ /* 0x000ee80000100a00 */
[----:B--2---:R2:W-:Y:S04]  /*39490*/  LDGSTS.E [R3+0xc], desc[UR8][R32.64], !P2 ;  /* 0x0000c00020037fae */ /* 0x0045e8000d121848 */
[----:B------:R-:W3:Y:S04]  /*394a0*/  LDL.64 R32, [R1+0x978] ;  /* 0x0009780001207983 */ /* 0x000ee80000100a00 */
[----:B----4-:R-:W-:Y:S04]  /*394b0*/  LDGSTS.E [R2+0x400c], desc[UR8][R30.64], !P2 ;  /* 0x0400c0001e027fae */ /* 0x010fe8000d121848 */
[----:B------:R-:W4:Y:S01]  /*394c0*/  LDL.64 R30, [R1+0x988] ;  /* 0x00098800011e7983 */ /* 0x000f220000100a00 */
[----:B------:R-:W-:Y:S01]  /*394d0*/  IADD3 R5, R12, 0x100000, RZ ;  /* 0x001000000c057810 */ /* 0x000fe20007ffe0ff */
[----:B--2---:R-:W-:-:S02]  /*394e0*/  VIADD R3, R9, 0xfffffdc2 ;  /* 0xfffffdc209037836 */ /* 0x004fc40000000000 */
[----:B------:R-:W2:Y:S02]  /*394f0*/  LDC R9, c[0x0][0x230] ;  /* 0x00008c00ff097b82 */ /* 0x000ea40000000800 */
[----:B------:R-:W-:Y:S01]  /*39500*/  LDGSTS.E [R5+0x800c], desc[UR8][R50.64], !P2 ;  /* 0x0800c00032057fae */ /* 0x000fe2000d121848 */
[----:B------:R-:W-:Y:S02]  /*39510*/  ISETP.GE.U32.AND P0, PT, R3, 0x7ffffd43, PT ;  /* 0x7ffffd430300780c */ /* 0x000fe40003f06070 */
[----:B------:R-:W-:Y:S01]  /*39520*/  IADD3 R3, R12, 0x100000, RZ ;  /* 0x001000000c037810 */ /* 0x000fe20007ffe0ff */
        /* <DEDUP_REMOVED lines=9> */
[----:B------:R-:W3:Y:S04]  /*395c0*/  LDL.64 R36, [R1+0xe40] ;  /* 0x000e400001247983 */ /* 0x000ee80000100a00 */
[----:B------:R-:W3:Y:S04]  /*395d0*/  LDL.64 R34, [R1+0x9b8] ;  /* 0x0009b80001227983 */ /* 0x000ee80000100a00 */
[----:B------:R1:W-:Y:S02]  /*395e0*/  LDGSTS.E [R4+0x10004], desc[UR8][R48.64], !P0 ;  /* 0x1000400030047fae */ /* 0x0003e4000c121848 */
[----:B-1----:R-:W-:-:S02]  /*395f0*/  VIADD R5, R10, 0xfffffdc1 ;  /* 0xfffffdc10a057836 */ /* 0x002fc40000000000 */
[----:B------:R-:W1:Y:S01]  /*39600*/  LDC R10, c[0x0][0x230] ;  /* 0x00008c00ff0a7b82 */ /* 0x000e620000000800 */
[----:B------:R-:W-:Y:S01]  /*39610*/  IADD3 R4, R11, -0x240, RZ ;  /* 0xfffffdc00b047810 */ /* 0x000fe20007ffe0ff */
[----:B------:R-:W3:Y:S04]  /*39620*/  LDL.64 R48, [R1+0x1570] ;  /* 0x0015700001307983 */ /* 0x000ee80000100a00 */
[----:B------:R-:W-:Y:S01]  /*39630*/  LDGSTS.E [R3+0x14004], desc[UR8][R32.64], !P0 ;  /* 0x1400400020037fae */ /* 0x000fe2000c121848 */
[----:B------:R-:W-:Y:S01]  /*39640*/  ISETP.GE.U32.AND P2, PT, R5, 0x7ffffd42, PT ;  /* 0x7ffffd420500780c */ /* 0x000fe20003f46070 */
[----:B------:R-:W1:Y:S02]  /*39650*/  LDC R11, c[0x0][0x230] ;  /* 0x00008c00ff0b7b82 */ /* 0x000e640000000800 */
[----:B------:R-:W3:Y:S04]  /*39660*/  LDL.64 R32, [R1+0x9c0] ;  /* 0x0009c00001207983 */ /* 0x000ee80000100a00 */
[----:B----4-:R-:W-:Y:S04]  /*39670*/  LDGSTS.E [R2+0x18004], desc[UR8][R30.64], !P0 ;  /* 0x180040001e027fae */ /* 0x010fe8000c121848 */
[----:B------:R-:W4:Y:S01]  /*39680*/  LDL.64 R30, [R1+0x9c8] ;  /* 0x0009c800011e7983 */ /* 0x000f220000100a00 */
[----:B------:R-:W-:Y:S01]  /*39690*/  ISETP.GE.U32.AND P3, PT, R4, 0x7ffffd41, PT ;  /* 0x7ffffd410400780c */ /* 0x000fe20003f66070 */
[C---:B------:R-:W-:Y:S01]  /*396a0*/  VIADD R4, R12.reuse, 0x100000 ;  /* 0x001000000c047836 */ /* 0x040fe20000000000 */
[----:B------:R-:W-:-:S04]  /*396b0*/  IADD3 R5, R12, 0x100000, RZ ;  /* 0x001000000c057810 */ /* 0x000fc80007ffe0ff */
[----:B--2---:R-:W-:Y:S04]  /*396c0*/  LDGSTS.E [R4+0x1c004], desc[UR8][R46.64], !P0 ;  /* 0x1c0040002e047fae */ /* 0x004fe8000c121848 */
[----:B------:R2:W-:Y:S04]  /*396d0*/  LDGSTS.E [R3+0x10008], desc[UR8][R52.64], !P2 ;  /* 0x1000800034037fae */ /* 0x0005e8000d121848 */
[----:B------:R-:W4:Y:S01]  /*396e0*/  LDL.64 R46, [R1+0xd18] ;  /* 0x000d1800012e7983 */ /* 0x000f220000100a00 */
[----:B--2---:R-:W-:-:S03]  /*396f0*/  VIADD R3, R9, 0xfffffda3 ;  /* 0xfffffda309037836 */ /* 0x004fc60000000000 */
[----:B------:R-:W-:Y:S01]  /*39700*/  LDGSTS.E [R2+0x14008], desc[UR8][R44.64], !P2 ;  /* 0x140080002c027fae */ /* 0x000fe2000d121848 */
[----:B------:R-:W2:Y:S03]  /*39710*/  LDC R9, c[0x0][0x230] ;  /* 0x00008c00ff097b82 */ /* 0x000ea60000000800 */
[----:B------:R-:W-:Y:S04]  /*39720*/  LDGSTS.E [R5+0x18008], desc[UR8][R50.64], !P2 ;  /* 0x1800800032057fae */ /* 0x000fe8000d121848 */
[----:B------:R-:W-:Y:S04]  /*39730*/  LDGSTS.E [R2+0x1c008], desc[UR8][R38.64], !P2 ;  /* 0x1c00800026027fae */ /* 0x000fe8000d121848 */
[----:B------:R-:W2:Y:S01]  /*39740*/  LDL.64 R44, [R1+0xd28] ;  /* 0x000d2800012c7983 */ /* 0x000ea20000100a00 */
[----:B------:R-:W-:-:S03]  /*39750*/  ISETP.GE.U32.AND P0, PT, R3, 0x7ffffd24, PT ;  /* 0x7ffffd240300780c */ /* 0x000fc60003f06070 */
[----:B------:R-:W2:Y:S04]  /*39760*/  LDL.64 R52, [R1+0xd58] ;  /* 0x000d580001347983 */ /* 0x000ea80000100a00 */
[----:B------:R-:W2:Y:S04]  /*39770*/  LDL.64 R38, [R1+0x1578] ;  /* 0x0015780001267983 */ /* 0x000ea80000100a00 */
[----:B------:R-:W2:Y:S04]  /*39780*/  LDL.64 R50, [R1+0xd60] ;  /* 0x000d600001327983 */ /* 0x000ea80000100a00 */
[----:B---3--:R1:W-:Y:S04]  /*39790*/  LDGSTS.E [R5+0x1000c], desc[UR8][R36.64], !P3 ;  /* 0x1000c00024057fae */ /* 0x0083e8000d921848 */
[----:B------:R-:W-:Y:S04]  /*397a0*/  LDGSTS.E [R4+0x1400c], desc[UR8][R34.64], !P3 ;  /* 0x1400c00022047fae */ /* 0x000fe8000d921848 */
[----:B------:R-:W3:Y:S04]  /*397b0*/  LDL.64 R36, [R1+0xd40] ;  /* 0x000d400001247983 */ /* 0x000ee80000100a00 */
[----:B------:R-:W3:Y:S01]  /*397c0*/  LDL.64 R34, [R1+0xd48] ;  /* 0x000d480001227983 */ /* 0x000ee20000100a00 */
[----:B------:R-:W-:Y:S01]  /*397d0*/  IADD3 R3, R12, 0x100000, RZ ;  /* 0x001000000c037810 */ /* 0x000fe20007ffe0ff */
[----:B-1----:R-:W-:-:S02]  /*397e0*/  VIADD R5, R11, 0xfffffda2 ;  /* 0xfffffda20b057836 */ /* 0x002fc40000000000 */
[----:B------:R-:W1:Y:S02]  /*397f0*/  LDC R11, c[0x0][0x230] ;  /* 0x00008c00ff0b7b82 */ /* 0x000e640000000800 */
[----:B------:R-:W-:Y:S04]  /*39800*/  LDGSTS.E [R3+0x1800c], desc[UR8][R32.64], !P3 ;  /* 0x1800c00020037fae */ /* 0x000fe8000d921848 */
[----:B------:R-:W3:Y:S04]  /*39810*/  LDL.64 R32, [R1+0xd50] ;  /* 0x000d500001207983 */ /* 0x000ee80000100a00 */
[----:B----4-:R-:W-:Y:S01]  /*39820*/  LDGSTS.E [R2+0x1c00c], desc[UR8][R30.64], !P3 ;  /* 0x1c00c0001e027fae */ /* 0x010fe2000d921848 */
[----:B------:R-:W-:-:S03]  /*39830*/  ISETP.GE.U32.AND P2, PT, R5, 0x7ffffd23, PT ;  /* 0x7ffffd230500780c */ /* 0x000fc60003f46070 */
[----:B------:R4:W-:Y:S04]  /*39840*/  LDGSTS.E [R4+0x20000], desc[UR8][R48.64], !P0 ;  /* 0x2000000030047fae */ /* 0x0009e8000c121848 */
[----:B------:R-:W3:Y:S01]  /*39850*/  LDL.64 R30, [R1+0x1580] ;  /* 0x00158000011e7983 */ /* 0x000ee20000100a00 */
[----:B----4-:R-:W-:-:S03]  /*39860*/  IADD3 R4, R20, -0x25f, RZ ;  /* 0xfffffda114047810 */ /* 0x010fc60007ffe0ff */
[----:B------:R-:W4:Y:S01]  /*39870*/  LDL.64 R48, [R1+0xd68] ;  /* 0x000d680001307983 */ /* 0x000f220000100a00 */
[----:B------:R-:W-:Y:S01]  /*39880*/  VIADD R5, R12, 0x100000 ;  /* 0x001000000c057836 */ /* 0x000fe20000000000 */
[----:B------:R-:W1:Y:S01]  /*39890*/  LDC R20, c[0x0][0x230] ;  /* 0x00008c00ff147b82 */ /* 0x000e620000000800 */
[----:B------:R-:W-:Y:S01]  /*398a0*/  ISETP.GE.U32.AND P3, PT, R4, 0x7ffffd22, PT ;  /* 0x7ffffd220400780c */ /* 0x000fe20003f66070 */
[----:B------:R-:W-:Y:S01]  /*398b0*/  LDGSTS.E [R3+0x24000], desc[UR8][R46.64], !P0 ;  /* 0x240000002e037fae */ /* 0x000fe2000c121848 */
[----:B------:R-:W-:-:S03]  /*398c0*/  IADD3 R4, R12, 0x100000, RZ ;  /* 0x001000000c047810 */ /* 0x000fc60007ffe0ff */
[----:B------:R-:W4:Y:S04]  /*398d0*/  LDL.64 R46, [R1+0x1588] ;  /* 0x00158800012e7983 */ /* 0x000f280000100a00 */
[----:B--2---:R-:W-:Y:S04]  /*398e0*/  LDGSTS.E [R2+0x28000], desc[UR8][R44.64], !P0 ;  /* 0x280000002c027fae */ /* 0x004fe8000c121848 */
[----:B------:R-:W-:Y:S04]  /*398f0*/  LDGSTS.E [R3+0x2c000], desc[UR8][R54.64], !P0 ;  /* 0x2c00000036037fae */ /* 0x000fe8000c121848 */
[----:B------:R-:W-:Y:S04]  /*39900*/  LDGSTS.E [R2+0x20004], desc[UR8][R38.64], !P2 ;  /* 0x2000400026027fae */ /* 0x000fe8000d121848 */
[----:B------:R-:W2:Y:S04]  /*39910*/  LDL.64 R44, [R1+0xd70] ;  /* 0x000d7000012c7983 */ /* 0x000ea80000100a00 */
[----:B------:R-:W2:Y:S04]  /*39920*/  LDL.64 R54, [R1+0x10d8] ;  /* 0x0010d80001367983 */ /* 0x000ea80000100a00 */
[----:B------:R-:W2:Y:S04]  /*39930*/  LDL.64 R38, [R1+0xd78] ;  /* 0x000d780001267983 */ /* 0x000ea80000100a00 */
[----:B---3--:R3:W-:Y:S04]  /*39940*/  LDGSTS.E [R5+0x24004], desc[UR8][R36.64], !P2 ;  /* 0x2400400024057fae */ /* 0x0087e8000d121848 */
[----:B------:R-:W-:Y:S04]  /*39950*/  LDGSTS.E [R4+0x28004], desc[UR8][R34.64], !P2 ;  /* 0x2800400022047fae */ /* 0x000fe8000d121848 */
[----:B------:R-:W2:Y:S04]  /*39960*/  LDL.64 R36, [R1+0xd80] ;  /* 0x000d800001247983 */ /* 0x000ea80000100a00 */
[----:B------:R-:W2:Y:S01]  /*39970*/  LDL.64 R34, [R1+0x16e8] ;  /* 0x0016e80001227983 */ /* 0x000ea20000100a00 */
[----:B---3--:R-:W-:-:S02]  /*39980*/  VIADD R5, R10, 0xfffffda0 ;  /* 0xfffffda00a057836 */ /* 0x008fc40000000000 */
[----:B------:R-:W3:Y:S01]  /*39990*/  LDC R10, c[0x0][0x230] ;  /* 0x00008c00ff0a7b82 */ /* 0x000ee20000000800 */
[----:B------:R-:W-:Y:S04]  /*399a0*/  LDGSTS.E [R2+0x2c004], desc[UR8][R32.64], !P2 ;  /* 0x2c00400020027fae */ /* 0x000fe8000d121848 */
[----:B------:R-:W3:Y:S04]  /*399b0*/  LDL.64 R32, [R1+0x10b8] ;  /* 0x0010b80001207983 */ /* 0x000ee80000100a00 */
[----:B------:R-:W-:Y:S01]  /*399c0*/  LDGSTS.E [R4+0x20008], desc[UR8][R30.64], !P3 ;  /* 0x200080001e047fae */ /* 0x000fe2000d921848 */
[----:B------:R-:W-:-:S03]  /*399d0*/  ISETP.GE.U32.AND P0, PT, R5, 0x7ffffd21, PT ;  /* 0x7ffffd210500780c */ /* 0x000fc60003f06070 */
[----:B------:R-:W3:Y:S01]  /*399e0*/  LDL.64 R30, [R1+0x10c0] ;  /* 0x0010c000011e7983 */ /* 0x000ee20000100a00 */
[----:B------:R-:W-:-:S03]  /*399f0*/  IADD3 R5, R9, -0x27d, RZ ;  /* 0xfffffd8309057810 */ /* 0x000fc60007ffe0ff */
[----:B------:R-:W-:Y:S01]  /*39a00*/  LDGSTS.E [R3+0x24008], desc[UR8][R52.64], !P3 ;  /* 0x2400800034037fae */ /* 0x000fe2000d921848 */
[----:B------:R-:W-:Y:S01]  /*39a10*/  ISETP.GE.U32.AND P2, PT, R5, 0x7ffffd04, PT ;  /* 0x7ffffd040500780c */ /* 0x000fe20003f46070 */
[----:B-1----:R-:W-:Y:S02]  /*39a20*/  VIADD R5, R20, 0xfffffd82 ;  /* 0xfffffd8214057836 */ /* 0x002fe40000000000 */
[----:B------:R-:W-:Y:S01]  /*39a30*/  LDGSTS.E [R2+0x28008], desc[UR8][R50.64], !P3 ;  /* 0x2800800032027fae */ /* 0x000fe2000d921848 */
[----:B------:R-:W-:-:S03]  /*39a40*/  IADD3 R9, R12, 0x100000, RZ ;  /* 0x001000000c097810 */ /* 0x000fc60007ffe0ff */
[----:B----4-:R-:W-:Y:S01]  /*39a50*/  LDGSTS.E [R4+0x2c008], desc[UR8][R48.64], !P3 ;  /* 0x2c00800030047fae */ /* 0x010fe2000d921848 */
[----:B------:R-:W-:Y:S01]  /*39a60*/  ISETP.GE.U32.AND P3, PT, R5, 0x7ffffd03, PT ;  /* 0x7ffffd030500780c */ /* 0x000fe20003f66070 */
[----:B------:R-:W-:Y:S02]  /*39a70*/  VIADD R5, R12, 0x100000 ;  /* 0x001000000c057836 */ /* 0x000fe40000000000 */
[----:B------:R-:W4:Y:S04]  /*39a80*/  LDL.64 R52, [R1+0x10e0] ;  /* 0x0010e00001347983 */ /* 0x000f280000100a00 */
[----:B------:R-:W4:Y:S04]  /*39a90*/  LDL.64 R50, [R1+0x1838] ;  /* 0x0018380001327983 */ /* 0x000f280000100a00 */
[----:B------:R-:W-:Y:S04]  /*39aa0*/  LDGSTS.E [R3+0x2000c], desc[UR8][R46.64], !P0 ;  /* 0x2000c0002e037fae */ /* 0x000fe8000c121848 */
[----:B------:R-:W4:Y:S04]  /*39ab0*/  LDL.64 R48, [R1+0x10e8] ;  /* 0x0010e80001307983 */ /* 0x000f280000100a00 */
[----:B--2---:R-:W-:Y:S04]  /*39ac0*/  LDGSTS.E [R2+0x2400c], desc[UR8][R44.64], !P0 ;  /* 0x2400c0002c027fae */ /* 0x004fe8000c121848 */
[----:B------:R-:W2:Y:S04]  /*39ad0*/  LDL.64 R46, [R1+0x10f0] ;  /* 0x0010f000012e7983 */ /* 0x000ea80000100a00 */
[----:B------:R-:W-:Y:S04]  /*39ae0*/  LDGSTS.E [R9+0x2800c], desc[UR8][R38.64], !P0 ;  /* 0x2800c00026097fae */ /* 0x000fe8000c121848 */
[----:B------:R-:W2:Y:S04]  /*39af0*/  LDL.64 R44, [R1+0x10f8] ;  /* 0x0010f800012c7983 */ /* 0x000ea80000100a00 */
[----:B------:R-:W2:Y:S04]  /*39b00*/  LDL.64 R38, [R1+0x1888] ;  /* 0x0018880001267983 */ /* 0x000ea80000100a00 */
[----:B------:R3:W-:Y:S04]  /*39b10*/  LDGSTS.E [R5+0x2c00c], desc[UR8][R36.64], !P0 ;  /* 0x2c00c00024057fae */ /* 0x0007e8000c121848 */
[----:B------:R-:W-:Y:S04]  /*39b20*/  LDGSTS.E [R4+0x30000], desc[UR8][R34.64], !P2 ;  /* 0x3000000022047fae */ /* 0x000fe8000d121848 */
[----:B------:R-:W2:Y:S04]  /*39b30*/  LDL.64 R36, [R1+0x1100] ;  /* 0x0011000001247983 */ /* 0x000ea80000100a00 */
[----:B------:R-:W2:Y:S01]  /*39b40*/  LDL.64 R34, [R1+0x1108] ;  /* 0x0011080001227983 */ /* 0x000ea20000100a00 */
[----:B---3--:R-:W-:Y:S01]  /*39b50*/  IADD3 R5, R10, -0x27f, RZ ;  /* 0xfffffd810a057810 */ /* 0x008fe20007ffe0ff */
[----:B------:R-:W-:-:S03]  /*39b60*/  VIADD R9, R11, 0xfffffd80 ;  /* 0xfffffd800b097836 */ /* 0x000fc60000000000 */
[----:B------:R-:W-:Y:S01]  /*39b70*/  ISETP.GE.U32.AND P0, PT, R5, 0x7ffffd02, PT ;  /* 0x7ffffd020500780c */ /* 0x000fe20003f06070 */
[----:B------:R-:W-:Y:S04]  /*39b80*/  LDGSTS.E [R3+0x34000], desc[UR8][R32.64], !P2 ;  /* 0x3400000020037fae */ /* 0x000fe8000d121848 */
[----:B------:R-:W3:Y:S04]  /*39b90*/  LDL.64 R32, [R1+0x1118] ;  /* 0x0011180001207983 */ /* 0x000ee80000100a00 */
[----:B------:R-:W-:Y:S04]  /*39ba0*/  LDGSTS.E [R2+0x38000], desc[UR8][R30.64], !P2 ;  /* 0x380000001e027fae */ /* 0x000fe8000d121848 */
[----:B------:R-:W-:Y:S04]  /*39bb0*/  LDGSTS.E [R4+0x3c000], desc[UR8][R64.64], !P2 ;  /* 0x3c00000040047fae */ /* 0x000fe8000d121848 */
[----:B------:R-:W3:Y:S01]  /*39bc0*/  LDL.64 R30, [R1+0x1110] ;  /* 0x00111000011e7983 */ /* 0x000ee20000100a00 */
[----:B------:R-:W-:Y:S01]  /*39bd0*/  ISETP.GE.U32.AND P2, PT, R9, 0x7ffffd01, PT ;  /* 0x7ffffd010900780c */ /* 0x000fe20003f46070 */
[C---:B------:R-:W-:Y:S01]  /*39be0*/  VIADD R5, R12.reuse, 0x100000 ;  /* 0x001000000c057836 */ /* 0x040fe20000000000 */
[C---:B------:R-:W-:Y:S01]  /*39bf0*/  IADD3 R9, R12.reuse, 0x100000, RZ ;  /* 0x001000000c097810 */ /* 0x040fe20007ffe0ff */
[----:B------:R-:W-:Y:S04]  /*39c00*/  LDGSTS.E [R3+0x30004], desc[UR8][R62.64], !P3 ;  /* 0x300040003e037fae */ /* 0x000fe8000d921848 */
[----:B------:R-:W-:Y:S04]  /*39c10*/  LDGSTS.E [R2+0x34004], desc[UR8][R60.64], !P3 ;  /* 0x340040003c027fae */ /* 0x000fe8000d921848 */
[----:B------:R1:W-:Y:S04]  /*39c20*/  LDGSTS.E [R9+0x38004], desc[UR8][R54.64], !P3 ;  /* 0x3800400036097fae */ /* 0x0003e8000d921848 */
[----:B----4-:R-:W-:Y:S04]  /*39c30*/  LDGSTS.E [R5+0x3c004], desc[UR8][R52.64], !P3 ;  /* 0x3c00400034057fae */ /* 0x010fe8000d921848 */
[----:B------:R-:W-:Y:S04]  /*39c40*/  LDGSTS.E [R4+0x30008], desc[UR8][R50.64], !P0 ;  /* 0x3000800032047fae */ /* 0x000fe8000c121848 */
[----:B------:R-:W-:Y:S01]  /*39c50*/  LDGSTS.E [R3+0x34008], desc[UR8][R48.64], !P0 ;  /* 0x3400800030037fae */ /* 0x000fe2000c121848 */
[----:B------:R-:W-:Y:S01]  /*39c60*/  IADD3 R12, R12, 0x100000, RZ ;  /* 0x001000000c0c7810 */ /* 0x000fe20007ffe0ff */
[----:B-1----:R-:W1:Y:S02]  /*39c70*/  LDC R9, c[0x0][0x230] ;  /* 0x00008c00ff097b82 */ /* 0x002e640000000800 */
[----:B--2---:R-:W-:Y:S04]  /*39c80*/  LDGSTS.E [R2+0x38008], desc[UR8][R46.64], !P0 ;  /* 0x380080002e027fae */ /* 0x004fe8000c121848 */
[----:B------:R-:W-:Y:S04]  /*39c90*/  LDGSTS.E [R5+0x3c008], desc[UR8][R44.64], !P0 ;  /* 0x3c0080002c057fae */ /* 0x000fe8000c121848 */
[----:B------:R-:W-:Y:S04]  /*39ca0*/  LDGSTS.E [R4+0x3000c], desc[UR8][R38.64], !P2 ;  /* 0x3000c00026047fae */ /* 0x000fe8000d121848 */
[----:B------:R-:W2:Y:S04]  /*39cb0*/  LDL.64 R4, [R1+0x1330] ;  /* 0x0013300001047983 */ /* 0x000ea80000100a00 */
[----:B------:R-:W-:Y:S04]  /*39cc0*/  LDGSTS.E [R3+0x3400c], desc[UR8][R36.64], !P2 ;  /* 0x3400c00024037fae */ /* 0x000fe8000d121848 */
[----:B------:R-:W-:Y:S04]  /*39cd0*/  LDGSTS.E [R2+0x3800c], desc[UR8][R34.64], !P2 ;  /* 0x3800c00022027fae */ /* 0x000fe8000d121848 */
[----:B------:R-:W4:Y:S04]  /*39ce0*/  LDL.64 R2, [R1+0x1328] ;  /* 0x0013280001027983 */ /* 0x000f280000100a00 */
[----:B---3--:R-:W-:Y:S04]  /*39cf0*/  LDGSTS.E [R12+0x3c00c], desc[UR8][R32.64], !P2 ;  /* 0x3c00c000200c7fae */ /* 0x008fe8000d121848 */
[----:B------:R-:W0:Y:S04]  /*39d00*/  LDGDEPBAR ;  /* 0x00000000000079af */ /* 0x000e280000000000 */
        /* <DEDUP_REMOVED lines=15> */
[----:B------:R-:W5:Y:S04]  /*39e00*/  LDL.LU.64 R6, [R1+0x1890] ;  /* 0x0018900001067983 */ /* 0x000f680000300a00 */
[----:B------:R-:W-:Y:S04]  /*39e10*/  LDGSTS.E [R13+-0x5e380], desc[UR8][R246.64], P1 ;  /* 0xa1c80000f60d7fae */ /* 0x000fe80008921848 */
[----:B------:R-:W-:Y:S04]  /*39e20*/  LDGSTS.E [R14+-0x5ff00], desc[UR8][R244.64], P1 ;  /* 0xa0100000f40e7fae */ /* 0x000fe80008921848 */
[----:B------:R3:W-:Y:S04]  /*39e30*/  STL [R1], RZ ;  /* 0x000000ff01007387 */ /* 0x0007e80000100800 */
[----:B------:R-:W-:Y:S04]  /*39e40*/  LDGSTS.E [R14+-0x5fb00], desc[UR8][R242.64], P1 ;  /* 0xa0500000f20e7fae */ /* 0x000fe80008921848 */
[----:B------:R3:W-:Y:S04]  /*39e50*/  STL [R1+0x4], RZ ;  /* 0x000004ff01007387 */ /* 0x0007e80000100800 */
        /* <DEDUP_REMOVED lines=24> */
[----:B------:R3:W-:Y:S04]  /*39fe0*/  LDGSTS.E [R15+-0x5e680], desc[UR8][R216.64], P1 ;  /* 0xa1980000d80f7fae */ /* 0x0007e80008921848 */
        /* <DEDUP_REMOVED lines=26> */
[----:B------:R2:W-:Y:S01]  /*3a190*/  STL [R1+0x6c], RZ ;  /* 0x00006cff01007387 */ /* 0x0005e20000100800 */
[----:B-1----:R-:W-:-:S03]  /*3a1a0*/  VIADD R9, R9, 0x7f ;  /* 0x0000007f09097836 */ /* 0x002fc60000000000 */
        /* <DEDUP_REMOVED lines=8> */
[----:B------:R-:W-:Y:S01]  /*3a230*/  LDGSTS.E [R18+-0x5fd00], desc[UR8][R180.64], P1 ;  /* 0xa0300000b4127fae */ /* 0x000fe20008921848 */
[----:B------:R-:W-:-:S03]  /*3a240*/  ISETP.GE.AND P0, PT, R9, 0x80, PT ;  /* 0x000000800900780c */ /* 0x000fc60003f06270 */
[----:B------:R-:W-:Y:S04]  /*3a250*/  LDGSTS.E [R18+-0x5f900], desc[UR8][R178.64], P1 ;  /* 0xa0700000b2127fae */ /* 0x000fe80008921848 */
[----:B------:R-:W-:Y:S04]  /*3a260*/  LDGSTS.E [R18+-0x5f500], desc[UR8][R176.64], P1 ;  /* 0xa0b00000b0127fae */ /* 0x000fe80008921848 */
[----:B------:R-:W-:Y:S04]  /*3a270*/  LDGSTS.E [R18+-0x5f100], desc[UR8][R174.64], P1 ;  /* 0xa0f00000ae127fae */ /* 0x000fe80008921848 */
[----:B------:R-:W-:Y:S04]  /*3a280*/  LDGSTS.E [R18+-0x5ed00], desc[UR8][R172.64], P1 ;  /* 0xa1300000ac127fae */ /* 0x000fe80008921848 */
[----:B------:R-:W-:Y:S04]  /*3a290*/  LDGSTS.E [R18+-0x5e900], desc[UR8][R170.64], P1 ;  /* 0xa1700000aa127fae */ /* 0x000fe80008921848 */
[----:B------:R-:W-:Y:S04]  /*3a2a0*/  LDGSTS.E [R18+-0x5e500], desc[UR8][R168.64], P1 ;  /* 0xa1b00000a8127fae */ /* 0x000fe80008921848 */
[----:B----4-:R-:W-:Y:S04]  /*3a2b0*/  LDGSTS.E [R18+-0x5e100], desc[UR8][R2.64], P1 ;  /* 0xa1f0000002127fae */ /* 0x010fe80008921848 */
[----:B------:R-:W-:Y:S04]  /*3a2c0*/  LDGSTS.E [R0+-0x5fc80], desc[UR8][R166.64], P1 ;  /* 0xa0380000a6007fae */ /* 0x000fe80008921848 */
[----:B------:R-:W-:Y:S04]  /*3a2d0*/  LDGSTS.E [R0+-0x5f880], desc[UR8][R164.64], P1 ;  /* 0xa0780000a4007fae */ /* 0x000fe80008921848 */
[----:B------:R-:W-:Y:S04]  /*3a2e0*/  LDGSTS.E [R0+-0x5f480], desc[UR8][R162.64], P1 ;  /* 0xa0b80000a2007fae */ /* 0x000fe80008921848 */
[----:B------:R-:W-:Y:S04]  /*3a2f0*/  LDGSTS.E [R0+-0x5f080], desc[UR8][R160.64], P1 ;  /* 0xa0f80000a0007fae */ /* 0x000fe80008921848 */
[----:B------:R-:W-:Y:S04]  /*3a300*/  LDGSTS.E [R0+-0x5ec80], desc[UR8][R158.64], P1 ;  /* 0xa13800009e007fae */ /* 0x000fe80008921848 */
[----:B------:R-:W-:Y:S04]  /*3a310*/  LDGSTS.E [R0+-0x5e880], desc[UR8][R156.64], P1 ;  /* 0xa17800009c007fae */ /* 0x000fe80008921848 */
[----:B------:R4:W-:Y:S04]  /*3a320*/  LDGSTS.E [R0+-0x5e480], desc[UR8][R154.64], P1 ;  /* 0xa1b800009a007fae */ /* 0x0009e80008921848 */
[----:B--2---:R2:W-:Y:S01]  /*3a330*/  LDGSTS.E [R0+-0x5e080], desc[UR8][R4.64], P1 ;  /* 0xa1f8000004007fae */ /* 0x0045e20008921848 */
[----:B---3--:R-:W-:-:S03]  /*3a340*/  CS2R R216, SRZ ;  /* 0x0000000000d87805 */ /* 0x008fc6000001ff00 */
[----:B------:R-:W0:Y:S01]  /*3a350*/  LDGDEPBAR ;  /* 0x00000000000079af */ /* 0x000e220000000000 */
[----:B------:R-:W-:Y:S02]  /*3a360*/  CS2R R218, SRZ ;  /* 0x0000000000da7805 */ /* 0x000fe4000001ff00 */
[----:B------:R-:W-:Y:S02]  /*3a370*/  CS2R R220, SRZ ;  /* 0x0000000000dc7805 */ /* 0x000fe4000001ff00 */
[----:B------:R-:W-:Y:S02]  /*3a380*/  CS2R R222, SRZ ;  /* 0x0000000000de7805 */ /* 0x000fe4000001ff00 */
[----:B------:R-:W-:Y:S02]  /*3a390*/  CS2R R224, SRZ ;  /* 0x0000000000e07805 */ /* 0x000fe4000001ff00 */
[----:B------:R-:W-:Y:S02]  /*3a3a0*/  CS2R R226, SRZ ;  /* 0x0000000000e27805 */ /* 0x000fe4000001ff00 */
[----:B------:R-:W-:-:S02]  /*3a3b0*/  CS2R R228, SRZ ;  /* 0x0000000000e47805 */ /* 0x000fc4000001ff00 */
        /* <DEDUP_REMOVED lines=9> */
[----:B-1----:R-:W-:Y:S02]  /*3a450*/  CS2R R184, SRZ ;  /* 0x0000000000b87805 */ /* 0x002fe4000001ff00 */
        /* <DEDUP_REMOVED lines=16> */
[----:B----4-:R-:W-:Y:S02]  /*3a560*/  CS2R R154, SRZ ;  /* 0x00000000009a7805 */ /* 0x010fe4000001ff00 */
        /* <DEDUP_REMOVED lines=77> */
[----:B------:R-:W-:Y:S01]  /*3aa40*/  CS2R R54, SRZ ;  /* 0x0000000000367805 */ /* 0x000fe2000001ff00 */
[----:B--2---:R-:W-:Y:S06]  /*3aa50*/  @!P0 BRA `(.L_x_0) ;  /* 0x00000228000c8947 */ /* 0x004fec0003800000 */
[----:B------:R-:W2:Y:S04]  /*3aa60*/  LDL.LU.64 R12, [R1+0x490] ;  /* 0x00049000010c7983 */ /* 0x000ea80000300a00 */
        /* <DEDUP_REMOVED lines=15> */
[----:B--2---:R-:W-:Y:S01]  /*3ab60*/  MOV R11, R12 ;  /* 0x0000000c000b7202 */ /* 0x004fe20000000f00 */
[----:B------:R-:W-:Y:S01]  /*3ab70*/  IMAD.MOV.U32 R10, RZ, RZ, R13 ;  /* 0x000000ffff0a7224 */ /* 0x000fe200078e000d */
[----:B---3--:R-:W-:Y:S01]  /*3ab80*/  MOV R13, R14 ;  /* 0x0000000e000d7202 */ /* 0x008fe20000000f00 */
[----:B------:R-:W-:Y:S01]  /*3ab90*/  IMAD.MOV.U32 R12, RZ, RZ, R15 ;  /* 0x000000ffff0c7224 */ /* 0x000fe200078e000f */
[----:B----4-:R-:W-:Y:S01]  /*3aba0*/  MOV R15, R16 ;  /* 0x00000010000f7202 */ /* 0x010fe20000000f00 */
[----:B------:R-:W-:Y:S01]  /*3abb0*/  IMAD.MOV.U32 R14, RZ, RZ, R17 ;  /* 0x000000ffff0e7224 */ /* 0x000fe200078e0011 */
[----:B------:R-:W-:Y:S01]  /*3abc0*/  MOV R17, R18 ;  /* 0x0000001200117202 */ /* 0x000fe20000000f00 */
        /* <DEDUP_REMOVED lines=10> */
[----:B------:R-:W-:-:S02]  /*3ac70*/  IMAD.MOV.U32 R250, RZ, RZ, R55 ;  /* 0x000000fffffa7224 */ /* 0x000fc400078e0037 */
[----:B------:R-:W2:Y:S01]  /*3ac80*/  LDL.LU.64 R54, [R1+0x160] ;  /* 0x0001600001367983 */ /* 0x000ea20000300a00 */
[----:B------:R-:W-:-:S03]  /*3ac90*/  MOV R252, R35 ;  /* 0x0000002300fc7202 */ /* 0x000fc60000000f00 */
[----:B------:R1:W-:Y:S04]  /*3aca0*/  STL [R1+0x80], R34 ;  /* 0x0000802201007387 */ /* 0x0003e80000100800 */
[----:B-1----:R-:W3:Y:S01]  /*3acb0*/  LDL.LU.64 R34, [R1+0x540] ;  /* 0x0005400001227983 */ /* 0x002ee20000300a00 */
[----:B------:R-:W-:-:S03]  /*3acc0*/  IMAD.MOV.U32 R0, RZ, RZ, R43 ;  /* 0x000000ffff007224 */ /* 0x000fc600078e002b */
[----:B------:R1:W-:Y:S04]  /*3acd0*/  STL [R1+0x88], R42 ;  /* 0x0000882a01007387 */ /* 0x0003e80000100800 */
[----:B-1----:R-:W4:Y:S04]  /*3ace0*/  LDL.LU.64 R42, [R1+0x168] ;  /* 0x00016800012a7983 */ /* 0x002f280000300a00 */
[----:B------:R1:W-:Y:S04]  /*3acf0*/  STL [R1+0x84], R0 ;  /* 0x0000840001007387 */ /* 0x0003e80000100800 */
[----:B------:R1:W-:Y:S02]  /*3ad00*/  STL [R1+0x90], R44 ;  /* 0x0000902c01007387 */ /* 0x0003e40000100800 */
[----:B-1----:R-:W-:-:S02]  /*3ad10*/  MOV R0, R45 ;  /* 0x0000002d00007202 */ /* 0x002fc40000000f00 */
[----:B------:R-:W4:Y:S04]  /*3ad20*/  LDL.LU.64 R44, [R1+0x170] ;  /* 0x00017000012c7983 */ /* 0x000f280000300a00 */
[----:B------:R1:W-:Y:S04]  /*3ad30*/  STL [R1+0x8c], R0 ;  /* 0x00008c0001007387 */ /* 0x0003e80000100800 */
[----:B------:R1:W-:Y:S02]  /*3ad40*/  STL [R1+0x98], R36 ;  /* 0x0000982401007387 */ /* 0x0003e40000100800 */
[----:B-1----:R-:W-:-:S02]  /*3ad50*/  IMAD.MOV.U32 R0, RZ, RZ, R37 ;  /* 0x000000ffff007224 */ /* 0x002fc400078e0025 */
[----:B------:R-:W4:Y:S04]  /*3ad60*/  LDL.LU.64 R36, [R1+0x178] ;  /* 0x0001780001247983 */ /* 0x000f280000300a00 */
        /* <DEDUP_REMOVED lines=25> */
[----:B--2---:R2:W-:Y:S01]  /*3af00*/  STL [R1+0xd0], R54 ;  /* 0x0000d03601007387 */ /* 0x0045e20000100800 */
[----:B-1----:R-:W-:-:S03]  /*3af10*/  MOV R0, R55 ;  /* 0x0000003700007202 */ /* 0x002fc60000000f00 */
[----:B--2---:R-:W2:Y:S04]  /*3af20*/  LDL.LU.64 R54, [R1+0x1a0] ;  /* 0x0001a00001367983 */ /* 0x004ea80000300a00 */
[----:B------:R1:W-:Y:S04]  /*3af30*/  STL [R1+0xcc], R0 ;  /* 0x0000cc0001007387 */ /* 0x0003e80000100800 */
[----:B---3--:R3:W-:Y:S01]  /*3af40*/  STL [R1+0xd8], R34 ;  /* 0x0000d82201007387 */ /* 0x0087e20000100800 */
[----:B-1----:R-:W-:-:S03]  /*3af50*/  IMAD.MOV.U32 R0, RZ, RZ, R35 ;  /* 0x000000ffff007224 */ /* 0x002fc600078e0023 */
[----:B---3--:R-:W3:Y:S04]  /*3af60*/  LDL.LU.64 R34, [R1+0x1a8] ;  /* 0x0001a80001227983 */ /* 0x008ee80000300a00 */
[----:B------:R1:W-:Y:S04]  /*3af70*/  STL [R1+0xd4], R0 ;  /* 0x0000d40001007387 */ /* 0x0003e80000100800 */
[----:B----4-:R4:W-:Y:S01]  /*3af80*/  STL [R1+0xe0], R42 ;  /* 0x0000e02a01007387 */ /* 0x0109e20000100800 */
[----:B-1----:R-:W-:-:S03]  /*3af90*/  MOV R0, R43 ;  /* 0x0000002b00007202 */ /* 0x002fc60000000f00 */
[----:B----4-:R-:W4:Y:S04]  /*3afa0*/  LDL.LU.64 R42, [R1+0x580] ;  /* 0x00058000012a7983 */ /* 0x010f280000300a00 */
        /* <DEDUP_REMOVED lines=33> */
[----:B--2---:R2:W-:Y:S01]  /*3b1c0*/  STL [R1+0x128], R54 ;  /* 0x0001283601007387 */ /* 0x0045e20000100800 */
[----:B-1----:R-:W-:-:S03]  /*3b1d0*/  IMAD.MOV.U32 R0, RZ, RZ, R55 ;  /* 0x000000ffff007224 */ /* 0x002fc600078e0037 */
[----:B--2---:R-:W2:Y:S04]  /*3b1e0*/  LDL.LU.64 R54, [R1+0x1e0] ;  /* 0x0001e00001367983 */ /* 0x004ea80000300a00 */
[----:B------:R1:W-:Y:S04]  /*3b1f0*/  STL [R1+0x124], R0 ;  /* 0x0001240001007387 */ /* 0x0003e80000100800 */
[----:B---3--:R3:W-:Y:S01]  /*3b200*/  STL [R1+0x130], R34 ;  /* 0x0001302201007387 */ /* 0x0087e20000100800 */
[----:B-1----:R-:W-:-:S03]  /*3b210*/  MOV R0, R35 ;  /* 0x0000002300007202 */ /* 0x002fc60000000f00 */
[----:B---3--:R-:W3:Y:S04]  /*3b220*/  LDL.LU.64 R34, [R1+0x1e8] ;  /* 0x0001e80001227983 */ /* 0x008ee80000300a00 */
[----:B------:R1:W-:Y:S04]  /*3b230*/  STL [R1+0x12c], R0 ;  /* 0x00012c0001007387 */ /* 0x0003e80000100800 */
[----:B----4-:R4:W-:Y:S01]  /*3b240*/  STL [R1+0x138], R42 ;  /* 0x0001382a01007387 */ /* 0x0109e20000100800 */
[----:B-1----:R-:W-:-:S03]  /*3b250*/  IMAD.MOV.U32 R0, RZ, RZ, R43 ;  /* 0x000000ffff007224 */ /* 0x002fc600078e002b */
[----:B----4-:R-:W4:Y:S04]  /*3b260*/  LDL.LU.64 R42, [R1+0x1f0] ;  /* 0x0001f000012a7983 */ /* 0x010f280000300a00 */
        /* <DEDUP_REMOVED lines=1901> */
[----:B------:R-:W-:Y:S04]  /*42940*/  STL [R1+0x1018], R38 ;  /* 0x0010182601007387 */ /* 0x000fe80000100800 */
[----:B------:R-:W4:Y:S01]  /*42950*/  LDL.LU.64 R32, [R1+0x1150] ;  /* 0x0011500001207983 */ /* 0x000f220000300a00 */
[----:B-1----:R-:W-:-:S05]  /*42960*/  IMAD.MOV.U32 R0, RZ, RZ, R39 ;  /* 0x000000ffff007224 */ /* 0x002fca00078e0027 */
[----:B------:R1:W-:Y:S04]  /*42970*/  STL [R1+0x1014], R0 ;  /* 0x0010140001007387 */ /* 0x0003e80000100800 */
[----:B------:R1:W-:Y:S02]  /*42980*/  STL [R1+0x1020], R46 ;  /* 0x0010202e01007387 */ /* 0x0003e40000100800 */
[----:B-1----:R-:W-:Y:S02]  /*42990*/  MOV R0, R47 ;  /* 0x0000002f00007202 */ /* 0x002fe40000000f00 */
        /* <DEDUP_REMOVED lines=14> */
[----:B------:R-:W-:Y:S04]  /*42a80*/  STL [R1+0x1040], R40 ;  /* 0x0010402801007387 */ /* 0x000fe80000100800 */
[----:B------:R-:W4:Y:S01]  /*42a90*/  LDL.LU.64 R38, [R1+0x1178] ;  /* 0x0011780001267983 */ /* 0x000f220000300a00 */
[----:B-1----:R-:W-:-:S05]  /*42aa0*/  MOV R0, R41 ;  /* 0x0000002900007202 */ /* 0x002fca0000000f00 */
[----:B------:R2:W-:Y:S02]  /*42ab0*/  STL [R1+0x103c], R0 ;  /* 0x00103c0001007387 */ /* 0x0005e40000100800 */
[----:B--2---:R-:W-:Y:S02]  /*42ac0*/  IMAD.MOV.U32 R0, RZ, RZ, R55 ;  /* 0x000000ffff007224 */ /* 0x004fe400078e0037 */
[----:B------:R1:W-:Y:S04]  /*42ad0*/  STL [R1+0x1048], R54 ;  /* 0x0010483601007387 */ /* 0x0003e80000100800 */
[----:B-1----:R-:W2:Y:S04]  /*42ae0*/  LDL.LU.64 R54, [R1+0x1180] ;  /* 0x0011800001367983 */ /* 0x002ea80000300a00 */
[----:B------:R1:W-:Y:S04]  /*42af0*/  STL [R1+0x1044], R0 ;  /* 0x0010440001007387 */ /* 0x0003e80000100800 */
[----:B---3--:R3:W-:Y:S04]  /*42b00*/  STL [R1+0x1050], R34 ;  /* 0x0010502201007387 */ /* 0x0087e80000100800 */
[----:B------:R-:W2:Y:S01]  /*42b10*/  LDL.LU.64 R40, [R1+0x1188] ;  /* 0x0011880001287983 */ /* 0x000ea20000300a00 */
[----:B-1----:R-:W-:-:S03]  /*42b20*/  MOV R0, R35 ;  /* 0x0000002300007202 */ /* 0x002fc60000000f00 */
[----:B----4-:R-:W-:Y:S04]  /*42b30*/  STL [R1+0x1058], R42 ;  /* 0x0010582a01007387 */ /* 0x010fe80000100800 */
[----:B------:R1:W-:Y:S04]  /*42b40*/  STL [R1+0x104c], R0 ;  /* 0x00104c0001007387 */ /* 0x0003e80000100800 */
[----:B---3--:R-:W3:Y:S01]  /*42b50*/  LDL.LU.64 R34, [R1+0x1190] ;  /* 0x0011900001227983 */ /* 0x008ee20000300a00 */
[----:B-1----:R-:W-:-:S03]  /*42b60*/  IMAD.MOV.U32 R0, RZ, RZ, R43 ;  /* 0x000000ffff007224 */ /* 0x002fc600078e002b */
[----:B------:R-:W-:Y:S04]  /*42b70*/  STL [R1+0x1060], R44 ;  /* 0x0010602c01007387 */ /* 0x000fe80000100800 */
[----:B------:R1:W-:Y:S04]  /*42b80*/  STL [R1+0x1054], R0 ;  /* 0x0010540001007387 */ /* 0x0003e80000100800 */
[----:B------:R-:W4:Y:S01]  /*42b90*/  LDL.LU.64 R42, [R1+0x1198] ;  /* 0x00119800012a7983 */ /* 0x000f220000300a00 */
[----:B-1----:R-:W-:-:S03]  /*42ba0*/  MOV R0, R45 ;  /* 0x0000002d00007202 */ /* 0x002fc60000000f00 */
[----:B------:R-:W-:Y:S04]  /*42bb0*/  STL [R1+0x1068], R36 ;  /* 0x0010682401007387 */ /* 0x000fe80000100800 */
[----:B------:R1:W-:Y:S04]  /*42bc0*/  STL [R1+0x105c], R0 ;  /* 0x00105c0001007387 */ /* 0x0003e80000100800 */
[----:B------:R-:W4:Y:S01]  /*42bd0*/  LDL.LU.64 R44, [R1+0x11a0] ;  /* 0x0011a000012c7983 */ /* 0x000f220000300a00 */
[----:B-1----:R-:W-:-:S03]  /*42be0*/  IMAD.MOV.U32 R0, RZ, RZ, R37 ;  /* 0x000000ffff007224 */ /* 0x002fc600078e0025 */
[----:B------:R-:W-:Y:S04]  /*42bf0*/  STL [R1+0x1070], R32 ;  /* 0x0010702001007387 */ /* 0x000fe80000100800 */
[----:B------:R1:W-:Y:S04]  /*42c00*/  STL [R1+0x1064], R0 ;  /* 0x0010640001007387 */ /* 0x0003e80000100800 */
[----:B------:R-:W4:Y:S01]  /*42c10*/  LDL.LU.64 R36, [R1+0x11a8] ;  /* 0x0011a80001247983 */ /* 0x000f220000300a00 */
[----:B-1----:R-:W-:-:S03]  /*42c20*/  MOV R0, R33 ;  /* 0x0000002100007202 */ /* 0x002fc60000000f00 */
[----:B------:R-:W-:Y:S04]  /*42c30*/  STL [R1+0x1078], R46 ;  /* 0x0010782e01007387 */ /* 0x000fe80000100800 */
[----:B------:R1:W-:Y:S02]  /*42c40*/  STL [R1+0x106c], R0 ;  /* 0x00106c0001007387 */ /* 0x0003e40000100800 */
[----:B-1----:R-:W-:Y:S02]  /*42c50*/  IMAD.MOV.U32 R0, RZ, RZ, R47 ;  /* 0x000000ffff007224 */ /* 0x002fe400078e002f */
        /* <DEDUP_REMOVED lines=17> */
[----:B------:R2:W-:Y:S02]  /*42d70*/  STL [R1+0x1094], R0 ;  /* 0x0010940001007387 */ /* 0x0005e40000100800 */
[----:B--2---:R-:W-:Y:S02]  /*42d80*/  MOV R0, R55 ;  /* 0x0000003700007202 */ /* 0x004fe40000000f00 */
[----:B------:R1:W-:Y:S04]  /*42d90*/  STL [R1+0x10a0], R54 ;  /* 0x0010a03601007387 */ /* 0x0003e80000100800 */
[----:B------:R-:W-:Y:S04]  /*42da0*/  STL [R1+0x10a8], R40 ;  /* 0x0010a82801007387 */ /* 0x000fe80000100800 */
[----:B------:R2:W-:Y:S04]  /*42db0*/  STL [R1+0x109c], R0 ;  /* 0x00109c0001007387 */ /* 0x0005e80000100800 */
[----:B-1----:R-:W4:Y:S01]  /*42dc0*/  LDL.LU.64 R54, [R1+0x11d8] ;  /* 0x0011d80001367983 */ /* 0x002f220000300a00 */
[----:B--2---:R-:W-:-:S03]  /*42dd0*/  IMAD.MOV.U32 R0, RZ, RZ, R41 ;  /* 0x000000ffff007224 */ /* 0x004fc600078e0029 */
[----:B---3--:R-:W-:Y:S04]  /*42de0*/  STL [R1+0x10b0], R34 ;  /* 0x0010b02201007387 */ /* 0x008fe80000100800 */
[----:B------:R1:W-:Y:S04]  /*42df0*/  STL [R1+0x10a4], R0 ;  /* 0x0010a40001007387 */ /* 0x0003e80000100800 */
[----:B------:R-:W2:Y:S01]  /*42e00*/  LDL.LU.64 R40, [R1+0x11e0] ;  /* 0x0011e00001287983 */ /* 0x000ea20000300a00 */
[----:B-1----:R-:W-:-:S03]  /*42e10*/  MOV R0, R35 ;  /* 0x0000002300007202 */ /* 0x002fc60000000f00 */
[----:B----4-:R-:W-:Y:S04]  /*42e20*/  STL [R1+0x10b8], R42 ;  /* 0x0010b82a01007387 */ /* 0x010fe80000100800 */
[----:B------:R1:W-:Y:S04]  /*42e30*/  STL [R1+0x10ac], R0 ;  /* 0x0010ac0001007387 */ /* 0x0003e80000100800 */
[----:B------:R-:W3:Y:S01]  /*42e40*/  LDL.LU.64 R30, [R1+0x11e8] ;  /* 0x0011e800011e7983 */ /* 0x000ee20000300a00 */
[----:B-1----:R-:W-:-:S03]  /*42e50*/  IMAD.MOV.U32 R0, RZ, RZ, R43 ;  /* 0x000000ffff007224 */ /* 0x002fc600078e002b */
[----:B------:R-:W-:Y:S04]  /*42e60*/  STL [R1+0x10c0], R44 ;  /* 0x0010c02c01007387 */ /* 0x000fe80000100800 */
[----:B------:R1:W-:Y:S04]  /*42e70*/  STL [R1+0x10b4], R0 ;  /* 0x0010b40001007387 */ /* 0x0003e80000100800 */
[----:B------:R-:W4:Y:S01]  /*42e80*/  LDL.LU.64 R42, [R1+0x11f0] ;  /* 0x0011f000012a7983 */ /* 0x000f220000300a00 */
[----:B-1----:R-:W-:-:S03]  /*42e90*/  MOV R0, R45 ;  /* 0x0000002d00007202 */ /* 0x002fc60000000f00 */
[----:B------:R-:W-:Y:S04]  /*42ea0*/  STL [R1+0x10c8], R36 ;  /* 0x0010c82401007387 */ /* 0x000fe80000100800 */
[----:B------:R1:W-:Y:S04]  /*42eb0*/  STL [R1+0x10bc], R0 ;  /* 0x0010bc0001007387 */ /* 0x0003e80000100800 */
[----:B------:R-:W4:Y:S04]  /*42ec0*/  LDL.LU.64 R44, [R1+0x11f8] ;  /* 0x0011f800012c7983 */ /* 0x000f280000300a00 */
        /* <DEDUP_REMOVED lines=20> */
[----:B------:R-:W4:Y:S04]  /*43010*/  LDL.LU.64 R52, [R1+0x1228] ;  /* 0x0012280001347983 */ /* 0x000f280000300a00 */
[----:B------:R-:W4:Y:S01]  /*43020*/  LDL.LU.64 R36, [R1+0x1250] ;  /* 0x0012500001247983 */ /* 0x000f220000300a00 */
[----:B-1----:R-:W-:-:S05]  /*43030*/  MOV R0, R39 ;  /* 0x0000002700007202 */ /* 0x002fca0000000f00 */
[----:B------:R1:W-:Y:S04]  /*43040*/  STL [R1+0x10ec], R0 ;  /* 0x0010ec0001007387 */ /* 0x0003e80000100800 */
[----:B------:R1:W-:Y:S02]  /*43050*/  STL [R1+0x10f8], R54 ;  /* 0x0010f83601007387 */ /* 0x0003e40000100800 */
[----:B-1----:R-:W-:Y:S02]  /*43060*/  IMAD.MOV.U32 R0, RZ, RZ, R55 ;  /* 0x000000ffff007224 */ /* 0x002fe400078e0037 */
[----:B------:R-:W4:Y:S04]  /*43070*/  LDL.LU.64 R54, [R1+0x1258] ;  /* 0x0012580001367983 */ /* 0x000f280000300a00 */
[----:B------:R1:W-:Y:S04]  /*43080*/  STL [R1+0x10f4], R0 ;  /* 0x0010f40001007387 */ /* 0x0003e80000100800 */
[----:B--2---:R2:W-:Y:S01]  /*43090*/  STL [R1+0x1100], R40 ;  /* 0x0011002801007387 */ /* 0x0045e20000100800 */
[----:B-1----:R-:W-:-:S03]  /*430a0*/  MOV R0, R41 ;  /* 0x0000002900007202 */ /* 0x002fc60000000f00 */
[----:B------:R-:W4:Y:S04]  /*430b0*/  LDL.LU.64 R38, [R1+0x1260] ;  /* 0x0012600001267983 */ /* 0x000f280000300a00 */
[----:B------:R1:W-:Y:S04]  /*430c0*/  STL [R1+0x10fc], R0 ;  /* 0x0010fc0001007387 */ /* 0x0003e80000100800 */
[----:B---3--:R-:W-:Y:S04]  /*430d0*/  STL [R1+0x1108], R30 ;  /* 0x0011081e01007387 */ /* 0x008fe80000100800 */
[----:B--2---:R-:W2:Y:S01]  /*430e0*/  LDL.LU.64 R40, [R1+0x1268] ;  /* 0x0012680001287983 */ /* 0x004ea20000300a00 */
[----:B-1----:R-:W-:-:S03]  /*430f0*/  IMAD.MOV.U32 R0, RZ, RZ, R31 ;  /* 0x000000ffff007224 */ /* 0x002fc600078e001f */
[----:B----4-:R-:W-:Y:S04]  /*43100*/  STL [R1+0x1110], R42 ;  /* 0x0011102a01007387 */ /* 0x010fe80000100800 */
[----:B------:R1:W-:Y:S02]  /*43110*/  STL [R1+0x1104], R0 ;  /* 0x0011040001007387 */ /* 0x0003e40000100800 */
[----:B-1----:R-:W-:Y:S02]  /*43120*/  MOV R0, R43 ;  /* 0x0000002b00007202 */ /* 0x002fe40000000f00 */
[----:B------:R-:W3:Y:S04]  /*43130*/  LDL.LU.64 R42, [R1+0x1270] ;  /* 0x00127000012a7983 */ /* 0x000ee80000300a00 */
[----:B------:R1:W-:Y:S04]  /*43140*/  STL [R1+0x110c], R0 ;  /* 0x00110c0001007387 */ /* 0x0003e80000100800 */
[----:B------:R4:W-:Y:S01]  /*43150*/  STL [R1+0x1118], R44 ;  /* 0x0011182c01007387 */ /* 0x0009e20000100800 */
[----:B-1----:R-:W-:-:S03]  /*43160*/  IMAD.MOV.U32 R0, RZ, RZ, R45 ;  /* 0x000000ffff007224 */ /* 0x002fc600078e002d */
[----:B------:R-:W-:Y:S04]  /*43170*/  STL [R1+0x1120], R32 ;  /* 0x0011202001007387 */ /* 0x000fe80000100800 */
[----:B------:R1:W-:Y:S04]  /*43180*/  STL [R1+0x1114], R0 ;  /* 0x0011140001007387 */ /* 0x0003e80000100800 */
[----:B----4-:R-:W4:Y:S01]  /*43190*/  LDL.LU.64 R44, [R1+0x1278] ;  /* 0x00127800012c7983 */ /* 0x010f220000300a00 */
        /* <DEDUP_REMOVED lines=8> */
[----:B------:R-:W-:Y:S04]  /*43220*/  STL [R1+0x1138], R34 ;  /* 0x0011382201007387 */ /* 0x000fe80000100800 */
[----:B------:R1:W-:Y:S04]  /*43230*/  STL [R1+0x112c], R0 ;  /* 0x00112c0001007387 */ /* 0x0003e80000100800 */
[----:B------:R-:W4:Y:S01]  /*43240*/  LDL.LU.64 R48, [R1+0x1288] ;  /* 0x0012880001307983 */ /* 0x000f220000300a00 */
[----:B-1----:R-:W-:-:S03]  /*43250*/  IMAD.MOV.U32 R0, RZ, RZ, R35 ;  /* 0x000000ffff007224 */ /* 0x002fc600078e0023 */
[----:B------:R-:W-:Y:S04]  /*43260*/  STL [R1+0x1140], R50 ;  /* 0x0011403201007387 */ /* 0x000fe80000100800 */
[----:B------:R1:W-:Y:S02]  /*43270*/  STL [R1+0x1134], R0 ;  /* 0x0011340001007387 */ /* 0x0003e40000100800 */
[----:B-1----:R-:W-:Y:S02]  /*43280*/  MOV R0, R51 ;  /* 0x0000003300007202 */ /* 0x002fe40000000f00 */
[----:B------:R-:W4:Y:S04]  /*43290*/  LDL.LU.64 R50, [R1+0x1290] ;  /* 0x0012900001327983 */ /* 0x000f280000300a00 */
[----:B------:R1:W-:Y:S04]  /*432a0*/  STL [R1+0x113c], R0 ;  /* 0x00113c0001007387 */ /* 0x0003e80000100800 */
[----:B------:R1:W-:Y:S02]  /*432b0*/  STL [R1+0x1148], R52 ;  /* 0x0011483401007387 */ /* 0x0003e40000100800 */
[----:B-1----:R-:W-:-:S02]  /*432c0*/  IMAD.MOV.U32 R0, RZ, RZ, R53 ;  /* 0x000000ffff007224 */ /* 0x002fc400078e0035 */
        /* <DEDUP_REMOVED lines=9> */
[----:B------:R-:W-:Y:S01]  /*43360*/  STL [R1+0x1160], R38 ;  /* 0x0011602601007387 */ /* 0x000fe20000100800 */
[----:B-1----:R-:W-:-:S03]  /*43370*/  MOV R0, R39 ;  /* 0x0000002700007202 */ /* 0x002fc60000000f00 */
[----:B--2---:R-:W-:Y:S04]  /*43380*/  STL [R1+0x1168], R40 ;  /* 0x0011682801007387 */ /* 0x004fe80000100800 */
[----:B------:R1:W-:Y:S04]  /*43390*/  STL [R1+0x115c], R0 ;  /* 0x00115c0001007387 */ /* 0x0003e80000100800 */
[----:B------:R-:W2:Y:S04]  /*433a0*/  LDL.LU.64 R24, [R1+0x12a8] ;  /* 0x0012a80001187983 */ /* 0x000ea80000300a00 */
[----:B------:R-:W2:Y:S01]  /*433b0*/  LDL.LU.64 R26, [R1+0x12b0] ;  /* 0x0012b000011a7983 */ /* 0x000ea20000300a00 */
[----:B-1----:R-:W-:-:S05]  /*433c0*/  IMAD.MOV.U32 R0, RZ, RZ, R41 ;  /* 0x000000ffff007224 */ /* 0x002fca00078e0029 */
[----:B------:R1:W-:Y:S04]  /*433d0*/  STL [R1+0x1164], R0 ;  /* 0x0011640001007387 */ /* 0x0003e80000100800 */
[----:B---3--:R-:W-:Y:S04]  /*433e0*/  STL [R1+0x1170], R42 ;  /* 0x0011702a01007387 */ /* 0x008fe80000100800 */
[----:B------:R-:W3:Y:S01]  /*433f0*/  LDL.LU.64 R28, [R1+0x12b8] ;  /* 0x0012b800011c7983 */ /* 0x000ee20000300a00 */
[----:B-1----:R-:W-:-:S03]  /*43400*/  MOV R0, R43 ;  /* 0x0000002b00007202 */ /* 0x002fc60000000f00 */
[----:B------:R-:W3:Y:S04]  /*43410*/  LDL.LU.64 R30, [R1+0x12c0] ;  /* 0x0012c000011e7983 */ /* 0x000ee80000300a00 */
[----:B------:R1:W-:Y:S04]  /*43420*/  STL [R1+0x116c], R0 ;  /* 0x00116c0001007387 */ /* 0x0003e80000100800 */
[----:B----4-:R-:W-:Y:S04]  /*43430*/  STL [R1+0x1178], R44 ;  /* 0x0011782c01007387 */ /* 0x010fe80000100800 */
[----:B------:R-:W4:Y:S01]  /*43440*/  LDL.LU.64 R32, [R1+0x12c8] ;  /* 0x0012c80001207983 */ /* 0x000f220000300a00 */
[----:B-1----:R-:W-:-:S03]  /*43450*/  IMAD.MOV.U32 R0, RZ, RZ, R45 ;  /* 0x000000ffff007224 */ /* 0x002fc600078e002d */
[----:B------:R-:W4:Y:S04]  /*43460*/  LDL.LU.64 R34, [R1+0x12d0] ;  /* 0x0012d00001227983 */ /* 0x000f280000300a00 */
[----:B------:R1:W-:Y:S04]  /*43470*/  STL [R1+0x1174], R0 ;  /* 0x0011740001007387 */ /* 0x0003e80000100800 */
[----:B------:R-:W-:Y:S04]  /*43480*/  STL [R1+0x1180], R46 ;  /* 0x0011802e01007387 */ /* 0x000fe80000100800 */
[----:B------:R-:W4:Y:S01]  /*43490*/  LDL.LU.64 R36, [R1+0x12d8] ;  /* 0x0012d80001247983 */ /* 0x000f220000300a00 */
[----:B-1----:R-:W-:-:S03]  /*434a0*/  MOV R0, R47 ;  /* 0x0000002f00007202 */ /* 0x002fc60000000f00 */
[----:B------:R-:W4:Y:S04]  /*434b0*/  LDL.LU.64 R38, [R1+0x12e0] ;  /* 0x0012e00001267983 */ /* 0x000f280000300a00 */
[----:B------:R1:W-:Y:S04]  /*434c0*/  STL [R1+0x117c], R0 ;  /* 0x00117c0001007387 */ /* 0x0003e80000100800 */
[----:B------:R-:W-:Y:S04]  /*434d0*/  STL [R1+0x1188], R48 ;  /* 0x0011883001007387 */ /* 0x000fe80000100800 */
        /* <DEDUP_REMOVED lines=9> */
[----:B------:R1:W-:Y:S04]  /*43570*/  STL [R1+0x1198], R52 ;  /* 0x0011983401007387 */ /* 0x0003e80000100800 */
[----:B------:R-:W4:Y:S01]  /*43580*/  LDL.LU.64 R48, [R1+0x1308] ;  /* 0x0013080001307983 */ /* 0x000f220000300a00 */
[----:B-1----:R-:W-:-:S03]  /*43590*/  IMAD.MOV.U32 R0, RZ, RZ, R53 ;  /* 0x000000ffff007224 */ /* 0x002fc600078e0035 */
[----:B------:R-:W4:Y:S04]  /*435a0*/  LDL.LU.64 R50, [R1+0x1310] ;  /* 0x0013100001327983 */ /* 0x000f280000300a00 */
[----:B------:R1:W-:Y:S04]  /*435b0*/  STL [R1+0x1194], R0 ;  /* 0x0011940001007387 */ /* 0x0003e80000100800 */
[----:B------:R1:W-:Y:S04]  /*435c0*/  STL [R1+0x11a0], R54 ;  /* 0x0011a03601007387 */ /* 0x0003e80000100800 */
[----:B------:R-:W4:Y:S01]  /*435d0*/  LDL.LU.64 R52, [R1+0x1318] ;  /* 0x0013180001347983 */ /* 0x000f220000300a00 */
[----:B-1----:R-:W-:-:S03]  /*435e0*/  MOV R0, R55 ;  /* 0x0000003700007202 */ /* 0x002fc60000000f00 */
[----:B------:R-:W4:Y:S04]  /*435f0*/  LDL.LU.64 R54, [R1+0x1320] ;  /* 0x0013200001367983 */ /* 0x000f280000300a00 */
[----:B------:R2:W-:Y:S02]  /*43600*/  STL [R1+0x119c], R0 ;  /* 0x00119c0001007387 */ /* 0x0005e40000100800 */
[----:B--2---:R-:W-:Y:S02]  /*43610*/  IMAD.MOV.U32 R0, RZ, RZ, R25 ;  /* 0x000000ffff007224 */ /* 0x004fe400078e0019 */
[----:B------:R-:W-:Y:S04]  /*43620*/  STL [R1+0x11a8], R24 ;  /* 0x0011a81801007387 */ /* 0x000fe80000100800 */
[----:B------:R-:W-:Y:S04]  /*43630*/  STL [R1+0x11b0], R26 ;  /* 0x0011b01a01007387 */ /* 0x000fe80000100800 */
[----:B------:R1:W-:Y:S02]  /*43640*/  STL [R1+0x11a4], R0 ;  /* 0x0011a40001007387 */ /* 0x0003e40000100800 */
[----:B-1----:R-:W-:-:S02]  /*43650*/  MOV R0, R27 ;  /* 0x0000001b00007202 */ /* 0x002fc40000000f00 */
[----:B---3--:R-:W-:Y:S04]  /*43660*/  STL [R1+0x11b8], R28 ;  /* 0x0011b81c01007387 */ /* 0x008fe80000100800 */
[----:B------:R1:W-:Y:S04]  /*43670*/  STL [R1+0x11ac], R0 ;  /* 0x0011ac0001007387 */ /* 0x0003e80000100800 */
[----:B------:R-:W-:Y:S01]  /*43680*/  STL [R1+0x11c0], R30 ;  /* 0x0011c01e01007387 */ /* 0x000fe20000100800 */
[----:B-1----:R-:W-:-:S05]  /*43690*/  IMAD.MOV.U32 R0, RZ, RZ, R29 ;  /* 0x000000ffff007224 */ /* 0x002fca00078e001d */
[----:B------:R1:W-:Y:S04]  /*436a0*/  STL [R1+0x11b4], R0 ;  /* 0x0011b40001007387 */ /* 0x0003e80000100800 */
[----:B----4-:R-:W-:Y:S01]  /*436b0*/  STL [R1+0x11c8], R32 ;  /* 0x0011c82001007387 */ /* 0x010fe20000100800 */
[----:B-1----:R-:W-:-:S05]  /*436c0*/  MOV R0, R31 ;  /* 0x0000001f00007202 */ /* 0x002fca0000000f00 */
[----:B------:R1:W-:Y:S04]  /*436d0*/  STL [R1+0x11bc], R0 ;  /* 0x0011bc0001007387 */ /* 0x0003e80000100800 */
[----:B------:R-:W-:Y:S01]  /*436e0*/  STL [R1+0x11d0], R34 ;  /* 0x0011d02201007387 */ /* 0x000fe20000100800 */
[----:B-1----:R-:W-:-:S05]  /*436f0*/  IMAD.MOV.U32 R0, RZ, RZ, R33 ;  /* 0x000000ffff007224 */ /* 0x002fca00078e0021 */
[----:B------:R1:W-:Y:S04]  /*43700*/  STL [R1+0x11c4], R0 ;  /* 0x0011c40001007387 */ /* 0x0003e80000100800 */
[----:B------:R-:W-:Y:S01]  /*43710*/  STL [R1+0x11d8], R36 ;  /* 0x0011d82401007387 */ /* 0x000fe20000100800 */
        /* <DEDUP_REMOVED lines=22> */
[----:B------:R1:W-:Y:S02]  /*43880*/  STL [R1+0x1204], R0 ;  /* 0x0012040001007387 */ /* 0x0003e40000100800 */
[----:B-1----:R-:W-:Y:S02]  /*43890*/  MOV R0, R51 ;  /* 0x0000003300007202 */ /* 0x002fe40000000f00 */
[----:B------:R-:W-:Y:S04]  /*438a0*/  STL [R1+0x1218], R52 ;  /* 0x0012183401007387 */ /* 0x000fe80000100800 */
[----:B------:R1:W-:Y:S04]  /*438b0*/  STL [R1+0x120c], R0 ;  /* 0x00120c0001007387 */ /* 0x0003e80000100800 */
[----:B------:R-:W-:Y:S01]  /*438c0*/  STL [R1+0x1220], R54 ;  /* 0x0012203601007387 */ /* 0x000fe20000100800 */
[----:B-1----:R-:W-:-:S05]  /*438d0*/  IMAD.MOV.U32 R0, RZ, RZ, R53 ;  /* 0x000000ffff007224 */ /* 0x002fca00078e0035 */
[----:B------:R1:W-:Y:S02]  /*438e0*/  STL [R1+0x1214], R0 ;  /* 0x0012140001007387 */ /* 0x0003e40000100800 */
[----:B-1----:R-:W-:-:S05]  /*438f0*/  MOV R0, R55 ;  /* 0x0000003700007202 */ /* 0x002fca0000000f00 */
[----:B------:R-:W-:Y:S04]  /*43900*/  STL [R1+0x121c], R0 ;  /* 0x00121c0001007387 */ /* 0x000fe80000100800 */
[----:B------:R1:W-:Y:S02]  /*43910*/  STL [R1+0x1228], R2 ;  /* 0x0012280201007387 */ /* 0x0003e40000100800 */
[----:B-1----:R-:W-:-:S05]  /*43920*/  IMAD.MOV.U32 R2, RZ, RZ, R3 ;  /* 0x000000ffff027224 */ /* 0x002fca00078e0003 */
[----:B------:R1:W-:Y:S04]  /*43930*/  STL [R1+0x1224], R2 ;  /* 0x0012240201007387 */ /* 0x0003e80000100800 */
[----:B------:R2:W-:Y:S01]  /*43940*/  STL [R1+0x1230], R4 ;  /* 0x0012300401007387 */ /* 0x0005e20000100800 */
[----:B-1----:R-:W-:-:S05]  /*43950*/  MOV R2, R5 ;  /* 0x0000000500027202 */ /* 0x002fca0000000f00 */
[----:B------:R2:W-:Y:S04]  /*43960*/  STL [R1+0x122c], R2 ;  /* 0x00122c0201007387 */ /* 0x0005e80000100800 */
[----:B------:R2:W-:Y:S04]  /*43970*/  STL [R1], RZ ;  /* 0x000000ff01007387 */ /* 0x0005e80000100800 */
[----:B------:R2:W-:Y:S04]  /*43980*/  STL [R1+0x4], RZ ;  /* 0x000004ff01007387 */ /* 0x0005e80000100800 */
        /* <DEDUP_REMOVED lines=29> */
[----:B------:R2:W-:Y:S01]  /*43b60*/  STL [R1+0x7c], RZ ;  /* 0x00007cff01007387 */ /* 0x0005e20000100800 */
[----:B------:R-:W-:Y:S01]  /*43b70*/  SHF.R.S32.HI R0, RZ, 0x1f, R9 ;  /* 0x0000001fff007819 */ /* 0x000fe20000011409 */
[----:B------:R-:W-:-:S03]  /*43b80*/  USHF.R.S32.HI UR11, URZ, 0x1f, UR6 ;  /* 0x0000001f3f0b7899 */ /* 0x000fc60008011406 */
[----:B------:R-:W-:Y:S01]  /*43b90*/  LEA.HI R0, R0, R9, RZ, 0x7 ;  /* 0x0000000900007211 */ /* 0x000fe200078f38ff */
[----:B------:R-:W-:Y:S01]  /*43ba0*/  USHF.R.S32.HI UR12, URZ, 0x1f, UR7 ;  /* 0x0000001f3f0c7899 */ /* 0x000fe20008011407 */
[----:B------:R-:W-:Y:S01]  /*43bb0*/  IMAD.MOV.U32 R9, RZ, RZ, RZ ;  /* 0x000000ffff097224 */ /* 0x000fe200078e00ff */
        /* <DEDUP_REMOVED lines=71> */
[----:B------:R-:W-:Y:S02]  /*44030*/  SHF.R.S32.HI R0, RZ, 0x7, R0 ;  /* 0x00000007ff007819 */ /* 0x000fe40000011400 */
        /* <DEDUP_REMOVED lines=40> */
[----:B------:R-:W-:Y:S01]  /*442c0*/  CS2R R54, SRZ ;  /* 0x0000000000367805 */ /* 0x000fe2000001ff00 */
[----:B------:R-:W-:-:S02]  /*442d0*/  USHF.L.U32 UR4, UR6, 0x2, URZ ;  /* 0x0000000206047899 */ /* 0x000fc4000800063f */
[----:B------:R-:W-:Y:S02]  /*442e0*/  USHF.L.U32 UR5, UR7, 0x2, URZ ;  /* 0x0000000207057899 */ /* 0x000fe4000800063f */
[----:B------:R-:W-:Y:S01]  /*442f0*/  USHF.L.U64.HI UR6, UR6, 0x2, UR11 ;  /* 0x0000000206067899 */ /* 0x000fe2000801020b */
[----:B------:R-:W-:Y:S01]  /*44300*/  UMOV UR60, 0x4 ;  /* 0x00000004003c7882 */ /* 0x000fe20000000000 */
[----:B------:R-:W-:Y:S01]  /*44310*/  USHF.L.U64.HI UR7, UR7, 0x2, UR12 ;  /* 0x0000000207077899 */ /* 0x000fe2000801020c */
[----:B--2---:R-:W-:-:S11]  /*44320*/  UMOV UR11, 0xffffffff ;  /* 0xffffffff000b7882 */ /* 0x004fd60000000000 */
.L_x_1:
[----:B------:R-:W-:Y:S01]  /*44330*/  STL.64 [R1+0x1928], R54 ;  /* 0x0019283601007387 */ /* 0x000fe20000100a00 */
[----:B------:R-:W-:Y:S01]  /*44340*/  UIADD3 UR11, UR11, 0x1, URZ ;  /* 0x000000010b0b7890 */ /* 0x000fe2000fffe03f */
[----:B------:R-:W-:-:S04]  /*44350*/  DEPBAR.LE SB0, 0x8 ;  /* 0x000082000000791a */ /* 0x000fc80000000000 */
[----:B------:R-:W-:Y:S01]  /*44360*/  STL.64 [R1+0x1920], R52 ;  /* 0x0019203401007387 */ /* 0x000fe20000100a00 */
[----:B------:R-:W-:Y:S01]  /*44370*/  UMOV UR37, 0x40000040 ;  /* 0x4000004000257882 */ /* 0x000fe20000000000 */
[----:B------:R-:W-:Y:S01]  /*44380*/  UMOV UR39, 0x40000040 ;  /* 0x4000004000277882 */ /* 0x000fe20000000000 */
[----:B------:R-:W1:Y:S01]  /*44390*/  LDC R2, c[0x0][0x230] ;  /* 0x00008c00ff027b82 */ /* 0x000e620000000800 */
        /* <DEDUP_REMOVED lines=13> */
[----:B------:R2:W-:Y:S04]  /*44470*/  STL.64 [R1+0x18b0], R24 ;  /* 0x0018b01801007387 */ /* 0x0005e80000100a00 */
[----:B--2---:R-:W2:Y:S04]  /*44480*/  LDL.LU.64 R24, [R1] ;  /* 0x0000000001187983 */ /* 0x004ea80000300a00 */
        /* <DEDUP_REMOVED lines=15> */
[----:B------:R-:W-:Y:S01]  /*44580*/  UISETP.GT.AND UP0, UPT, UR11, 0x5, UPT ;  /* 0x000000050b00788c */ /* 0x000fe2000bf04270 */
[----:B------:R-:W-:Y:S03]  /*44590*/  BAR.SYNC.DEFER_BLOCKING 0x0 ;  /* 0x0000000000007b1d */ /* 0x000fe60000010000 */
[----:B------:R-:W-:-:S04]  /*445a0*/  USEL UR11, UR11, URZ, !UP0 ;  /* 0x0000003f0b0b7287 */ /* 0x000fc8000c000000 */
[----:B------:R-:W-:Y:S02]  /*445b0*/  ULEA UR13, UR11, UR10, 0xf ;  /* 0x0000000a0b0d7291 */ /* 0x000fe4000f8e783f */
[----:B------:R-:W-:Y:S01]  /*445c0*/  ULEA UR12, UR11, UR10, 0x12 ;  /* 0x0000000a0b0c7291 */ /* 0x000fe2000f8e903f */
[----:B-----5:R-:W-:Y:S01]  /*445d0*/  STL [R1+0x1890], R8 ;  /* 0x0018900801007387 */ /* 0x020fe20000100800 */
[----:B------:R-:W-:Y:S02]  /*445e0*/  UIADD3 UR13, UR13, 0x180000, URZ ;  /* 0x001800000d0d7890 */ /* 0x000fe4000fffe03f */
[----:B------:R-:W-:Y:S02]  /*445f0*/  USHF.R.U32.HI UR12, URZ, 0x4, UR12 ;  /* 0x000000043f0c7899 */ /* 0x000fe4000801160c */
[----:B------:R-:W-:Y:S02]  /*44600*/  USHF.R.U32.HI UR13, URZ, 0x4, UR13 ;  /* 0x000000043f0d7899 */ /* 0x000fe4000801160d */
[----:B------:R-:W-:-:S02]  /*44610*/  USGXT.U32 UR36, UR12, 0xe ;  /* 0x0000000e0c24789a */ /* 0x000fc40008000000 */
[----:B------:R-:W-:Y:S02]  /*44620*/  USGXT.U32 UR38, UR13, 0xe ;  /* 0x0000000e0d26789a */ /* 0x000fe40008000000 */
[----:B------:R-:W-:Y:S02]  /*44630*/  UIADD3 UR40, UP0, UR36, 0x2, URZ ;  /* 0x0000000224287890 */ /* 0x000fe4000ff1e03f */
[----:B------:R-:W-:Y:S01]  /*44640*/  UIADD3 UR42, UP1, UR38, 0x2, URZ ;  /* 0x00000002262a7890 */ /* 0x000fe2000ff3e03f */
[----:B------:R-:W-:Y:S01]  /*44650*/  UMOV UR12, URZ ;  /* 0x0000003f000c7c82 */ /* 0x000fe20008000000 */
[----:B------:R-:W-:Y:S01]  /*44660*/  UMOV UR13, URZ ;  /* 0x0000003f000d7c82 */ /* 0x000fe20008000000 */
[----:B------:R-:W-:Y:S02]  /*44670*/  UIADD3.X UR41, UR12, 0x40000040, URZ, UP0, !UPT ;  /* 0x400000400c297890 */ /* 0x000fe400087fe43f */
[----:B------:R-:W-:Y:S02]  /*44680*/  UIADD3.X UR43, UR13, 0x40000040, URZ, UP1, !UPT ;  /* 0x400000400d2b7890 */ /* 0x000fe40008ffe43f */
[----:B------:R-:W-:-:S02]  /*44690*/  UIADD3.64 UR52, UR40, 0x2, URZ ;  /* 0x0000000228347897 */ /* 0x000fc4000fffe03f */
[----:B------:R-:W-:Y:S02]  /*446a0*/  UIADD3.64 UR54, UR42, 0x2, URZ ;  /* 0x000000022a367897 */ /* 0x000fe4000fffe03f */
[----:B------:R-:W-:Y:S02]  /*446b0*/  UIADD3.64 UR56, UR40, 0x4, URZ ;  /* 0x0000000428387897 */ /* 0x000fe4000fffe03f */
[----:B------:R-:W-:Y:S02]  /*446c0*/  UIADD3.64 UR58, UR42, 0x4, URZ ;  /* 0x000000042a3a7897 */ /* 0x000fe4000fffe03f */
[----:B------:R-:W-:Y:S02]  /*446d0*/  UIADD3.64 UR16, UR40, 0xffe, URZ ;  /* 0x00000ffe28107897 */ /* 0x000fe4000fffe03f */
[----:B------:R-:W-:Y:S02]  /*446e0*/  UIADD3.64 UR18, UR42, 0x1fe, URZ ;  /* 0x000001fe2a127897 */ /* 0x000fe4000fffe03f */
        /* <DEDUP_REMOVED lines=11> */
[----:B------:R-:W-:Y:S01]  /*447a0*/  UIADD3.64 UR22, UR42, 0x600, URZ ;  /* 0x000006002a167897 */ /* 0x000fe2000fffe03f */
[----:B--2---:R-:W-:-:S06]  /*447b0*/  WARPGROUP.ARRIVE ;  /* 0x00000000000079c5 */ /* 0x004fcc0000000000 */
[----:B------:R-:W-:Y:S01]  /*447c0*/  HGMMA.64x64x8.F32.TF32 R24, gdesc[UR36], R24, gsb0 ;  /* 0x04e00000241879f0 */ /* 0x000fe20008002818 */
[----:B------:R-:W-:Y:S02]  /*447d0*/  UIADD3.64 UR36, UR40, 0x1fe, URZ ;  /* 0x000001fe28247897 */ /* 0x000fe4000fffe03f */
[----:B------:R-:W-:Y:S02]  /*447e0*/  WARPGROUP.DEPBAR.LE gsb0, 0x0 ;  /* 0x00008000000079c5 */ /* 0x000fe40000010000 */
[----:B------:R-:W-:-:S06]  /*447f0*/  WARPGROUP.ARRIVE ;  /* 0x00000000000079c5 */ /* 0x000fcc0000000000 */
[----:B------:R-:W-:Y:S03]  /*44800*/  HGMMA.64x64x8.F32.TF32 R24, gdesc[UR40], R24, gsb0 ;  /* 0x04e00000281879f0 */ /* 0x000fe60008002818 */
[----:B------:R-:W-:Y:S02]  /*44810*/  WARPGROUP.DEPBAR.LE gsb0, 0x0 ;  /* 0x00008000000079c5 */ /* 0x000fe40000010000 */
[----:B------:R-:W-:-:S06]  /*44820*/  WARPGROUP.ARRIVE ;  /* 0x00000000000079c5 */ /* 0x000fcc0000000000 */
[----:B------:R-:W-:Y:S01]  /*44830*/  HGMMA.64x64x8.F32.TF32 R24, gdesc[UR52], R24, gsb0 ;  /* 0x04e00000341879f0 */ /* 0x000fe20008002818 */
[----:B------:R-:W-:Y:S01]  /*44840*/  UMOV UR52, UR18 ;  /* 0x0000001200347c82 */ /* 0x000fe20008000000 */
[----:B------:R-:W-:Y:S01]  /*44850*/  UMOV UR53, UR19 ;  /* 0x0000001300357c82 */ /* 0x000fe20008000000 */
        /* <DEDUP_REMOVED lines=8> */
[----:B------:R-:W-:Y:S02]  /*448e0*/  UIADD3.64 UR16, UR40, 0x3002, URZ ;  /* 0x0000300228107897 */ /* 0x000fe4000fffe03f */
[----:B------:R-:W-:Y:S01]  /*448f0*/  UIADD3.64 UR18, UR42, 0x602, URZ ;  /* 0x000006022a127897 */ /* 0x000fe2000fffe03f */
        /* <DEDUP_REMOVED lines=22> */
[----:B------:R-:W-:Y:S03]  /*44a60*/  HGMMA.64x64x8.F32.TF32 R24, gdesc[UR48], R24, gsb0 ;  /* 0x04e00000301879f0 */ /* 0x000fe60008002818 */
        /* <DEDUP_REMOVED lines=19> */
[----:B------:R-:W-:Y:S01]  /*44ba0*/  WARPGROUP.ARRIVE ;  /* 0x00000000000079c5 */ /* 0x000fe20000000000 */
[----:B------:R-:W-:Y:S01]  /*44bb0*/  UIADD3.64 UR44, UR40, 0x200, URZ ;  /* 0x00000200282c7897 */ /* 0x000fe2000fffe03f */
[----:B------:R-:W-:Y:S04]  /*44bc0*/  STL.64 [R1], R24 ;  /* 0x0000001801007387 */ /* 0x000fe80000100a00 */
[----:B------:R-:W-:Y:S01]  /*44bd0*/  HGMMA.64x64x8.F32.TF32 R216, gdesc[UR36], R216, gsb0 ;  /* 0x04e0000024d879f0 */ /* 0x000fe200080028d8 */
[----:B------:R-:W-:Y:S01]  /*44be0*/  UMOV UR46, UR42 ;  /* 0x0000002a002e7c82 */ /* 0x000fe20008000000 */
[----:B------:R-:W-:Y:S01]  /*44bf0*/  UMOV UR47, UR43 ;  /* 0x0000002b002f7c82 */ /* 0x000fe20008000000 */
[----:B------:R-:W-:Y:S01]  /*44c00*/  UIADD3.64 UR48, UR42, 0x202, URZ ;  /* 0x000002022a307897 */ /* 0x000fe2000fffe03f */
[----:B------:R-:W-:Y:S01]  /*44c10*/  STL.64 [R1+0x8], R26 ;  /* 0x0000081a01007387 */ /* 0x000fe20000100a00 */
[----:B------:R-:W-:-:S02]  /*44c20*/  UIADD3.64 UR32, UR42, 0x204, URZ ;  /* 0x000002042a207897 */ /* 0x000fc4000fffe03f */
[----:B------:R-:W-:Y:S01]  /*44c30*/  UIADD3.64 UR28, UR40, 0x2204, URZ ;  /* 0x00002204281c7897 */ /* 0x000fe2000fffe03f */
[----:B------:R-:W-:Y:S01]  /*44c40*/  STL.64 [R1+0x10], R28 ;  /* 0x0000101c01007387 */ /* 0x000fe20000100a00 */
[----:B------:R-:W-:Y:S02]  /*44c50*/  UIADD3.64 UR24, UR40, 0x31fe, URZ ;  /* 0x000031fe28187897 */ /* 0x000fe4000fffe03f */
[----:B------:R-:W-:Y:S01]  /*44c60*/  UIADD3.64 UR20, UR40, 0x3200, URZ ;  /* 0x0000320028147897 */ /* 0x000fe2000fffe03f */
[----:B------:R-:W-:Y:S01]  /*44c70*/  STL.64 [R1+0x18], R30 ;  /* 0x0000181e01007387 */ /* 0x000fe20000100a00 */
[----:B------:R-:W-:Y:S02]  /*44c80*/  UIADD3.64 UR16, UR40, 0x3202, URZ ;  /* 0x0000320228107897 */ /* 0x000fe4000fffe03f */
[----:B------:R-:W-:Y:S01]  /*44c90*/  UIADD3.64 UR12, UR40, 0x3204, URZ ;  /* 0x00003204280c7897 */ /* 0x000fe2000fffe03f */
[----:B------:R-:W-:Y:S01]  /*44ca0*/  STL.64 [R1+0x20], R32 ;  /* 0x0000202001007387 */ /* 0x000fe20000100a00 */
[----:B------:R-:W-:-:S03]  /*44cb0*/  UIADD3.64 UR36, UR40, 0x3fe, URZ ;  /* 0x000003fe28247897 */ /* 0x000fc6000fffe03f */
        /* <DEDUP_REMOVED lines=11> */
[----:B--2---:R-:W2:Y:S01]  /*44d70*/  LDL.LU.64 R54, [R1+0x1928] ;  /* 0x0019280001367983 */ /* 0x004ea20000300a00 */
[----:B------:R-:W-:-:S02]  /*44d80*/  WARPGROUP.DEPBAR.LE gsb0, 0x0 ;  /* 0x00008000000079c5 */ /* 0x000fc40000010000 */
[----:B------:R-:W-:Y:S01]  /*44d90*/  WARPGROUP.ARRIVE ;  /* 0x00000000000079c5 */ /* 0x000fe20000000000 */
[----:B------:R-:W2:Y:S04]  /*44da0*/  LDL.LU.64 R52, [R1+0x1920] ;  /* 0x0019200001347983 */ /* 0x000ea80000300a00 */
[----:B------:R-:W2:Y:S01]  /*44db0*/  LDL.LU.64 R50, [R1+0x1918] ;  /* 0x0019180001327983 */ /* 0x000ea20000300a00 */
[----:B------:R-:W-:Y:S01]  /*44dc0*/  HGMMA.64x64x8.F32.TF32 R216, gdesc[UR44], R216, gsb0 ;  /* 0x04e000002cd879f0 */ /* 0x000fe200080028d8 */
[----:B------:R-:W-:Y:S01]  /*44dd0*/  UIADD3.64 UR44, UR40, 0x202, URZ ;  /* 0x00000202282c7897 */ /* 0x000fe2000fffe03f */
[----:B------:R-:W-:Y:S01]  /*44de0*/  UMOV UR46, UR54 ;  /* 0x00000036002e7c82 */ /* 0x000fe20008000000 */
[----:B------:R-:W-:Y:S01]  /*44df0*/  UMOV UR47, UR55 ;  /* 0x00000037002f7c82 */ /* 0x000fe20008000000 */
        /* <DEDUP_REMOVED lines=13> */
[----:B-1----:R-:W-:-:S04]  /*44ed0*/  IADD3 R2, R2, 0x7f, RZ ;  /* 0x0000007f02027810 */ /* 0x002fc80007ffe0ff */
[----:B------:R-:W-:-:S04]  /*44ee0*/  SHF.R.S32.HI R0, RZ, 0x1f, R2 ;  /* 0x0000001fff007819 */ /* 0x000fc80000011402 */
[----:B------:R-:W-:Y:S02]  /*44ef0*/  LEA.HI R0, R0, R2, RZ, 0x7 ;  /* 0x0000000200007211 */ /* 0x000fe400078f38ff */
[----:B------:R-:W1:Y:S02]  /*44f00*/  LDC R2, c[0x0][0x230] ;  /* 0x00008c00ff027b82 */ /* 0x000e640000000800 */
[----:B------:R-:W-:Y:S01]  /*44f10*/  SHF.R.S32.HI R0, RZ, 0x7, R0 ;  /* 0x00000007ff007819 */ /* 0x000fe20000011400 */
[----:B------:R-:W-:-:S03]  /*44f20*/  UIADD3 UR60, UR60, 0x1, URZ ;  /* 0x000000013c3c7890 */ /* 0x000fc6000fffe03f */
[----:B------:R-:W-:Y:S01]  /*44f30*/  IADD3 R0, R0, -0x5, RZ ;  /* 0xfffffffb00007810 */ /* 0x000fe20007ffe0ff */
[----:B------:R-:W-:Y:S02]  /*44f40*/  WARPGROUP.DEPBAR.LE gsb0, 0x0 ;  /* 0x00008000000079c5 */ /* 0x000fe40000010000 */
[----:B------:R-:W-:-:S06]  /*44f50*/  WARPGROUP.ARRIVE ;  /* 0x00000000000079c5 */ /* 0x000fcc0000000000 */
[----:B------:R-:W-:Y:S01]  /*44f60*/  HGMMA.64x64x8.F32.TF32 R216, gdesc[UR44], R216, gsb0 ;  /* 0x04e000002cd879f0 */ /* 0x000fe200080028d8 */
[----:B------:R-:W-:Y:S01]  /*44f70*/  UIADD3.64 UR44, UR40, 0x204, URZ ;  /* 0x00000204282c7897 */ /* 0x000fe2000fffe03f */
[----:B------:R-:W-:Y:S01]  /*44f80*/  UMOV UR46, UR58 ;  /* 0x0000003a002e7c82 */ /* 0x000fe20008000000 */
[----:B------:R-:W-:Y:S01]  /*44f90*/  UMOV UR47, UR59 ;  /* 0x0000003b002f7c82 */ /* 0x000fe20008000000 */
[----:B-1----:R-:W-:-:S04]  /*44fa0*/  VIADD R2, R2, 0xfffffd80 ;  /* 0xfffffd8002027836 */ /* 0x002fc80000000000 */
[----:B------:R-:W-:Y:S01]  /*44fb0*/  IMAD R2, R9, -0x80, R2 ;  /* 0xffffff8009027824 */ /* 0x000fe200078e0202 */
[----:B------:R-:W-:Y:S02]  /*44fc0*/  WARPGROUP.DEPBAR.LE gsb0, 0x0 ;  /* 0x00008000000079c5 */ /* 0x000fe40000010000 */
[----:B------:R-:W-:-:S06]  /*44fd0*/  WARPGROUP.ARRIVE ;  /* 0x00000000000079c5 */ /* 0x000fcc0000000000 */
[----:B------:R-:W-:Y:S01]  /*44fe0*/  HGMMA.64x64x8.F32.TF32 R216, gdesc[UR44], R216, gsb0 ;  /* 0x04e000002cd879f0 */ /* 0x000fe200080028d8 */
[----:B------:R-:W-:Y:S01]  /*44ff0*/  UIADD3.64 UR44, UR40, 0x11fe, URZ ;  /* 0x000011fe282c7897 */ /* 0x000fe2000fffe03f */
[----:B------:R-:W-:Y:S01]  /*45000*/  UMOV UR46, UR52 ;  /* 0x00000034002e7c82 */ /* 0x000fe20008000000 */
[----:B------:R-:W-:Y:S01]  /*45010*/  UMOV UR47, UR53 ;  /* 0x00000035002f7c82 */ /* 0x000fe20008000000 */
        /* <DEDUP_REMOVED lines=12> */
[----:B------:R-:W-:Y:S01]  /*450e0*/  UIADD3.64 UR48, UR42, 0x3fe, URZ ;  /* 0x000003fe2a307897 */ /* 0x000fe2000fffe03f */
        /* <DEDUP_REMOVED lines=28> */
[----:B------:R-:W-:Y:S02]  /*452b0*/  UIADD3.64 UR32, UR42, 0x204, URZ ;  /* 0x000002042a207897 */ /* 0x000fe4000fffe03f */
        /* <DEDUP_REMOVED lines=21> */
[----:B------:R-:W-:Y:S01]  /*45410*/  WARPGROUP.ARRIVE ;  /* 0x00000000000079c5 */ /* 0x000fe20000000000 */
[----:B------:R-:W-:Y:S04]  /*45420*/  STL [R1+0x18a8], R242 ;  /* 0x0018a8f201007387 */ /* 0x000fe80000100800 */
[----:B------:R1:W-:Y:S01]  /*45430*/  STL [R1+0x18a4], R243 ;  /* 0x0018a4f301007387 */ /* 0x0003e20000100800 */
[----:B------:R-:W-:Y:S01]  /*45440*/  HGMMA.64x64x8.F32.TF32 R184, gdesc[UR36], R184, gsb0 ;  /* 0x04e0000024b879f0 */ /* 0x000fe200080028b8 */
[----:B------:R-:W-:-:S02]  /*45450*/  UIADD3.64 UR36, UR40, 0x5fe, URZ ;  /* 0x000005fe28247897 */ /* 0x000fc4000fffe03f */
[----:B------:R-:W-:Y:S04]  /*45460*/  STL [R1+0x18a0], R244 ;  /* 0x0018a0f401007387 */ /* 0x000fe80000100800 */
[----:B------:R-:W-:Y:S04]  /*45470*/  STL [R1+0x189c], R245 ;  /* 0x00189cf501007387 */ /* 0x000fe80000100800 */
[----:B------:R-:W-:Y:S04]  /*45480*/  STL [R1+0x1898], R246 ;  /* 0x001898f601007387 */ /* 0x000fe80000100800 */
[----:B------:R3:W-:Y:S04]  /*45490*/  STL [R1+0x1894], R247 ;  /* 0x001894f701007387 */ /* 0x0007e80000100800 */
[----:B-1----:R-:W4:Y:S04]  /*454a0*/  LDL.LU R243, [R1+0x80] ;  /* 0x0000800001f37983 */ /* 0x002f280000300800 */
[----:B------:R-:W4:Y:S04]  /*454b0*/  LDL.LU R242, [R1+0x84] ;  /* 0x0000840001f27983 */ /* 0x000f280000300800 */
[----:B------:R-:W4:Y:S01]  /*454c0*/  LDL.LU R8, [R1+0x88] ;  /* 0x0000880001087983 */ /* 0x000f220000300800 */
[----:B------:R-:W-:-:S02]  /*454d0*/  ISETP.GT.AND P1, PT, R2, RZ, PT ;  /* 0x000000ff0200720c */ /* 0x000fc40003f24270 */
[----:B------:R-:W-:Y:S01]  /*454e0*/  ISETP.GE.AND P0, PT, R9, R0, PT ;  /* 0x000000000900720c */ /* 0x000fe20003f06270 */
[----:B------:R-:W-:Y:S01]  /*454f0*/  UISETP.GT.AND UP0, UPT, UR60, 0x5, UPT ;  /* 0x000000053c00788c */ /* 0x000fe2000bf04270 */
[----:B------:R-:W-:Y:S02]  /*45500*/  WARPGROUP.DEPBAR.LE gsb0, 0x0 ;  /* 0x00008000000079c5 */ /* 0x000fe40000010000 */
[----:B------:R-:W-:Y:S01]  /*45510*/  WARPGROUP.ARRIVE ;  /* 0x00000000000079c5 */ /* 0x000fe20000000000 */
[----:B------:R-:W-:Y:S01]  /*45520*/  IADD3 R11, P2, R11, UR4, RZ ;  /* 0x000000040b0b7c10 */ /* 0x000fe2000ff5e0ff */
[----:B---3--:R-:W3:Y:S04]  /*45530*/  LDL.LU R247, [R1+0x90] ;  /* 0x0000900001f77983 */ /* 0x008ee80000300800 */
[----:B------:R-:W-:Y:S01]  /*45540*/  HGMMA.64x64x8.F32.TF32 R184, gdesc[UR44], R184, gsb0 ;  /* 0x04e000002cb879f0 */ /* 0x000fe200080028b8 */
[----:B------:R-:W-:Y:S01]  /*45550*/  UIADD3.64 UR44, UR40, 0x402, URZ ;  /* 0x00000402282c7897 */ /* 0x000fe2000fffe03f */
[----:B------:R-:W-:Y:S01]  /*45560*/  SEL R0, RZ, 0x4, !P1 ;  /* 0x00000004ff007807 */ /* 0x000fe20004800000 */
[----:B------:R-:W-:Y:S01]  /*45570*/  UMOV UR46, UR54 ;  /* 0x00000036002e7c82 */ /* 0x000fe20008000000 */
[----:B------:R-:W-:Y:S01]  /*45580*/  UMOV UR47, UR55 ;  /* 0x00000037002f7c82 */ /* 0x000fe20008000000 */
[----:B------:R-:W-:Y:S01]  /*45590*/  USEL UR60, UR60, URZ, !UP0 ;  /* 0x0000003f3c3c7287 */ /* 0x000fe2000c000000 */
[----:B------:R-:W-:Y:S01]  /*455a0*/  IADD3.X R10, R10, UR6, RZ, P2, !PT ;  /* 0x000000060a0a7c10 */ /* 0x000fe200097fe4ff */
[----:B------:R-:W3:Y:S01]  /*455b0*/  LDL.LU R246, [R1+0x94] ;  /* 0x0000940001f67983 */ /* 0x000ee20000300800 */
[----:B------:R-:W-:-:S02]  /*455c0*/  WARPGROUP.DEPBAR.LE gsb0, 0x0 ;  /* 0x00008000000079c5 */ /* 0x000fc40000010000 */
[----:B------:R-:W-:Y:S01]  /*455d0*/  WARPGROUP.ARRIVE ;  /* 0x00000000000079c5 */ /* 0x000fe20000000000 */
[----:B------:R-:W-:Y:S02]  /*455e0*/  SEL R0, R0, RZ, !P0 ;  /* 0x000000ff00007207 */ /* 0x000fe40004000000 */
[----:B------:R-:W-:Y:S01]  /*455f0*/  IADD3 R13, P2, R13, UR4, RZ ;  /* 0x000000040d0d7c10 */ /* 0x000fe2000ff5e0ff */
[----:B------:R-:W-:Y:S01]  /*45600*/  IMAD.MOV.U32 R5, RZ, RZ, R10 ;  /* 0x000000ffff057224 */ /* 0x000fe200078e000a */
[----:B------:R-:W-:Y:S01]  /*45610*/  MOV R4, R11 ;  /* 0x0000000b00047202 */ /* 0x000fe20000000f00 */
[----:B------:R-:W-:Y:S01]  /*45620*/  HGMMA.64x64x8.F32.TF32 R184, gdesc[UR44], R184, gsb0 ;  /* 0x04e000002cb879f0 */ /* 0x000fe200080028b8 */
[----:B------:R-:W-:Y:S01]  /*45630*/  UIADD3.64 UR44, UR40, 0x404, URZ ;  /* 0x00000404282c7897 */ /* 0x000fe2000fffe03f */
[----:B------:R-:W-:Y:S01]  /*45640*/  IADD3 R15, P3, R15, UR4, RZ ;  /* 0x000000040f0f7c10 */ /* 0x000fe2000ff7e0ff */
[----:B------:R-:W-:Y:S01]  /*45650*/  UMOV UR46, UR58 ;  /* 0x0000003a002e7c82 */ /* 0x000fe20008000000 */
[----:B------:R-:W-:Y:S01]  /*45660*/  UMOV UR47, UR59 ;  /* 0x0000003b002f7c82 */ /* 0x000fe20008000000 */
[----:B------:R-:W-:Y:S01]  /*45670*/  IADD3 R19, P4, R19, UR4, RZ ;  /* 0x0000000413137c10 */ /* 0x000fe2000ff9e0ff */
[----:B------:R-:W3:Y:S01]  /*45680*/  LDL.LU R245, [R1+0x98] ;  /* 0x0000980001f57983 */ /* 0x000ee20000300800 */
[----:B------:R-:W-:-:S02]  /*45690*/  WARPGROUP.DEPBAR.LE gsb0, 0x0 ;  /* 0x00008000000079c5 */ /* 0x000fc40000010000 */
        /* <DEDUP_REMOVED lines=374> */
[----:B------:R-:W-:Y:S01]  /*46e00*/  UMOV UR44, UR32 ;  /* 0x00000020002c7c82 */ /* 0x000fe20008000000 */
[----:B------:R-:W-:Y:S01]  /*46e10*/  UMOV UR45, UR33 ;  /* 0x00000021002d7c82 */ /* 0x000fe20008000000 */
[----:B------:R-:W-:Y:S01]  /*46e20*/  UIADD3.64 UR32, UR40, 0x2c02, URZ ;  /* 0x00002c0228207897 */ /* 0x000fe2000fffe03f */
[----:B------:R-:W-:Y:S01]  /*46e30*/  UMOV UR46, UR28 ;  /* 0x0000001c002e7c82 */ /* 0x000fe20008000000 */
[----:B------:R-:W-:Y:S01]  /*46e40*/  UMOV UR47, UR29 ;  /* 0x0000001d002f7c82 */ /* 0x000fe20008000000 */
[----:B------:R-:W-:Y:S01]  /*46e50*/  UIADD3.64 UR28, UR40, 0x2c04, URZ ;  /* 0x00002c04281c7897 */ /* 0x000fe2000fffe03f */
[----:B------:R-:W-:Y:S02]  /*46e60*/  WARPGROUP.DEPBAR.LE gsb0, 0x0 ;  /* 0x00008000000079c5 */ /* 0x000fe40000010000 */
[----:B------:R-:W-:-:S06]  /*46e70*/  WARPGROUP.ARRIVE ;  /* 0x00000000000079c5 */ /* 0x000fcc0000000000 */
[----:B------:R-:W-:Y:S01]  /*46e80*/  HGMMA.64x64x8.F32.TF32 R56, gdesc[UR32], R56, gsb0 ;  /* 0x04e00000203879f0 */ /* 0x000fe20008002838 */
        /* <DEDUP_REMOVED lines=23> */
[----:B------:R-:W-:Y:S03]  /*47000*/  HGMMA.64x64x8.F32.TF32 R56, gdesc[UR12], R56, gsb0 ;  /* 0x04e000000c3879f0 */ /* 0x000fe60008002838 */
[----:B------:R-:W-:Y:S02]  /*47010*/  WARPGROUP.DEPBAR.LE gsb0, 0x0 ;  /* 0x00008000000079c5 */ /* 0x000fe40000010000 */
[----:B--2---:R-:W-:-:S06]  /*47020*/  WARPGROUP.ARRIVE ;  /* 0x00000000000079c5 */ /* 0x004fcc0000000000 */
        /* <DEDUP_REMOVED lines=64> */
[----:B------:R-:W-:Y:S02]  /*47430*/  UIADD3.64 UR12, UR40, 0x3e04, URZ ;  /* 0x00003e04280c7897 */ /* 0x000fe4000fffe03f */
[----:B------:R-:W-:Y:S02]  /*47440*/  WARPGROUP.DEPBAR.LE gsb0, 0x0 ;  /* 0x00008000000079c5 */ /* 0x000fe40000010000 */
[----:B------:R-:W-:-:S06]  /*47450*/  WARPGROUP.ARRIVE ;  /* 0x00000000000079c5 */ /* 0x000fcc0000000000 */
[----:B------:R-:W-:Y:S01]  /*47460*/  HGMMA.64x64x8.F32.TF32 R24, gdesc[UR12], R24, gsb0 ;  /* 0x04e000000c1879f0 */ /* 0x000fe20008002818 */
[----:B------:R-:W-:Y:S01]  /*47470*/  ISETP.NE.U32.AND P1, PT, R0, RZ, PT ;  /* 0x000000ff0000720c */ /* 0x000fe20003f25070 */
[----:B------:R-:W-:Y:S01]  /*47480*/  ULEA UR16, UR60, UR10, 0x12 ;  /* 0x0000000a3c107291 */ /* 0x000fe2000f8e903f */
[----:B------:R-:W-:-:S05]  /*47490*/  IADD3.X R12, R12, UR6, RZ, P2, !PT ;  /* 0x000000060c0c7c10 */ /* 0x000fca00097fe4ff */
[----:B-----5:R-:W-:Y:S01]  /*474a0*/  VIADD R0, R6, UR16 ;  /* 0x0000001006007c36 */ /* 0x020fe20008000000 */
[----:B------:R-:W-:Y:S02]  /*474b0*/  IADD3.X R14, R14, UR6, RZ, P3, !PT ;  /* 0x000000060e0e7c10 */ /* 0x000fe40009ffe4ff */
[----:B------:R-:W-:Y:S02]  /*474c0*/  ISETP.GT.AND P2, PT, R2, 0x1, PT ;  /* 0x000000010200780c */ /* 0x000fe40003f44270 */
[----:B------:R-:W-:Y:S02]  /*474d0*/  IADD3 R17, P3, R17, UR4, RZ ;  /* 0x0000000411117c10 */ /* 0x000fe4000ff7e0ff */
[----:B------:R-:W-:Y:S02]  /*474e0*/  SEL R3, RZ, 0x4, !P2 ;  /* 0x00000004ff037807 */ /* 0x000fe40005000000 */
[----:B------:R-:W-:Y:S02]  /*474f0*/  IADD3.X R16, R16, UR6, RZ, P3, !PT ;  /* 0x0000000610107c10 */ /* 0x000fe40009ffe4ff */
[----:B------:R-:W-:-:S04]  /*47500*/  SEL R3, R3, RZ, !P0 ;  /* 0x000000ff03037207 */ /* 0x000fc80004000000 */
[----:B------:R-:W-:Y:S02]  /*47510*/  ISETP.NE.U32.AND P2, PT, R3, RZ, PT ;  /* 0x000000ff0300720c */ /* 0x000fe40003f45070 */
[----:B------:R-:W-:Y:S01]  /*47520*/  IADD3.X R18, R18, UR6, RZ, P4, !PT ;  /* 0x0000000612127c10 */ /* 0x000fe2000a7fe4ff */
[----:B------:R-:W-:Y:S02]  /*47530*/  WARPGROUP.DEPBAR.LE gsb0, 0x0 ;  /* 0x00008000000079c5 */ /* 0x000fe40000010000 */
[----:B------:R-:W-:Y:S06]  /*47540*/  BAR.SYNC.DEFER_BLOCKING 0x0 ;  /* 0x0000000000007b1d */ /* 0x000fec0000010000 */
[----:B------:R-:W-:Y:S01]  /*47550*/  @!PT LDS RZ, [RZ] ;  /* 0x00000000fffff984 */ /* 0x000fe20000000800 */
[----:B------:R-:W-:Y:S01]  /*47560*/  @!PT LDS RZ, [RZ] ;  /* 0x00000000fffff984 */ /* 0x000fe20000000800 */
[----:B------:R-:W-:Y:S01]  /*47570*/  @!PT LDS RZ, [RZ] ;  /* 0x00000000fffff984 */ /* 0x000fe20000000800 */
[----:B------:R1:W-:Y:S02]  /*47580*/  LDGSTS.E [R0], desc[UR8][R4.64], P1 ;  /* 0x0000000004007fae */ /* 0x0003e40008921848 */
[----:B-1----:R-:W-:Y:S01]  /*47590*/  MOV R4, R13 ;  /* 0x0000000d00047202 */ /* 0x002fe20000000f00 */
[----:B------:R-:W-:-:S05]  /*475a0*/  IMAD.MOV.U32 R5, RZ, RZ, R12 ;  /* 0x000000ffff057224 */ /* 0x000fca00078e000c */
[----:B------:R1:W-:Y:S02]  /*475b0*/  LDGSTS.E [R0+0x4000], desc[UR8][R4.64], P1 ;  /* 0x0400000004007fae */ /* 0x0003e40008921848 */
[----:B-1----:R-:W-:Y:S01]  /*475c0*/  MOV R4, R15 ;  /* 0x0000000f00047202 */ /* 0x002fe20000000f00 */
[----:B------:R-:W-:-:S05]  /*475d0*/  IMAD.MOV.U32 R5, RZ, RZ, R14 ;  /* 0x000000ffff057224 */ /* 0x000fca00078e000e */
[----:B------:R1:W-:Y:S02]  /*475e0*/  LDGSTS.E [R0+0x8000], desc[UR8][R4.64], P1 ;  /* 0x0800000004007fae */ /* 0x0003e40008921848 */
[----:B-1----:R-:W-:Y:S01]  /*475f0*/  MOV R4, R17 ;  /* 0x0000001100047202 */ /* 0x002fe20000000f00 */
[----:B------:R-:W-:-:S05]  /*47600*/  IMAD.MOV.U32 R5, RZ, RZ, R16 ;  /* 0x000000ffff057224 */ /* 0x000fca00078e0010 */
[----:B------:R1:W-:Y:S01]  /*47610*/  LDGSTS.E [R0+0xc000], desc[UR8][R4.64], P1 ;  /* 0x0c00000004007fae */ /* 0x0003e20008921848 */
[----:B------:R-:W-:Y:S02]  /*47620*/  IADD3 R21, P1, R21, UR4, RZ ;  /* 0x0000000415157c10 */ /* 0x000fe4000ff3e0ff */
[----:B------:R-:W-:Y:S02]  /*47630*/  IADD3 R23, P3, R23, UR4, RZ ;  /* 0x0000000417177c10 */ /* 0x000fe4000ff7e0ff */
[----:B------:R-:W-:Y:S02]  /*47640*/  IADD3.X R20, R20, UR6, RZ, P1, !PT ;  /* 0x0000000614147c10 */ /* 0x000fe40008ffe4ff */
[----:B-1----:R-:W-:Y:S01]  /*47650*/  MOV R4, R19 ;  /* 0x0000001300047202 */ /* 0x002fe20000000f00 */
[----:B------:R-:W-:Y:S01]  /*47660*/  IMAD.MOV.U32 R5, RZ, RZ, R18 ;  /* 0x000000ffff057224 */ /* 0x000fe200078e0012 */
[----:B------:R-:W-:Y:S02]  /*47670*/  IADD3.X R22, R22, UR6, RZ, P3, !PT ;  /* 0x0000000616167c10 */ /* 0x000fe40009ffe4ff */
[----:B------:R-:W-:-:S02]  /*47680*/  ISETP.GT.AND P1, PT, R2, 0x2, PT ;  /* 0x000000020200780c */ /* 0x000fc40003f24270 */
[----:B------:R1:W-:Y:S01]  /*47690*/  LDGSTS.E [R0+0x4], desc[UR8][R4.64], P2 ;  /* 0x0000400004007fae */ /* 0x0003e20009121848 */
[----:B------:R-:W-:Y:S02]  /*476a0*/  IADD3 R249, P3, R249, UR4, RZ ;  /* 0x00000004f9f97c10 */ /* 0x000fe4000ff7e0ff */
[----:B------:R-:W-:Y:S02]  /*476b0*/  SEL R3, RZ, 0x4, !P1 ;  /* 0x00000004ff037807 */ /* 0x000fe40004800000 */
[----:B------:R-:W-:Y:S02]  /*476c0*/  IADD3.X R248, R248, UR6, RZ, P3, !PT ;  /* 0x00000006f8f87c10 */ /* 0x000fe40009ffe4ff */
[----:B-1----:R-:W-:Y:S01]  /*476d0*/  MOV R4, R21 ;  /* 0x0000001500047202 */ /* 0x002fe20000000f00 */
[----:B------:R-:W-:Y:S01]  /*476e0*/  IMAD.MOV.U32 R5, RZ, RZ, R20 ;  /* 0x000000ffff057224 */ /* 0x000fe200078e0014 */
[----:B------:R-:W-:-:S04]  /*476f0*/  SEL R3, R3, RZ, !P0 ;  /* 0x000000ff03037207 */ /* 0x000fc80004000000 */
[----:B------:R1:W-:Y:S01]  /*47700*/  LDGSTS.E [R0+0x4004], desc[UR8][R4.64], P2 ;  /* 0x0400400004007fae */ /* 0x0003e20009121848 */
[----:B------:R-:W-:Y:S02]  /*47710*/  IADD3 R251, P4, R251, UR4, RZ ;  /* 0x00000004fbfb7c10 */ /* 0x000fe4000ff9e0ff */
[----:B------:R-:W-:Y:S02]  /*47720*/  ISETP.NE.U32.AND P1, PT, R3, RZ, PT ;  /* 0x000000ff0300720c */ /* 0x000fe40003f25070 */
[----:B-1----:R-:W-:Y:S01]  /*47730*/  MOV R4, R23 ;  /* 0x0000001700047202 */ /* 0x002fe20000000f00 */
[----:B------:R-:W-:-:S05]  /*47740*/  IMAD.MOV.U32 R5, RZ, RZ, R22 ;  /* 0x000000ffff057224 */ /* 0x000fca00078e0016 */
[----:B------:R1:W-:Y:S01]  /*47750*/  LDGSTS.E [R0+0x8004], desc[UR8][R4.64], P2 ;  /* 0x0800400004007fae */ /* 0x0003e20009121848 */
[----:B------:R-:W-:Y:S02]  /*47760*/  IADD3.X R250, R250, UR6, RZ, P4, !PT ;  /* 0x00000006fafa7c10 */ /* 0x000fe4000a7fe4ff */
[----:B-1----:R-:W-:Y:S01]  /*47770*/  MOV R4, R249 ;  /* 0x000000f900047202 */ /* 0x002fe20000000f00 */
[----:B------:R-:W-:-:S05]  /*47780*/  IMAD.MOV.U32 R5, RZ, RZ, R248 ;  /* 0x000000ffff057224 */ /* 0x000fca00078e00f8 */
[----:B------:R1:W-:Y:S01]  /*47790*/  LDGSTS.E [R0+0xc004], desc[UR8][R4.64], P2 ;  /* 0x0c00400004007fae */ /* 0x0003e20009121848 */
[----:B----4-:R-:W-:Y:S02]  /*477a0*/  IADD3 R243, P2, R243, UR4, RZ ;  /* 0x00000004f3f37c10 */ /* 0x010fe4000ff5e0ff */
[----:B------:R-:W-:Y:S02]  /*477b0*/  IADD3 R8, P3, R8, UR4, RZ ;  /* 0x0000000408087c10 */ /* 0x000fe4000ff7e0ff */
[----:B------:R-:W-:Y:S02]  /*477c0*/  IADD3.X R252, R252, UR6, RZ, P2, !PT ;  /* 0x00000006fcfc7c10 */ /* 0x000fe400097fe4ff */
[----:B-1----:R-:W-:Y:S01]  /*477d0*/  MOV R4, R251 ;  /* 0x000000fb00047202 */ /* 0x002fe20000000f00 */
[----:B------:R-:W-:Y:S01]  /*477e0*/  IMAD.MOV.U32 R5, RZ, RZ, R250 ;  /* 0x000000ffff057224 */ /* 0x000fe200078e00fa */
[----:B------:R-:W-:-:S04]  /*477f0*/  IADD3.X R242, R242, UR6, RZ, P3, !PT ;  /* 0x00000006f2f27c10 */ /* 0x000fc80009ffe4ff */
[----:B------:R1:W-:Y:S04]  /*47800*/  LDGSTS.E [R0+0x8], desc[UR8][R4.64], P1 ;  /* 0x0000800004007fae */ /* 0x0003e80008921848 */
[----:B------:R2:W-:Y:S01]  /*47810*/  STL [R1+0x80], R243 ;  /* 0x000080f301007387 */ /* 0x0005e20000100800 */
[----:B-1----:R-:W-:Y:S01]  /*47820*/  MOV R4, R243 ;  /* 0x000000f300047202 */ /* 0x002fe20000000f00 */
[----:B------:R-:W-:Y:S02]  /*47830*/  IMAD.MOV.U32 R5, RZ, RZ, R252 ;  /* 0x000000ffff057224 */ /* 0x000fe400078e00fc */
[----:B------:R-:W-:Y:S04]  /*47840*/  STL [R1+0x88], R8 ;  /* 0x0000880801007387 */ /* 0x000fe80000100800 */
[----:B------:R1:W-:Y:S04]  /*47850*/  LDGSTS.E [R0+0x4008], desc[UR8][R4.64], P1 ;  /* 0x0400800004007fae */ /* 0x0003e80008921848 */
[----:B------:R4:W-:Y:S04]  /*47860*/  STL [R1+0x84], R242 ;  /* 0x000084f201007387 */ /* 0x0009e80000100800 */
[----:B------:R-:W3:Y:S01]  /*47870*/  LDL.LU R244, [R1+0x9c] ;  /* 0x00009c0001f47983 */ /* 0x000ee20000300800 */
[----:B-1----:R-:W-:Y:S01]  /*47880*/  MOV R4, R8 ;  /* 0x0000000800047202 */ /* 0x002fe20000000f00 */
[----:B------:R-:W-:-:S02]  /*47890*/  IMAD.MOV.U32 R5, RZ, RZ, R242 ;  /* 0x000000ffff057224 */ /* 0x000fc400078e00f2 */
[----:B--2---:R-:W2:Y:S04]  /*478a0*/  LDL.LU R243, [R1+0xa0] ;  /* 0x0000a00001f37983 */ /* 0x004ea80000300800 */
[----:B----4-:R-:W4:Y:S04]  /*478b0*/  LDL.LU R242, [R1+0xa4] ;  /* 0x0000a40001f27983 */ /* 0x010f280000300800 */
[----:B------:R-:W4:Y:S04]  /*478c0*/  LDL.LU R8, [R1+0xa8] ;  /* 0x0000a80001087983 */ /* 0x000f280000300800 */
[----:B------:R1:W-:Y:S04]  /*478d0*/  LDGSTS.E [R0+0x8008], desc[UR8][R4.64], P1 ;  /* 0x0800800004007fae */ /* 0x0003e80008921848 */
[----:B------:R-:W2:Y:S01]  /*478e0*/  LDL.LU R5, [R1+0x8c] ;  /* 0x00008c0001057983 */ /* 0x000ea20000300800 */
[----:B------:R-:W-:-:S04]  /*478f0*/  ISETP.GT.AND P2, PT, R2, 0x3, PT ;  /* 0x000000030200780c */ /* 0x000fc80003f44270 */
[----:B------:R-:W-:Y:S02]  /*47900*/  SEL R3, RZ, 0x4, !P2 ;  /* 0x00000004ff037807 */ /* 0x000fe40005000000 */
[----:B---3--:R-:W-:Y:S02]  /*47910*/  IADD3 R247, P3, R247, UR4, RZ ;  /* 0x00000004f7f77c10 */ /* 0x008fe4000ff7e0ff */
[----:B------:R-:W-:Y:S02]  /*47920*/  SEL R3, R3, RZ, !P0 ;  /* 0x000000ff03037207 */ /* 0x000fe40004000000 */
[----:B------:R-:W-:Y:S02]  /*47930*/  IADD3 R245, P4, R245, UR4, RZ ;  /* 0x00000004f5f57c10 */ /* 0x000fe4000ff9e0ff */
[----:B------:R-:W-:Y:S02]  /*47940*/  ISETP.NE.U32.AND P2, PT, R3, RZ, PT ;  /* 0x000000ff0300720c */ /* 0x000fe40003f45070 */
[----:B-1----:R-:W-:-:S02]  /*47950*/  MOV R4, R247 ;  /* 0x000000f700047202 */ /* 0x002fc40000000f00 */
[----:B------:R-:W-:Y:S01]  /*47960*/  IADD3.X R246, R246, UR6, RZ, P4, !PT ;  /* 0x00000006f6f67c10 */ /* 0x000fe2000a7fe4ff */
[----:B------:R-:W-:Y:S01]  /*47970*/  STL [R1+0x90], R247 ;  /* 0x000090f701007387 */ /* 0x000fe20000100800 */
[----:B--2---:R-:W-:-:S05]  /*47980*/  IADD3.X R5, R5, UR6, RZ, P3, !PT ;  /* 0x0000000605057c10 */ /* 0x004fca0009ffe4ff */
[----:B------:R1:W-:Y:S01]  /*47990*/  LDGSTS.E [R0+0xc008], desc[UR8][R4.64], P1 ;  /* 0x0c00800004007fae */ /* 0x0003e20008921848 */
[----:B------:R-:W-:-:S03]  /*479a0*/  IADD3 R243, P1, R243, UR4, RZ ;  /* 0x00000004f3f37c10 */ /* 0x000fc6000ff3e0ff */
[----:B------:R2:W-:Y:S01]  /*479b0*/  STL [R1+0x8c], R5 ;  /* 0x00008c0501007387 */ /* 0x0005e20000100800 */
[----:B------:R-:W-:Y:S02]  /*479c0*/  IADD3.X R244, R244, UR6, RZ, P1, !PT ;  /* 0x00000006f4f47c10 */ /* 0x000fe40008ffe4ff */
[----:B----4-:R-:W-:Y:S01]  /*479d0*/  IADD3 R8, P3, R8, UR4, RZ ;  /* 0x0000000408087c10 */ /* 0x010fe2000ff7e0ff */
[----:B-1----:R-:W-:Y:S01]  /*479e0*/  IMAD.MOV.U32 R4, RZ, RZ, R245 ;  /* 0x000000ffff047224 */ /* 0x002fe200078e00f5 */
[----:B--2---:R-:W-:Y:S01]  /*479f0*/  MOV R5, R246 ;  /* 0x000000f600057202 */ /* 0x004fe20000000f00 */
[----:B------:R-:W-:Y:S01]  /*47a00*/  STL [R1+0x98], R245 ;  /* 0x000098f501007387 */ /* 0x000fe20000100800 */
[----:B------:R-:W-:-:S03]  /*47a10*/  IADD3.X R242, R242, UR6, RZ, P3, !PT ;  /* 0x00000006f2f27c10 */ /* 0x000fc60009ffe4ff */
[----:B------:R1:W-:Y:S04]  /*47a20*/  LDGSTS.E [R0+0xc], desc[UR8][R4.64], P2 ;  /* 0x0000c00004007fae */ /* 0x0003e80009121848 */
[----:B------:R2:W-:Y:S04]  /*47a30*/  STL [R1+0x94], R246 ;  /* 0x000094f601007387 */ /* 0x0005e80000100800 */
[----:B------:R-:W3:Y:S01]  /*47a40*/  LDL.LU R247, [R1+0xb0] ;  /* 0x0000b00001f77983 */ /* 0x000ee20000300800 */
[----:B-1----:R-:W-:Y:S01]  /*47a50*/  IMAD.MOV.U32 R4, RZ, RZ, R243 ;  /* 0x000000ffff047224 */ /* 0x002fe200078e00f3 */
[----:B------:R-:W-:-:S02]  /*47a60*/  MOV R5, R244 ;  /* 0x000000f400057202 */ /* 0x000fc40000000f00 */
[----:B--2---:R-:W2:Y:S04]  /*47a70*/  LDL.LU R246, [R1+0x434] ;  /* 0x0004340001f67983 */ /* 0x004ea80000300800 */
[----:B------:R-:W4:Y:S04]  /*47a80*/  LDL.LU R245, [R1+0x438] ;  /* 0x0004380001f57983 */ /* 0x000f280000300800 */
[----:B------:R-:W-:Y:S04]  /*47a90*/  STL [R1+0xa0], R243 ;  /* 0x0000a0f301007387 */ /* 0x000fe80000100800 */
[----:B------:R1:W-:Y:S04]  /*47aa0*/  STL [R1+0x9c], R244 ;  /* 0x00009cf401007387 */ /* 0x0003e80000100800 */
[----:B------:R1:W-:Y:S04]  /*47ab0*/  LDGSTS.E [R0+0x400c], desc[UR8][R4.64], P2 ;  /* 0x0400c00004007fae */ /* 0x0003e80009121848 */
[----:B------:R-:W-:Y:S04]  /*47ac0*/  STL [R1+0xa8], R8 ;  /* 0x0000a80801007387 */ /* 0x000fe80000100800 */
[----:B------:R1:W-:Y:S02]  /*47ad0*/  STL [R1+0xa4], R242 ;  /* 0x0000a4f201007387 */ /* 0x0003e40000100800 */
[----:B-1----:R-:W-:Y:S01]  /*47ae0*/  IMAD.MOV.U32 R4, RZ, RZ, R8 ;  /* 0x000000ffff047224 */ /* 0x002fe200078e0008 */
[----:B------:R-:W-:Y:S01]  /*47af0*/  MOV R5, R242 ;  /* 0x000000f200057202 */ /* 0x000fe20000000f00 */
[----:B------:R-:W2:Y:S04]  /*47b00*/  LDL.LU R244, [R1+0x43c] ;  /* 0x00043c0001f47983 */ /* 0x000ea80000300800 */
[----:B------:R-:W2:Y:S04]  /*47b10*/  LDL.LU R243, [R1+0x440] ;  /* 0x0004400001f37983 */ /* 0x000ea80000300800 */
[----:B------:R-:W2:Y:S04]  /*47b20*/  LDL.LU R242, [R1+0x444] ;  /* 0x0004440001f27983 */ /* 0x000ea80000300800 */
[----:B------:R-:W2:Y:S04]  /*47b30*/  LDL.LU R8, [R1+0x448] ;  /* 0x0004480001087983 */ /* 0x000ea80000300800 */
[----:B------:R1:W-:Y:S04]  /*47b40*/  LDGSTS.E [R0+0x800c], desc[UR8][R4.64], P2 ;  /* 0x0800c00004007fae */ /* 0x0003e80009121848 */
[----:B------:R-:W2:Y:S01]  /*47b50*/  LDL.LU R5, [R1+0xac] ;  /* 0x0000ac0001057983 */ /* 0x000ea20000300800 */
[----:B------:R-:W-:-:S04]  /*47b60*/  ISETP.GT.AND P1, PT, R2, 0x20, PT ;  /* 0x000000200200780c */ /* 0x000fc80003f24270 */
[----:B------:R-:W-:-:S04]  /*47b70*/  SEL R3, RZ, 0x4, !P1 ;  /* 0x00000004ff037807 */ /* 0x000fc80004800000 */
[----:B------:R-:W-:-:S04]  /*47b80*/  SEL R3, R3, RZ, !P0 ;  /* 0x000000ff03037207 */ /* 0x000fc80004000000 */
[----:B------:R-:W-:Y:S02]  /*47b90*/  ISETP.NE.U32.AND P1, PT, R3, RZ, PT ;  /* 0x000000ff0300720c */ /* 0x000fe40003f25070 */
[----:B---3--:R-:W-:-:S05]  /*47ba0*/  IADD3 R247, P3, R247, UR4, RZ ;  /* 0x00000004f7f77c10 */ /* 0x008fca000ff7e0ff */
[----:B-1----:R-:W-:Y:S01]  /*47bb0*/  IMAD.MOV.U32 R4, RZ, RZ, R247 ;  /* 0x000000ffff047224 */ /* 0x002fe200078e00f7 */
[----:B----4-:R-:W-:Y:S01]  /*47bc0*/  IADD3 R245, P4, R245, UR4, RZ ;  /* 0x00000004f5f57c10 */ /* 0x010fe2000ff9e0ff */
[----:B------:R-:W-:Y:S03]  /*47bd0*/  STL [R1+0xb0], R247 ;  /* 0x0000b0f701007387 */ /* 0x000fe60000100800 */
[----:B--2---:R-:W-:Y:S02]  /*47be0*/  IADD3.X R246, R246, UR6, RZ, P4, !PT ;  /* 0x00000006f6f67c10 */ /* 0x004fe4000a7fe4ff */
[----:B------:R-:W-:-:S05]  /*47bf0*/  IADD3.X R5, R5, UR6, RZ, P3, !PT ;  /* 0x0000000605057c10 */ /* 0x000fca0009ffe4ff */
[----:B------:R1:W-:Y:S01]  /*47c00*/  LDGSTS.E [R0+0xc00c], desc[UR8][R4.64], P2 ;  /* 0x0c00c00004007fae */ /* 0x0003e20009121848 */
[----:B------:R-:W-:-:S03]  /*47c10*/  IADD3 R243, P2, R243, UR4, RZ ;  /* 0x00000004f3f37c10 */ /* 0x000fc6000ff5e0ff */
[----:B------:R2:W-:Y:S01]  /*47c20*/  STL [R1+0xac], R5 ;  /* 0x0000ac0501007387 */ /* 0x0005e20000100800 */
[----:B------:R-:W-:Y:S02]  /*47c30*/  IADD3.X R244, R244, UR6, RZ, P2, !PT ;  /* 0x00000006f4f47c10 */ /* 0x000fe400097fe4ff */
[----:B------:R-:W-:Y:S02]  /*47c40*/  IADD3 R8, P3, R8, UR4, RZ ;  /* 0x0000000408087c10 */ /* 0x000fe4000ff7e0ff */
[----:B-1----:R-:W-:Y:S01]  /*47c50*/  MOV R4, R245 ;  /* 0x000000f500047202 */ /* 0x002fe20000000f00 */
[----:B--2---:R-:W-:Y:S01]  /*47c60*/  IMAD.MOV.U32 R5, RZ, RZ, R246 ;  /* 0x000000ffff057224 */ /* 0x004fe200078e00f6 */
[----:B------:R-:W-:Y:S01]  /*47c70*/  STL [R1+0x438], R245 ;  /* 0x000438f501007387 */ /* 0x000fe20000100800 */
[----:B------:R-:W-:-:S03]  /*47c80*/  IADD3.X R242, R242, UR6, RZ, P3, !PT ;  /* 0x00000006f2f27c10 */ /* 0x000fc60009ffe4ff */
[----:B------:R1:W-:Y:S04]  /*47c90*/  LDGSTS.E [R0+0x10000], desc[UR8][R4.64], P1 ;  /* 0x1000000004007fae */ /* 0x0003e80008921848 */
[----:B------:R2:W-:Y:S04]  /*47ca0*/  STL [R1+0x434], R246 ;  /* 0x000434f601007387 */ /* 0x0005e80000100800 */
[----:B------:R-:W3:Y:S01]  /*47cb0*/  LDL.LU R247, [R1+0x450] ;  /* 0x0004500001f77983 */ /* 0x000ee20000300800 */
[----:B-1----:R-:W-:Y:S01]  /*47cc0*/  MOV R4, R243 ;  /* 0x000000f300047202 */ /* 0x002fe20000000f00 */
[----:B------:R-:W-:-:S02]  /*47cd0*/  IMAD.MOV.U32 R5, RZ, RZ, R244 ;  /* 0x000000ffff057224 */ /* 0x000fc400078e00f4 */
[----:B--2---:R-:W2:Y:S04]  /*47ce0*/  LDL.LU R246, [R1+0x454] ;  /* 0x0004540001f67983 */ /* 0x004ea80000300800 */
[----:B------:R-:W4:Y:S04]  /*47cf0*/  LDL.LU R245, [R1+0x458] ;  /* 0x0004580001f57983 */ /* 0x000f280000300800 */
[----:B------:R-:W-:Y:S04]  /*47d00*/  STL [R1+0x440], R243 ;  /* 0x000440f301007387 */ /* 0x000fe80000100800 */
[----:B------:R1:W-:Y:S04]  /*47d10*/  STL [R1+0x43c], R244 ;  /* 0x00043cf401007387 */ /* 0x0003e80000100800 */
[----:B------:R1:W-:Y:S04]  /*47d20*/  LDGSTS.E [R0+0x14000], desc[UR8][R4.64], P1 ;  /* 0x1400000004007fae */ /* 0x0003e80008921848 */
[----:B------:R-:W-:Y:S04]  /*47d30*/  STL [R1+0x448], R8 ;  /* 0x0004480801007387 */ /* 0x000fe80000100800 */
[----:B------:R1:W-:Y:S02]  /*47d40*/  STL [R1+0x444], R242 ;  /* 0x000444f201007387 */ /* 0x0003e40000100800 */
[----:B-1----:R-:W-:Y:S01]  /*47d50*/  MOV R4, R8 ;  /* 0x0000000800047202 */ /* 0x002fe20000000f00 */
[----:B------:R-:W-:Y:S01]  /*47d60*/  IMAD.MOV.U32 R5, RZ, RZ, R242 ;  /* 0x000000ffff057224 */ /* 0x000fe200078e00f2 */
        /* <DEDUP_REMOVED lines=10> */
[----:B---3--:R-:W-:-:S04]  /*47e10*/  IADD3 R247, P3, R247, UR4, RZ ;  /* 0x00000004f7f77c10 */ /* 0x008fc8000ff7e0ff */
[----:B-1----:R-:W-:Y:S02]  /*47e20*/  MOV R4, R247 ;  /* 0x000000f700047202 */ /* 0x002fe40000000f00 */
        /* <DEDUP_REMOVED lines=8> */
[----:B------:R-:W-:Y:S01]  /*47eb0*/  IADD3 R8, P3, R8, UR4, RZ ;  /* 0x0000000408087c10 */ /* 0x000fe2000ff7e0ff */
        /* <DEDUP_REMOVED lines=284> */
[----:B------:R1:W-:Y:S04]  /*49080*/  STL [R1+0xc40], R243 ;  /* 0x000c40f301007387 */ /* 0x0003e80000100800 */
[----:B------:R-:W-:Y:S04]  /*49090*/  STL [R1+0xc3c], R244 ;  /* 0x000c3cf401007387 */ /* 0x000fe80000100800 */
[----:B------:R1:W-:Y:S04]  /*490a0*/  LDGSTS.E [R0+0x34000], desc[UR8][R4.64], P1 ;  /* 0x3400000004007fae */ /* 0x0003e80008921848 */
[----:B------:R1:W-:Y:S04]  /*490b0*/  STL [R1+0xc48], R8 ;  /* 0x000c480801007387 */ /* 0x0003e80000100800 */
        /* <DEDUP_REMOVED lines=39> */
[----:B-1----:R-:W2:Y:S01]  /*49330*/  LDL.LU R243, [R1+0xc80] ;  /* 0x000c800001f37983 */ /* 0x002ea20000300800 */
[----:B------:R-:W-:Y:S01]  /*49340*/  IMAD.MOV.U32 R4, RZ, RZ, R242 ;  /* 0x000000ffff047224 */ /* 0x000fe200078e00f2 */
[----:B------:R-:W-:-:S02]  /*49350*/  MOV R5, R244 ;  /* 0x000000f400057202 */ /* 0x000fc40000000f00 */
[----:B------:R1:W-:Y:S04]  /*49360*/  STL [R1+0xc64], R244 ;  /* 0x000c64f401007387 */ /* 0x0003e80000100800 */
[----:B------:R-:W2:Y:S04]  /*49370*/  LDL.LU R8, [R1+0xc88] ;  /* 0x000c880001087983 */ /* 0x000ea80000300800 */
[----:B------:R3:W-:Y:S04]  /*49380*/  LDGSTS.E [R0+0x38004], desc[UR8][R4.64], P2 ;  /* 0x3800400004007fae */ /* 0x0007e80009121848 */
[----:B-1----:R-:W2:Y:S04]  /*49390*/  LDL.LU R244, [R1+0xc7c] ;  /* 0x000c7c0001f47983 */ /* 0x002ea80000300800 */
[----:B------:R-:W2:Y:S04]  /*493a0*/  LDL.LU R242, [R1+0xc84] ;  /* 0x000c840001f27983 */ /* 0x000ea80000300800 */
[----:B------:R-:W2:Y:S01]  /*493b0*/  LDL.LU R5, [R1+0xc6c] ;  /* 0x000c6c0001057983 */ /* 0x000ea20000300800 */
[----:B------:R-:W-:-:S04]  /*493c0*/  ISETP.GT.AND P1, PT, R2, 0x62, PT ;  /* 0x000000620200780c */ /* 0x000fc80003f24270 */
[----:B------:R-:W-:-:S04]  /*493d0*/  SEL R3, RZ, 0x4, !P1 ;  /* 0x00000004ff037807 */ /* 0x000fc80004800000 */
[----:B------:R-:W-:-:S04]  /*493e0*/  SEL R3, R3, RZ, !P0 ;  /* 0x000000ff03037207 */ /* 0x000fc80004000000 */
[----:B------:R-:W-:Y:S02]  /*493f0*/  ISETP.NE.U32.AND P1, PT, R3, RZ, PT ;  /* 0x000000ff0300720c */ /* 0x000fe40003f25070 */
[----:B---3--:R-:W-:-:S05]  /*49400*/  IADD3 R247, P3, R247, UR4, RZ ;  /* 0x00000004f7f77c10 */ /* 0x008fca000ff7e0ff */
[----:B------:R-:W-:Y:S01]  /*49410*/  IMAD.MOV.U32 R4, RZ, RZ, R247 ;  /* 0x000000ffff047224 */ /* 0x000fe200078e00f7 */
        /* <DEDUP_REMOVED lines=14> */
[----:B------:R-:W-:Y:S04]  /*49500*/  STL [R1+0xc74], R246 ;  /* 0x000c74f601007387 */ /* 0x000fe80000100800 */
[----:B------:R-:W-:Y:S01]  /*49510*/  STL [R1+0xc80], R243 ;  /* 0x000c80f301007387 */ /* 0x000fe20000100800 */
[----:B-1----:R-:W-:Y:S01]  /*49520*/  MOV R4, R243 ;  /* 0x000000f300047202 */ /* 0x002fe20000000f00 */
[----:B------:R-:W-:-:S02]  /*49530*/  IMAD.MOV.U32 R5, RZ, RZ, R244 ;  /* 0x000000ffff057224 */ /* 0x000fc400078e00f4 */
[----:B------:R1:W-:Y:S04]  /*49540*/  STL [R1+0xc7c], R244 ;  /* 0x000c7cf401007387 */ /* 0x0003e80000100800 */
[----:B------:R-:W-:Y:S04]  /*49550*/  STL [R1+0xc88], R8 ;  /* 0x000c880801007387 */ /* 0x000fe80000100800 */
[----:B------:R-:W2:Y:S04]  /*49560*/  LDL.LU R247, [R1+0xc98] ;  /* 0x000c980001f77983 */ /* 0x000ea80000300800 */
[----:B------:R3:W-:Y:S04]  /*49570*/  STL [R1+0xc84], R242 ;  /* 0x000c84f201007387 */ /* 0x0007e80000100800 */
[----:B------:R4:W-:Y:S04]  /*49580*/  LDGSTS.E [R0+0x34008], desc[UR8][R4.64], P1 ;  /* 0x3400800004007fae */ /* 0x0009e80008921848 */
[----:B-1----:R-:W2:Y:S04]  /*49590*/  LDL.LU R244, [R1+0xca0] ;  /* 0x000ca00001f47983 */ /* 0x002ea80000300800 */
[----:B------:R-:W2:Y:S01]  /*495a0*/  LDL.LU R245, [R1+0xc9c] ;  /* 0x000c9c0001f57983 */ /* 0x000ea20000300800 */
[----:B----4-:R-:W-:Y:S01]  /*495b0*/  MOV R4, R8 ;  /* 0x0000000800047202 */ /* 0x010fe20000000f00 */
[----:B------:R-:W-:-:S02]  /*495c0*/  IMAD.MOV.U32 R5, RZ, RZ, R242 ;  /* 0x000000ffff057224 */ /* 0x000fc400078e00f2 */
[----:B------:R-:W4:Y:S04]  /*495d0*/  LDL.LU R246, [R1+0xca4] ;  /* 0x000ca40001f67983 */ /* 0x000f280000300800 */
[----:B------:R-:W4:Y:S04]  /*495e0*/  LDL.LU R243, [R1+0xca8] ;  /* 0x000ca80001f37983 */ /* 0x000f280000300800 */
[----:B---3--:R-:W3:Y:S04]  /*495f0*/  LDL.LU R242, [R1+0xcac] ;  /* 0x000cac0001f27983 */ /* 0x008ee80000300800 */
[----:B------:R-:W4:Y:S04]  /*49600*/  LDL.LU R8, [R1+0xcb0] ;  /* 0x000cb00001087983 */ /* 0x000f280000300800 */
[----:B------:R1:W-:Y:S04]  /*49610*/  LDGSTS.E [R0+0x38008], desc[UR8][R4.64], P1 ;  /* 0x3800800004007fae */ /* 0x0003e80008921848 */
[----:B------:R-:W2:Y:S04]  /*49620*/  LDL.LU R4, [R1+0xc8c] ;  /* 0x000c8c0001047983 */ /* 0x000ea80000300800 */
[----:B------:R-:W1:Y:S01]  /*49630*/  LDL.LU R5, [R1+0xc90] ;  /* 0x000c900001057983 */ /* 0x000e620000300800 */
[----:B------:R-:W-:-:S04]  /*49640*/  ISETP.GT.AND P2, PT, R2, 0x63, PT ;  /* 0x000000630200780c */ /* 0x000fc80003f44270 */
[----:B------:R-:W-:-:S04]  /*49650*/  SEL R3, RZ, 0x4, !P2 ;  /* 0x00000004ff037807 */ /* 0x000fc80005000000 */
[----:B------:R-:W-:-:S04]  /*49660*/  SEL R3, R3, RZ, !P0 ;  /* 0x000000ff03037207 */ /* 0x000fc80004000000 */
[----:B------:R-:W-:Y:S02]  /*49670*/  ISETP.NE.U32.AND P2, PT, R3, RZ, PT ;  /* 0x000000ff0300720c */ /* 0x000fe40003f45070 */
[----:B-1----:R-:W-:-:S04]  /*49680*/  IADD3 R5, P3, R5, UR4, RZ ;  /* 0x0000000405057c10 */ /* 0x002fc8000ff7e0ff */
[----:B--2---:R-:W-:Y:S01]  /*49690*/  IADD3.X R4, R4, UR6, RZ, P3, !PT ;  /* 0x0000000604047c10 */ /* 0x004fe20009ffe4ff */
[----:B------:R1:W-:Y:S04]  /*496a0*/  STL [R1+0xc90], R5 ;  /* 0x000c900501007387 */ /* 0x0003e80000100800 */
[----:B------:R2:W-:Y:S04]  /*496b0*/  STL [R1+0xc8c], R4 ;  /* 0x000c8c0401007387 */ /* 0x0005e80000100800 */
[----:B------:R-:W3:Y:S01]  /*496c0*/  LDL.LU R3, [R1+0xc94] ;  /* 0x000c940001037983 */ /* 0x000ee20000300800 */
[----:B-1----:R-:W-:-:S04]  /*496d0*/  LOP3.LUT R5, R5, R4, RZ, 0x3c, !PT ;  /* 0x0000000405057212 */ /* 0x002fc800078e3cff */
[----:B--2---:R-:W-:-:S04]  /*496e0*/  LOP3.LUT R4, R5, R4, RZ, 0x3c, !PT ;  /* 0x0000000405047212 */ /* 0x004fc800078e3cff */
[----:B------:R-:W-:-:S05]  /*496f0*/  LOP3.LUT R5, R5, R4, RZ, 0x3c, !PT ;  /* 0x0000000405057212 */ /* 0x000fca00078e3cff */
[----:B------:R1:W-:Y:S01]  /*49700*/  LDGSTS.E [R0+0x3c008], desc[UR8][R4.64], P1 ;  /* 0x3c00800004007fae */ /* 0x0003e20008921848 */
[----:B------:R-:W-:Y:S02]  /*49710*/  IADD3 R247, P1, R247, UR4, RZ ;  /* 0x00000004f7f77c10 */ /* 0x000fe4000ff3e0ff */
[----:B------:R-:W-:-:S04]  /*49720*/  IADD3 R244, P3, R244, UR4, RZ ;  /* 0x00000004f4f47c10 */ /* 0x000fc8000ff7e0ff */
[----:B------:R-:W-:Y:S02]  /*49730*/  IADD3.X R245, R245, UR6, RZ, P3, !PT ;  /* 0x00000006f5f57c10 */ /* 0x000fe40009ffe4ff */
[----:B-1----:R-:W-:Y:S01]  /*49740*/  MOV R4, R247 ;  /* 0x000000f700047202 */ /* 0x002fe20000000f00 */
[----:B------:R-:W-:Y:S01]  /*49750*/  STL [R1+0xc98], R247 ;  /* 0x000c98f701007387 */ /* 0x000fe20000100800 */
[----:B----4-:R-:W-:-:S04]  /*49760*/  IADD3 R8, P3, R8, UR4, RZ ;  /* 0x0000000408087c10 */ /* 0x010fc8000ff7e0ff */
[----:B---3--:R-:W-:Y:S02]  /*49770*/  IADD3.X R242, R242, UR6, RZ, P3, !PT ;  /* 0x00000006f2f27c10 */ /* 0x008fe40009ffe4ff */
[----:B------:R-:W-:Y:S02]  /*49780*/  IADD3.X R3, R3, UR6, RZ, P1, !PT ;  /* 0x0000000603037c10 */ /* 0x000fe40008ffe4ff */
[----:B------:R-:W-:-:S03]  /*49790*/  IADD3 R243, P1, R243, UR4, RZ ;  /* 0x00000004f3f37c10 */ /* 0x000fc6000ff3e0ff */
[----:B------:R-:W-:Y:S01]  /*497a0*/  IMAD.MOV.U32 R5, RZ, RZ, R3 ;  /* 0x000000ffff057224 */ /* 0x000fe200078e0003 */
[----:B------:R-:W-:-:S04]  /*497b0*/  IADD3.X R246, R246, UR6, RZ, P1, !PT ;  /* 0x00000006f6f67c10 */ /* 0x000fc80008ffe4ff */
[----:B------:R1:W-:Y:S04]  /*497c0*/  LDGSTS.E [R0+0x3000c], desc[UR8][R4.64], P2 ;  /* 0x3000c00004007fae */ /* 0x0003e80009121848 */
[----:B------:R-:W-:Y:S04]  /*497d0*/  STL [R1+0xc94], R3 ;  /* 0x000c940301007387 */ /* 0x000fe80000100800 */
[----:B------:R-:W-:Y:S01]  /*497e0*/  STL [R1+0xca0], R244 ;  /* 0x000ca0f401007387 */ /* 0x000fe20000100800 */
[----:B-1----:R-:W-:Y:S01]  /*497f0*/  MOV R4, R244 ;  /* 0x000000f400047202 */ /* 0x002fe20000000f00 */
[----:B------:R-:W-:-:S02]  /*49800*/  IMAD.MOV.U32 R5, RZ, RZ, R245 ;  /* 0x000000ffff057224 */ /* 0x000fc400078e00f5 */
[----:B------:R1:W-:Y:S04]  /*49810*/  STL [R1+0xc9c], R245 ;  /* 0x000c9cf501007387 */ /* 0x0003e80000100800 */
[----:B------:R2:W-:Y:S04]  /*49820*/  LDGSTS.E [R0+0x3400c], desc[UR8][R4.64], P2 ;  /* 0x3400c00004007fae */ /* 0x0005e80009121848 */
[----:B-1----:R-:W3:Y:S04]  /*49830*/  LDL.LU R245, [R1+0xb4] ;  /* 0x0000b40001f57983 */ /* 0x002ee80000300800 */
[----:B------:R-:W4:Y:S01]  /*49840*/  LDL.LU R244, [R1+0xb8] ;  /* 0x0000b80001f47983 */ /* 0x000f220000300800 */
[----:B--2---:R-:W-:Y:S01]  /*49850*/  MOV R4, R243 ;  /* 0x000000f300047202 */ /* 0x004fe20000000f00 */
[----:B------:R-:W-:-:S02]  /*49860*/  IMAD.MOV.U32 R5, RZ, RZ, R246 ;  /* 0x000000ffff057224 */ /* 0x000fc400078e00f6 */
[----:B------:R1:W-:Y:S04]  /*49870*/  STL [R1+0xca8], R243 ;  /* 0x000ca8f301007387 */ /* 0x0003e80000100800 */
[----:B------:R-:W-:Y:S04]  /*49880*/  STL [R1+0xca4], R246 ;  /* 0x000ca4f601007387 */ /* 0x000fe80000100800 */
[----:B------:R-:W-:Y:S04]  /*49890*/  STL [R1+0xcb0], R8 ;  /* 0x000cb00801007387 */ /* 0x000fe80000100800 */
[----:B------:R2:W-:Y:S04]  /*498a0*/  LDGSTS.E [R0+0x3800c], desc[UR8][R4.64], P2 ;  /* 0x3800c00004007fae */ /* 0x0005e80009121848 */
[----:B------:R2:W-:Y:S04]  /*498b0*/  STL [R1+0xcac], R242 ;  /* 0x000cacf201007387 */ /* 0x0005e80000100800 */
[----:B-1----:R-:W3:Y:S01]  /*498c0*/  LDL.LU R243, [R1+0xbc] ;  /* 0x0000bc0001f37983 */ /* 0x002ee20000300800 */
[----:B--2---:R-:W-:-:S03]  /*498d0*/  IMAD.MOV.U32 R5, RZ, RZ, R242 ;  /* 0x000000ffff057224 */ /* 0x004fc600078e00f2 */
[----:B------:R-:W2:Y:S01]  /*498e0*/  LDL.LU R242, [R1+0xc0] ;  /* 0x0000c00001f27983 */ /* 0x000ea20000300800 */
[----:B------:R-:W-:-:S03]  /*498f0*/  MOV R4, R8 ;  /* 0x0000000800047202 */ /* 0x000fc60000000f00 */
[----:B------:R-:W2:Y:S04]  /*49900*/  LDL.LU R8, [R1+0xc4] ;  /* 0x0000c40001087983 */ /* 0x000ea80000300800 */
[----:B------:R-:W2:Y:S01]  /*49910*/  LDL.LU R3, [R1+0xc8] ;  /* 0x0000c80001037983 */ /* 0x000ea20000300800 */
[----:B------:R-:W-:-:S03]  /*49920*/  ISETP.GT.AND P1, PT, R2, 0x4, PT ;  /* 0x000000040200780c */ /* 0x000fc60003f24270 */
[----:B------:R1:W-:Y:S02]  /*49930*/  LDGSTS.E [R0+0x3c00c], desc[UR8][R4.64], P2 ;  /* 0x3c00c00004007fae */ /* 0x0003e40009121848 */
[----:B-1----:R-:W-:-:S04]  /*49940*/  SEL R0, RZ, 0x4, !P1 ;  /* 0x00000004ff007807 */ /* 0x002fc80004800000 */
[----:B------:R-:W-:-:S04]  /*49950*/  SEL R0, R0, RZ, !P0 ;  /* 0x000000ff00007207 */ /* 0x000fc80004000000 */
[----:B------:R-:W-:Y:S02]  /*49960*/  ISETP.NE.U32.AND P1, PT, R0, RZ, PT ;  /* 0x000000ff0000720c */ /* 0x000fe40003f25070 */
[----:B------:R-:W-:-:S04]  /*49970*/  LOP3.LUT R0, R6, 0x10, RZ, 0x3c, !PT ;  /* 0x0000001006007812 */ /* 0x000fc800078e3cff */
[----:B------:R-:W-:Y:S02]  /*49980*/  IADD3 R0, R0, UR16, RZ ;  /* 0x0000001000007c10 */ /* 0x000fe4000fffe0ff */
[----:B----4-:R-:W-:-:S04]  /*49990*/  IADD3 R244, P2, R244, UR4, RZ ;  /* 0x00000004f4f47c10 */ /* 0x010fc8000ff5e0ff */
[----:B---3--:R-:W-:Y:S01]  /*499a0*/  IADD3.X R245, R245, UR6, RZ, P2, !PT ;  /* 0x00000006f5f57c10 */ /* 0x008fe200097fe4ff */
[----:B------:R-:W-:-:S03]  /*499b0*/  IMAD.MOV.U32 R4, RZ, RZ, R244 ;  /* 0x000000ffff047224 */ /* 0x000fc600078e00f4 */
[----:B------:R-:W-:Y:S01]  /*499c0*/  MOV R5, R245 ;  /* 0x000000f500057202 */ /* 0x000fe20000000f00 */
[----:B------:R-:W-:Y:S04]  /*499d0*/  STL [R1+0xb8], R244 ;  /* 0x0000b8f401007387 */ /* 0x000fe80000100800 */
[----:B------:R1:W-:Y:S04]  /*499e0*/  LDGSTS.E [R0], desc[UR8][R4.64], P1 ;  /* 0x0000000004007fae */ /* 0x0003e80008921848 */
[----:B------:R3:W-:Y:S04]  /*499f0*/  STL [R1+0xb4], R245 ;  /* 0x0000b4f501007387 */ /* 0x0007e80000100800 */
[----:B------:R-:W4:Y:S04]  /*49a00*/  LDL.LU R247, [R1+0xd0] ;  /* 0x0000d00001f77983 */ /* 0x000f280000300800 */
[----:B------:R-:W4:Y:S04]  /*49a10*/  LDL.LU R246, [R1+0xd4] ;  /* 0x0000d40001f67983 */ /* 0x000f280000300800 */
[----:B---3--:R-:W3:Y:S01]  /*49a20*/  LDL.LU R245, [R1+0xd8] ;  /* 0x0000d80001f57983 */ /* 0x008ee20000300800 */
[----:B--2---:R-:W-:-:S04]  /*49a30*/  IADD3 R242, P2, R242, UR4, RZ ;  /* 0x00000004f2f27c10 */ /* 0x004fc8000ff5e0ff */
[----:B------:R-:W-:Y:S01]  /*49a40*/  IADD3.X R243, R243, UR6, RZ, P2, !PT ;  /* 0x00000006f3f37c10 */ /* 0x000fe200097fe4ff */
[----:B-1----:R-:W-:Y:S01]  /*49a50*/  IMAD.MOV.U32 R4, RZ, RZ, R242 ;  /* 0x000000ffff047224 */ /* 0x002fe200078e00f2 */
[----:B------:R-:W-:Y:S02]  /*49a60*/  IADD3 R3, P3, R3, UR4, RZ ;  /* 0x0000000403037c10 */ /* 0x000fe4000ff7e0ff */
[----:B------:R-:W-:Y:S02]  /*49a70*/  MOV R5, R243 ;  /* 0x000000f300057202 */ /* 0x000fe40000000f00 */
[----:B------:R-:W-:Y:S01]  /*49a80*/  IADD3.X R8, R8, UR6, RZ, P3, !PT ;  /* 0x0000000608087c10 */ /* 0x000fe20009ffe4ff */
[----:B------:R-:W-:Y:S04]  /*49a90*/  STL [R1+0xc0], R242 ;  /* 0x0000c0f201007387 */ /* 0x000fe80000100800 */
[----:B------:R1:W-:Y:S04]  /*49aa0*/  STL [R1+0xbc], R243 ;  /* 0x0000bcf301007387 */ /* 0x0003e80000100800 */
[----:B------:R2:W-:Y:S04]  /*49ab0*/  LDGSTS.E [R0+0x4000], desc[UR8][R4.64], P1 ;  /* 0x0400000004007fae */ /* 0x0005e80008921848 */
[----:B------:R-:W-:Y:S04]  /*49ac0*/  STL [R1+0xc8], R3 ;  /* 0x0000c80301007387 */ /* 0x000fe80000100800 */
[----:B------:R1:W-:Y:S01]  /*49ad0*/  STL [R1+0xc4], R8 ;  /* 0x0000c40801007387 */ /* 0x0003e20000100800 */
[----:B--2---:R-:W-:Y:S01]  /*49ae0*/  IMAD.MOV.U32 R4, RZ, RZ, R3 ;  /* 0x000000ffff047224 */ /* 0x004fe200078e0003 */
[----:B------:R-:W-:-:S02]  /*49af0*/  MOV R5, R8 ;  /* 0x0000000800057202 */ /* 0x000fc40000000f00 */
[----:B------:R-:W2:Y:S04]  /*49b00*/  LDL.LU R244, [R1+0xdc] ;  /* 0x0000dc0001f47983 */ /* 0x000ea80000300800 */
[----:B-1----:R-:W2:Y:S04]  /*49b10*/  LDL.LU R243, [R1+0xe0] ;  /* 0x0000e00001f37983 */ /* 0x002ea80000300800 */
        /* <DEDUP_REMOVED lines=8> */
[----:B----4-:R-:W-:-:S05]  /*49ba0*/  IADD3 R247, P3, R247, UR4, RZ ;  /* 0x00000004f7f77c10 */ /* 0x010fca000ff7e0ff */
[----:B-1----:R-:W-:Y:S01]  /*49bb0*/  IMAD.MOV.U32 R4, RZ, RZ, R247 ;  /* 0x000000ffff047224 */ /* 0x002fe200078e00f7 */
[----:B---3--:R-:W-:Y:S01]  /*49bc0*/  IADD3 R245, P4, R245, UR4, RZ ;  /* 0x00000004f5f57c10 */ /* 0x008fe2000ff9e0ff */
[----:B------:R-:W-:Y:S03]  /*49bd0*/  STL [R1+0xd0], R247 ;  /* 0x0000d0f701007387 */ /* 0x000fe60000100800 */
[----:B------:R-:W-:Y:S02]  /*49be0*/  IADD3.X R246, R246, UR6, RZ, P4, !PT ;  /* 0x00000006f6f67c10 */ /* 0x000fe4000a7fe4ff */
[----:B--2---:R-:W-:-:S05]  /*49bf0*/  IADD3.X R5, R5, UR6, RZ, P3, !PT ;  /* 0x0000000605057c10 */ /* 0x004fca0009ffe4ff */
        /* <DEDUP_REMOVED lines=445> */
[----:B------:R1:W-:Y:S04]  /*4b7d0*/  STL [R1+0xcc0], R243 ;  /* 0x000cc0f301007387 */ /* 0x0003e80000100800 */
[----:B------:R-:W-:Y:S04]  /*4b7e0*/  STL [R1+0xcbc], R244 ;  /* 0x000cbcf401007387 */ /* 0x000fe80000100800 */
[----:B------:R1:W-:Y:S04]  /*4b7f0*/  LDGSTS.E [R0+0x34000], desc[UR8][R4.64], P1 ;  /* 0x3400000004007fae */ /* 0x0003e80008921848 */
[----:B------:R1:W-:Y:S04]  /*4b800*/  STL [R1+0xcc8], R8 ;  /* 0x000cc80801007387 */ /* 0x0003e80000100800 */
        /* <DEDUP_REMOVED lines=39> */
[----:B-1----:R-:W2:Y:S01]  /*4ba80*/  LDL.LU R243, [R1+0xd00] ;  /* 0x000d000001f37983 */ /* 0x002ea20000300800 */
[----:B------:R-:W-:Y:S01]  /*4ba90*/  MOV R4, R242 ;  /* 0x000000f200047202 */ /* 0x000fe20000000f00 */
[----:B------:R-:W-:-:S02]  /*4baa0*/  IMAD.MOV.U32 R5, RZ, RZ, R244 ;  /* 0x000000ffff057224 */ /* 0x000fc400078e00f4 */
        /* <DEDUP_REMOVED lines=10> */
[----:B---3--:R-:W-:-:S04]  /*4bb50*/  IADD3 R247, P3, R247, UR4, RZ ;  /* 0x00000004f7f77c10 */ /* 0x008fc8000ff7e0ff */
[----:B------:R-:W-:Y:S02]  /*4bb60*/  MOV R4, R247 ;  /* 0x000000f700047202 */ /* 0x000fe40000000f00 */
[----:B----4-:R-:W-:Y:S01]  /*4bb70*/  IADD3 R245, P4, R245, UR4, RZ ;  /* 0x00000004f5f57c10 */ /* 0x010fe2000ff9e0ff */
[----:B------:R-:W-:Y:S03]  /*4bb80*/  STL [R1+0xcf0], R247 ;  /* 0x000cf0f701007387 */ /* 0x000fe60000100800 */
[----:B--2---:R-:W-:Y:S02]  /*4bb90*/  IADD3.X R246, R246, UR6, RZ, P4, !PT ;  /* 0x00000006f6f67c10 */ /* 0x004fe4000a7fe4ff */
[----:B------:R-:W-:-:S05]  /*4bba0*/  IADD3.X R5, R5, UR6, RZ, P3, !PT ;  /* 0x0000000605057c10 */ /* 0x000fca0009ffe4ff */
[----:B------:R1:W-:Y:S01]  /*4bbb0*/  LDGSTS.E [R0+0x3c004], desc[UR8][R4.64], P2 ;  /* 0x3c00400004007fae */ /* 0x0003e20009121848 */
[----:B------:R-:W-:-:S03]  /*4bbc0*/  IADD3 R243, P2, R243, UR4, RZ ;  /* 0x00000004f3f37c10 */ /* 0x000fc6000ff5e0ff */
[----:B------:R2:W-:Y:S01]  /*4bbd0*/  STL [R1+0xcec], R5 ;  /* 0x000cec0501007387 */ /* 0x0005e20000100800 */
[----:B------:R-:W-:Y:S02]  /*4bbe0*/  IADD3 R8, P3, R8, UR4, RZ ;  /* 0x0000000408087c10 */ /* 0x000fe4000ff7e0ff */
[----:B------:R-:W-:Y:S01]  /*4bbf0*/  IADD3.X R244, R244, UR6, RZ, P2, !PT ;  /* 0x00000006f4f47c10 */ /* 0x000fe200097fe4ff */
[----:B-1----:R-:W-:Y:S01]  /*4bc00*/  IMAD.MOV.U32 R4, RZ, RZ, R245 ;  /* 0x000000ffff047224 */ /* 0x002fe200078e00f5 */
[----:B--2---:R-:W-:Y:S01]  /*4bc10*/  MOV R5, R246 ;  /* 0x000000f600057202 */ /* 0x004fe20000000f00 */
[----:B------:R-:W-:Y:S01]  /*4bc20*/  STL [R1+0xcf8], R245 ;  /* 0x000cf8f501007387 */ /* 0x000fe20000100800 */
[----:B------:R-:W-:-:S03]  /*4bc30*/  IADD3.X R242, R242, UR6, RZ, P3, !PT ;  /* 0x00000006f2f27c10 */ /* 0x000fc60009ffe4ff */
[----:B------:R1:W-:Y:S04]  /*4bc40*/  LDGSTS.E [R0+0x30008], desc[UR8][R4.64], P1 ;  /* 0x3000800004007fae */ /* 0x0003e80008921848 */
[----:B------:R-:W-:Y:S04]  /*4bc50*/  STL [R1+0xcf4], R246 ;  /* 0x000cf4f601007387 */ /* 0x000fe80000100800 */
[----:B------:R-:W-:Y:S01]  /*4bc60*/  STL [R1+0xd00], R243 ;  /* 0x000d00f301007387 */ /* 0x000fe20000100800 */
[----:B-1----:R-:W-:Y:S01]  /*4bc70*/  IMAD.MOV.U32 R4, RZ, RZ, R243 ;  /* 0x000000ffff047224 */ /* 0x002fe200078e00f3 */
[----:B------:R-:W-:-:S02]  /*4bc80*/  MOV R5, R244 ;  /* 0x000000f400057202 */ /* 0x000fc40000000f00 */
[----:B------:R1:W-:Y:S04]  /*4bc90*/  STL [R1+0xcfc], R244 ;  /* 0x000cfcf401007387 */ /* 0x0003e80000100800 */
[----:B------:R-:W-:Y:S04]  /*4bca0*/  STL [R1+0xd08], R8 ;  /* 0x000d080801007387 */ /* 0x000fe80000100800 */
[----:B------:R-:W2:Y:S04]  /*4bcb0*/  LDL.LU R247, [R1+0xd18] ;  /* 0x000d180001f77983 */ /* 0x000ea80000300800 */
[----:B------:R3:W-:Y:S04]  /*4bcc0*/  STL [R1+0xd04], R242 ;  /* 0x000d04f201007387 */ /* 0x0007e80000100800 */
[----:B------:R4:W-:Y:S04]  /*4bcd0*/  LDGSTS.E [R0+0x34008], desc[UR8][R4.64], P1 ;  /* 0x3400800004007fae */ /* 0x0009e80008921848 */
[----:B-1----:R-:W2:Y:S04]  /*4bce0*/  LDL.LU R244, [R1+0xd20] ;  /* 0x000d200001f47983 */ /* 0x002ea80000300800 */
[----:B------:R-:W2:Y:S01]  /*4bcf0*/  LDL.LU R245, [R1+0xd1c] ;  /* 0x000d1c0001f57983 */ /* 0x000ea20000300800 */
[----:B----4-:R-:W-:Y:S01]  /*4bd00*/  IMAD.MOV.U32 R4, RZ, RZ, R8 ;  /* 0x000000ffff047224 */ /* 0x010fe200078e0008 */
[----:B------:R-:W-:-:S02]  /*4bd10*/  MOV R5, R242 ;  /* 0x000000f200057202 */ /* 0x000fc40000000f00 */
        /* <DEDUP_REMOVED lines=22> */
[----:B------:R-:W-:Y:S01]  /*4be80*/  IADD3.X R245, R245, UR6, RZ, P3, !PT ;  /* 0x00000006f5f57c10 */ /* 0x000fe20009ffe4ff */
[----:B-1----:R-:W-:Y:S01]  /*4be90*/  IMAD.MOV.U32 R4, RZ, RZ, R247 ;  /* 0x000000ffff047224 */ /* 0x002fe200078e00f7 */
[----:B------:R-:W-:Y:S01]  /*4bea0*/  STL [R1+0xd18], R247 ;  /* 0x000d18f701007387 */ /* 0x000fe20000100800 */
[----:B----4-:R-:W-:-:S04]  /*4beb0*/  IADD3 R8, P3, R8, UR4, RZ ;  /* 0x0000000408087c10 */ /* 0x010fc8000ff7e0ff */
[----:B---3--:R-:W-:Y:S02]  /*4bec0*/  IADD3.X R242, R242, UR6, RZ, P3, !PT ;  /* 0x00000006f2f27c10 */ /* 0x008fe40009ffe4ff */
[----:B------:R-:W-:-:S04]  /*4bed0*/  IADD3.X R3, R3, UR6, RZ, P1, !PT ;  /* 0x0000000603037c10 */ /* 0x000fc80008ffe4ff */
[----:B------:R-:W-:Y:S02]  /*4bee0*/  MOV R5, R3 ;  /* 0x0000000300057202 */ /* 0x000fe40000000f00 */
[----:B------:R-:W-:-:S03]  /*4bef0*/  IADD3 R243, P1, R243, UR4, RZ ;  /* 0x00000004f3f37c10 */ /* 0x000fc6000ff3e0ff */
[----:B------:R1:W-:Y:S01]  /*4bf00*/  LDGSTS.E [R0+0x3000c], desc[UR8][R4.64], P2 ;  /* 0x3000c00004007fae */ /* 0x0003e20009121848 */
[----:B------:R-:W-:-:S03]  /*4bf10*/  IADD3.X R246, R246, UR6, RZ, P1, !PT ;  /* 0x00000006f6f67c10 */ /* 0x000fc60008ffe4ff */
[----:B------:R-:W-:Y:S04]  /*4bf20*/  STL [R1+0xd14], R3 ;  /* 0x000d140301007387 */ /* 0x000fe80000100800 */
[----:B------:R-:W-:Y:S01]  /*4bf30*/  STL [R1+0xd20], R244 ;  /* 0x000d20f401007387 */ /* 0x000fe20000100800 */
[----:B-1----:R-:W-:Y:S01]  /*4bf40*/  IMAD.MOV.U32 R4, RZ, RZ, R244 ;  /* 0x000000ffff047224 */ /* 0x002fe200078e00f4 */
[----:B------:R-:W-:Y:S02]  /*4bf50*/  MOV R5, R245 ;  /* 0x000000f500057202 */ /* 0x000fe40000000f00 */
[----:B------:R1:W-:Y:S04]  /*4bf60*/  STL [R1+0xd1c], R245 ;  /* 0x000d1cf501007387 */ /* 0x0003e80000100800 */
[----:B------:R2:W-:Y:S04]  /*4bf70*/  LDGSTS.E [R0+0x3400c], desc[UR8][R4.64], P2 ;  /* 0x3400c00004007fae */ /* 0x0005e80009121848 */
[----:B-1----:R-:W3:Y:S04]  /*4bf80*/  LDL.LU R245, [R1+0x134] ;  /* 0x0001340001f57983 */ /* 0x002ee80000300800 */
[----:B------:R-:W4:Y:S01]  /*4bf90*/  LDL.LU R244, [R1+0x138] ;  /* 0x0001380001f47983 */ /* 0x000f220000300800 */
[----:B--2---:R-:W-:Y:S01]  /*4bfa0*/  IMAD.MOV.U32 R4, RZ, RZ, R243 ;  /* 0x000000ffff047224 */ /* 0x004fe200078e00f3 */
[----:B------:R-:W-:-:S02]  /*4bfb0*/  MOV R5, R246 ;  /* 0x000000f600057202 */ /* 0x000fc40000000f00 */
[----:B------:R1:W-:Y:S04]  /*4bfc0*/  STL [R1+0xd28], R243 ;  /* 0x000d28f301007387 */ /* 0x0003e80000100800 */
[----:B------:R-:W-:Y:S04]  /*4bfd0*/  STL [R1+0xd24], R246 ;  /* 0x000d24f601007387 */ /* 0x000fe80000100800 */
[----:B------:R-:W-:Y:S04]  /*4bfe0*/  STL [R1+0xd30], R8 ;  /* 0x000d300801007387 */ /* 0x000fe80000100800 */
[----:B------:R2:W-:Y:S04]  /*4bff0*/  LDGSTS.E [R0+0x3800c], desc[UR8][R4.64], P2 ;  /* 0x3800c00004007fae */ /* 0x0005e80009121848 */
[----:B------:R2:W-:Y:S04]  /*4c000*/  STL [R1+0xd2c], R242 ;  /* 0x000d2cf201007387 */ /* 0x0005e80000100800 */
[----:B-1----:R-:W3:Y:S01]  /*4c010*/  LDL.LU R243, [R1+0x13c] ;  /* 0x00013c0001f37983 */ /* 0x002ee20000300800 */
[----:B--2---:R-:W-:-:S03]  /*4c020*/  MOV R5, R242 ;  /* 0x000000f200057202 */ /* 0x004fc60000000f00 */
[----:B------:R-:W2:Y:S01]  /*4c030*/  LDL.LU R242, [R1+0x140] ;  /* 0x0001400001f27983 */ /* 0x000ea20000300800 */
[----:B------:R-:W-:-:S03]  /*4c040*/  IMAD.MOV.U32 R4, RZ, RZ, R8 ;  /* 0x000000ffff047224 */ /* 0x000fc600078e0008 */
[----:B------:R-:W2:Y:S04]  /*4c050*/  LDL.LU R8, [R1+0x144] ;  /* 0x0001440001087983 */ /* 0x000ea80000300800 */
[----:B------:R-:W2:Y:S01]  /*4c060*/  LDL.LU R3, [R1+0x148] ;  /* 0x0001480001037983 */ /* 0x000ea20000300800 */
[----:B------:R-:W-:-:S03]  /*4c070*/  ISETP.GT.AND P1, PT, R2, 0x8, PT ;  /* 0x000000080200780c */ /* 0x000fc60003f24270 */
[----:B------:R1:W-:Y:S02]  /*4c080*/  LDGSTS.E [R0+0x3c00c], desc[UR8][R4.64], P2 ;  /* 0x3c00c00004007fae */ /* 0x0003e40009121848 */
[----:B-1----:R-:W-:-:S04]  /*4c090*/  SEL R0, RZ, 0x4, !P1 ;  /* 0x00000004ff007807 */ /* 0x002fc80004800000 */
[----:B------:R-:W-:-:S04]  /*4c0a0*/  SEL R0, R0, RZ, !P0 ;  /* 0x000000ff00007207 */ /* 0x000fc80004000000 */
[----:B------:R-:W-:Y:S02]  /*4c0b0*/  ISETP.NE.U32.AND P1, PT, R0, RZ, PT ;  /* 0x000000ff0000720c */ /* 0x000fe40003f25070 */
[----:B------:R-:W-:-:S05]  /*4c0c0*/  LOP3.LUT R0, R6, 0x20, RZ, 0x3c, !PT ;  /* 0x0000002006007812 */ /* 0x000fca00078e3cff */
[----:B------:R-:W-:Y:S01]  /*4c0d0*/  VIADD R0, R0, UR16 ;  /* 0x0000001000007c36 */ /* 0x000fe20008000000 */
[----:B----4-:R-:W-:-:S04]  /*4c0e0*/  IADD3 R244, P2, R244, UR4, RZ ;  /* 0x00000004f4f47c10 */ /* 0x010fc8000ff5e0ff */
[----:B---3--:R-:W-:Y:S02]  /*4c0f0*/  IADD3.X R245, R245, UR6, RZ, P2, !PT ;  /* 0x00000006f5f57c10 */ /* 0x008fe400097fe4ff */
[----:B------:R-:W-:-:S03]  /*4c100*/  MOV R4, R244 ;  /* 0x000000f400047202 */ /* 0x000fc60000000f00 */
[----:B------:R-:W-:Y:S01]  /*4c110*/  IMAD.MOV.U32 R5, RZ, RZ, R245 ;  /* 0x000000ffff057224 */ /* 0x000fe200078e00f5 */
[----:B------:R-:W-:Y:S04]  /*4c120*/  STL [R1+0x138], R244 ;  /* 0x000138f401007387 */ /* 0x000fe80000100800 */
[----:B------:R1:W-:Y:S04]  /*4c130*/  LDGSTS.E [R0], desc[UR8][R4.64], P1 ;  /* 0x0000000004007fae */ /* 0x0003e80008921848 */
[----:B------:R3:W-:Y:S04]  /*4c140*/  STL [R1+0x134], R245 ;  /* 0x000134f501007387 */ /* 0x0007e80000100800 */
[----:B------:R-:W4:Y:S04]  /*4c150*/  LDL.LU R247, [R1+0x150] ;  /* 0x0001500001f77983 */ /* 0x000f280000300800 */
[----:B------:R-:W4:Y:S01]  /*4c160*/  LDL.LU R246, [R1+0x154] ;  /* 0x0001540001f67983 */ /* 0x000f220000300800 */
[----:B--2---:R-:W-:-:S03]  /*4c170*/  IADD3 R242, P2, R242, UR4, RZ ;  /* 0x00000004f2f27c10 */ /* 0x004fc6000ff5e0ff */
[----:B---3--:R-:W2:Y:S01]  /*4c180*/  LDL.LU R245, [R1+0x158] ;  /* 0x0001580001f57983 */ /* 0x008ea20000300800 */
[----:B------:R-:W-:Y:S02]  /*4c190*/  IADD3.X R243, R243, UR6, RZ, P2, !PT ;  /* 0x00000006f3f37c10 */ /* 0x000fe400097fe4ff */
[----:B------:R-:W-:-:S03]  /*4c1a0*/  IADD3 R3, P3, R3, UR4, RZ ;  /* 0x0000000403037c10 */ /* 0x000fc6000ff7e0ff */
[----:B-1----:R-:W-:Y:S01]  /*4c1b0*/  IMAD.MOV.U32 R5, RZ, RZ, R243 ;  /* 0x000000ffff057224 */ /* 0x002fe200078e00f3 */
[----:B------:R-:W-:Y:S02]  /*4c1c0*/  MOV R4, R242 ;  /* 0x000000f200047202 */ /* 0x000fe40000000f00 */
[----:B------:R-:W-:Y:S01]  /*4c1d0*/  IADD3.X R8, R8, UR6, RZ, P3, !PT ;  /* 0x0000000608087c10 */ /* 0x000fe20009ffe4ff */
[----:B------:R-:W-:Y:S04]  /*4c1e0*/  STL [R1+0x140], R242 ;  /* 0x000140f201007387 */ /* 0x000fe80000100800 */
[----:B------:R1:W-:Y:S04]  /*4c1f0*/  STL [R1+0x13c], R243 ;  /* 0x00013cf301007387 */ /* 0x0003e80000100800 */
[----:B------:R3:W-:Y:S04]  /*4c200*/  LDGSTS.E [R0+0x4000], desc[UR8][R4.64], P1 ;  /* 0x0400000004007fae */ /* 0x0007e80008921848 */
[----:B------:R-:W-:Y:S04]  /*4c210*/  STL [R1+0x148], R3 ;  /* 0x0001480301007387 */ /* 0x000fe80000100800 */
[----:B------:R1:W-:Y:S01]  /*4c220*/  STL [R1+0x144], R8 ;  /* 0x0001440801007387 */ /* 0x0003e20000100800 */
[----:B---3--:R-:W-:Y:S01]  /*4c230*/  MOV R4, R3 ;  /* 0x0000000300047202 */ /* 0x008fe20000000f00 */
[----:B------:R-:W-:-:S02]  /*4c240*/  IMAD.MOV.U32 R5, RZ, RZ, R8 ;  /* 0x000000ffff057224 */ /* 0x000fc400078e0008 */
[----:B------:R-:W3:Y:S04]  /*4c250*/  LDL.LU R244, [R1+0x15c] ;  /* 0x00015c0001f47983 */ /* 0x000ee80000300800 */
[----:B-1----:R-:W3:Y:S04]  /*4c260*/  LDL.LU R243, [R1+0x160] ;  /* 0x0001600001f37983 */ /* 0x002ee80000300800 */
[----:B------:R-:W3:Y:S04]  /*4c270*/  LDL.LU R242, [R1+0x164] ;  /* 0x0001640001f27983 */ /* 0x000ee80000300800 */
[----:B------:R-:W3:Y:S04]  /*4c280*/  LDL.LU R8, [R1+0x168] ;  /* 0x0001680001087983 */ /* 0x000ee80000300800 */
[----:B------:R1:W-:Y:S04]  /*4c290*/  LDGSTS.E [R0+0x8000], desc[UR8][R4.64], P1 ;  /* 0x0800000004007fae */ /* 0x0003e80008921848 */
[----:B------:R-:W3:Y:S01]  /*4c2a0*/  LDL.LU R5, [R1+0x14c] ;  /* 0x00014c0001057983 */ /* 0x000ee20000300800 */
[----:B------:R-:W-:-:S04]  /*4c2b0*/  ISETP.GT.AND P2, PT, R2, 0x9, PT ;  /* 0x000000090200780c */ /* 0x000fc80003f44270 */
[----:B------:R-:W-:-:S04]  /*4c2c0*/  SEL R3, RZ, 0x4, !P2 ;  /* 0x00000004ff037807 */ /* 0x000fc80005000000 */
[----:B------:R-:W-:-:S04]  /*4c2d0*/  SEL R3, R3, RZ, !P0 ;  /* 0x000000ff03037207 */ /* 0x000fc80004000000 */
[----:B------:R-:W-:Y:S02]  /*4c2e0*/  ISETP.NE.U32.AND P2, PT, R3, RZ, PT ;  /* 0x000000ff0300720c */ /* 0x000fe40003f45070 */
[----:B----4-:R-:W-:-:S04]  /*4c2f0*/  IADD3 R247, P3, R247, UR4, RZ ;  /* 0x00000004f7f77c10 */ /* 0x010fc8000ff7e0ff */
[----:B-1----:R-:W-:Y:S02]  /*4c300*/  MOV R4, R247 ;  /* 0x000000f700047202 */ /* 0x002fe40000000f00 */
[----:B--2---:R-:W-:Y:S01]  /*4c310*/  IADD3 R245, P4, R245, UR4, RZ ;  /* 0x00000004f5f57c10 */ /* 0x004fe2000ff9e0ff */
[----:B------:R-:W-:Y:S03]  /*4c320*/  STL [R1+0x150], R247 ;  /* 0x000150f701007387 */ /* 0x000fe60000100800 */
[----:B------:R-:W-:Y:S02]  /*4c330*/  IADD3.X R246, R246, UR6, RZ, P4, !PT ;  /* 0x00000006f6f67c10 */ /* 0x000fe4000a7fe4ff */
[----:B---3--:R-:W-:-:S05]  /*4c340*/  IADD3.X R5, R5, UR6, RZ, P3, !PT ;  /* 0x0000000605057c10 */ /* 0x008fca0009ffe4ff */
        /* <DEDUP_REMOVED lines=3591> */
[----:B------:R-:W-:Y:S04]  /*5a3c0*/  STL [R1+0xfbc], R244 ;  /* 0x000fbcf401007387 */ /* 0x000fe80000100800 */
[----:B------:R1:W-:Y:S04]  /*5a3d0*/  LDGSTS.E [R0+0x34000], desc[UR8][R4.64], P1 ;  /* 0x3400000004007fae */ /* 0x0003e80008921848 */
[----:B------:R-:W-:Y:S04]  /*5a3e0*/  STL [R1+0xfc8], R8 ;  /* 0x000fc80801007387 */ /* 0x000fe80000100800 */
[----:B------:R1:W-:Y:S02]  /*5a3f0*/  STL [R1+0xfc4], R242 ;  /* 0x000fc4f201007387 */ /* 0x0003e40000100800 */
[----:B-1----:R-:W-:Y:S01]  /*5a400*/  IMAD.MOV.U32 R4, RZ, RZ, R8 ;  /* 0x000000ffff047224 */ /* 0x002fe200078e0008 */
[----:B------:R-:W-:-:S02]  /*5a410*/  MOV R5, R242 ;  /* 0x000000f200057202 */ /* 0x000fc40000000f00 */
        /* <DEDUP_REMOVED lines=66> */
[----:B------:R2:W-:Y:S01]  /*5a840*/  STL [R1+0x1000], R8 ;  /* 0x0010000801007387 */ /* 0x0005e20000100800 */
[----:B-1----:R-:W-:Y:S01]  /*5a850*/  IMAD.MOV.U32 R4, RZ, RZ, R8 ;  /* 0x000000ffff047224 */ /* 0x002fe200078e0008 */
[----:B------:R-:W-:-:S02]  /*5a860*/  MOV R5, R244 ;  /* 0x000000f400057202 */ /* 0x000fc40000000f00 */
[----:B------:R-:W-:Y:S04]  /*5a870*/  STL [R1+0xffc], R244 ;  /* 0x000ffcf401007387 */ /* 0x000fe80000100800 */
[----:B------:R1:W-:Y:S04]  /*5a880*/  STL [R1+0x1008], R242 ;  /* 0x001008f201007387 */ /* 0x0003e80000100800 */
[----:B------:R-:W3:Y:S04]  /*5a890*/  LDL.LU R247, [R1+0x1018] ;  /* 0x0010180001f77983 */ /* 0x000ee80000300800 */
[----:B------:R4:W-:Y:S04]  /*5a8a0*/  STL [R1+0x1004], R243 ;  /* 0x001004f301007387 */ /* 0x0009e80000100800 */
[----:B------:R1:W-:Y:S04]  /*5a8b0*/  LDGSTS.E [R0+0x34008], desc[UR8][R4.64], P1 ;  /* 0x3400800004007fae */ /* 0x0003e80008921848 */
[----:B--2---:R-:W2:Y:S01]  /*5a8c0*/  LDL.LU R8, [R1+0x1020] ;  /* 0x0010200001087983 */ /* 0x004ea20000300800 */
[----:B-1----:R-:W-:Y:S01]  /*5a8d0*/  IMAD.MOV.U32 R4, RZ, RZ, R242 ;  /* 0x000000ffff047224 */ /* 0x002fe200078e00f2 */
[----:B------:R-:W-:-:S02]  /*5a8e0*/  MOV R5, R243 ;  /* 0x000000f300057202 */ /* 0x000fc40000000f00 */
[----:B------:R-:W2:Y:S04]  /*5a8f0*/  LDL.LU R242, [R1+0x101c] ;  /* 0x00101c0001f27983 */ /* 0x000ea80000300800 */
[----:B------:R-:W2:Y:S04]  /*5a900*/  LDL.LU R246, [R1+0x1024] ;  /* 0x0010240001f67983 */ /* 0x000ea80000300800 */
[----:B----4-:R-:W4:Y:S04]  /*5a910*/  LDL.LU R243, [R1+0x1028] ;  /* 0x0010280001f37983 */ /* 0x010f280000300800 */
[----:B------:R-:W4:Y:S04]  /*5a920*/  LDL.LU R245, [R1+0x102c] ;  /* 0x00102c0001f57983 */ /* 0x000f280000300800 */
[----:B------:R-:W4:Y:S04]  /*5a930*/  LDL.LU R244, [R1+0x1030] ;  /* 0x0010300001f47983 */ /* 0x000f280000300800 */
[----:B------:R1:W-:Y:S04]  /*5a940*/  LDGSTS.E [R0+0x38008], desc[UR8][R4.64], P1 ;  /* 0x3800800004007fae */ /* 0x0003e80008921848 */
[----:B------:R-:W3:Y:S04]  /*5a950*/  LDL.LU R4, [R1+0x100c] ;  /* 0x00100c0001047983 */ /* 0x000ee80000300800 */
[----:B------:R-:W1:Y:S01]  /*5a960*/  LDL.LU R5, [R1+0x1010] ;  /* 0x0010100001057983 */ /* 0x000e620000300800 */
[----:B------:R-:W-:-:S04]  /*5a970*/  ISETP.GT.AND P2, PT, R2, 0x7f, PT ;  /* 0x0000007f0200780c */ /* 0x000fc80003f44270 */
[----:B------:R-:W-:-:S04]  /*5a980*/  SEL R3, RZ, 0x4, !P2 ;  /* 0x00000004ff037807 */ /* 0x000fc80005000000 */
[----:B------:R-:W-:-:S04]  /*5a990*/  SEL R3, R3, RZ, !P0 ;  /* 0x000000ff03037207 */ /* 0x000fc80004000000 */
[----:B------:R-:W-:Y:S02]  /*5a9a0*/  ISETP.NE.U32.AND P2, PT, R3, RZ, PT ;  /* 0x000000ff0300720c */ /* 0x000fe40003f45070 */
[----:B-1----:R-:W-:-:S04]  /*5a9b0*/  IADD3 R5, P3, R5, UR4, RZ ;  /* 0x0000000405057c10 */ /* 0x002fc8000ff7e0ff */
[----:B---3--:R-:W-:Y:S01]  /*5a9c0*/  IADD3.X R4, R4, UR6, RZ, P3, !PT ;  /* 0x0000000604047c10 */ /* 0x008fe20009ffe4ff */
[----:B------:R1:W-:Y:S04]  /*5a9d0*/  STL [R1+0x1010], R5 ;  /* 0x0010100501007387 */ /* 0x0003e80000100800 */
[----:B------:R3:W-:Y:S04]  /*5a9e0*/  STL [R1+0x100c], R4 ;  /* 0x00100c0401007387 */ /* 0x0007e80000100800 */
[----:B------:R-:W4:Y:S01]  /*5a9f0*/  LDL.LU R3, [R1+0x1014] ;  /* 0x0010140001037983 */ /* 0x000f220000300800 */
[----:B-1----:R-:W-:-:S04]  /*5aa00*/  LOP3.LUT R5, R5, R4, RZ, 0x3c, !PT ;  /* 0x0000000405057212 */ /* 0x002fc800078e3cff */
[----:B---3--:R-:W-:-:S04]  /*5aa10*/  LOP3.LUT R4, R5, R4, RZ, 0x3c, !PT ;  /* 0x0000000405047212 */ /* 0x008fc800078e3cff */
[----:B------:R-:W-:-:S05]  /*5aa20*/  LOP3.LUT R5, R5, R4, RZ, 0x3c, !PT ;  /* 0x0000000405057212 */ /* 0x000fca00078e3cff */
[----:B------:R1:W-:Y:S01]  /*5aa30*/  LDGSTS.E [R0+0x3c008], desc[UR8][R4.64], P1 ;  /* 0x3c00800004007fae */ /* 0x0003e20008921848 */
[----:B------:R-:W-:-:S05]  /*5aa40*/  IADD3 R247, P1, R247, UR4, RZ ;  /* 0x00000004f7f77c10 */ /* 0x000fca000ff3e0ff */
[----:B------:R-:W-:Y:S01]  /*5aa50*/  STL [R1+0x1018], R247 ;  /* 0x001018f701007387 */ /* 0x000fe20000100800 */
[----:B--2---:R-:W-:Y:S01]  /*5aa60*/  IADD3 R8, P3, R8, UR4, RZ ;  /* 0x0000000408087c10 */ /* 0x004fe2000ff7e0ff */
[----:B-1----:R-:W-:-:S03]  /*5aa70*/  IMAD.MOV.U32 R4, RZ, RZ, R247 ;  /* 0x000000ffff047224 */ /* 0x002fc600078e00f7 */
[----:B------:R-:W-:Y:S02]  /*5aa80*/  IADD3.X R242, R242, UR6, RZ, P3, !PT ;  /* 0x00000006f2f27c10 */ /* 0x000fe40009ffe4ff */
[----:B----4-:R-:W-:-:S04]  /*5aa90*/  IADD3 R244, P3, R244, UR4, RZ ;  /* 0x00000004f4f47c10 */ /* 0x010fc8000ff7e0ff */
[----:B------:R-:W-:Y:S02]  /*5aaa0*/  IADD3.X R245, R245, UR6, RZ, P3, !PT ;  /* 0x00000006f5f57c10 */ /* 0x000fe40009ffe4ff */
[----:B------:R-:W-:-:S04]  /*5aab0*/  IADD3.X R3, R3, UR6, RZ, P1, !PT ;  /* 0x0000000603037c10 */ /* 0x000fc80008ffe4ff */
[----:B------:R-:W-:Y:S01]  /*5aac0*/  MOV R5, R3 ;  /* 0x0000000300057202 */ /* 0x000fe20000000f00 */
[----:B------:R1:W-:Y:S01]  /*5aad0*/  STL [R1+0x1014], R3 ;  /* 0x0010140301007387 */ /* 0x0003e20000100800 */
[----:B------:R-:W-:-:S03]  /*5aae0*/  IADD3 R243, P1, R243, UR4, RZ ;  /* 0x00000004f3f37c10 */ /* 0x000fc6000ff3e0ff */
[----:B------:R2:W-:Y:S01]  /*5aaf0*/  LDGSTS.E [R0+0x3000c], desc[UR8][R4.64], P2 ;  /* 0x3000c00004007fae */ /* 0x0005e20009121848 */
[----:B-1----:R-:W1:Y:S01]  /*5ab00*/  S2R R3, SR_TID.X ;  /* 0x0000000000037919 */ /* 0x002e620000002100 */
[----:B------:R-:W-:Y:S02]  /*5ab10*/  IADD3.X R246, R246, UR6, RZ, P1, !PT ;  /* 0x00000006f6f67c10 */ /* 0x000fe40008ffe4ff */
[----:B------:R3:W-:Y:S01]  /*5ab20*/  STL [R1+0x1020], R8 ;  /* 0x0010200801007387 */ /* 0x0007e20000100800 */
[----:B--2---:R-:W-:Y:S01]  /*5ab30*/  IMAD.MOV.U32 R4, RZ, RZ, R8 ;  /* 0x000000ffff047224 */ /* 0x004fe200078e0008 */
[----:B------:R-:W-:Y:S02]  /*5ab40*/  MOV R5, R242 ;  /* 0x000000f200057202 */ /* 0x000fe40000000f00 */
[----:B------:R2:W-:Y:S04]  /*5ab50*/  STL [R1+0x101c], R242 ;  /* 0x00101cf201007387 */ /* 0x0005e80000100800 */
[----:B------:R4:W-:Y:S04]  /*5ab60*/  LDGSTS.E [R0+0x3400c], desc[UR8][R4.64], P2 ;  /* 0x3400c00004007fae */ /* 0x0009e80009121848 */
[----:B---3--:R-:W3:Y:S04]  /*5ab70*/  LDL.LU R8, [R1+0x1038] ;  /* 0x0010380001087983 */ /* 0x008ee80000300800 */
[----:B--2---:R-:W2:Y:S04]  /*5ab80*/  LDL.LU R242, [R1+0x1078] ;  /* 0x0010780001f27983 */ /* 0x004ea80000300800 */
[----:B------:R1:W-:Y:S01]  /*5ab90*/  STL [R1+0x1028], R243 ;  /* 0x001028f301007387 */ /* 0x0003e20000100800 */
[----:B----4-:R-:W-:Y:S01]  /*5aba0*/  IMAD.MOV.U32 R4, RZ, RZ, R243 ;  /* 0x000000ffff047224 */ /* 0x010fe200078e00f3 */
[----:B------:R-:W-:-:S02]  /*5abb0*/  MOV R5, R246 ;  /* 0x000000f600057202 */ /* 0x000fc40000000f00 */
[----:B------:R-:W-:Y:S04]  /*5abc0*/  STL [R1+0x1024], R246 ;  /* 0x001024f601007387 */ /* 0x000fe80000100800 */
[----:B------:R-:W-:Y:S01]  /*5abd0*/  STL [R1+0x1030], R244 ;  /* 0x001030f401007387 */ /* 0x000fe20000100800 */
[----:B-1----:R-:W-:-:S03]  /*5abe0*/  LOP3.LUT R3, R3, 0x7f, RZ, 0xc0, !PT ;  /* 0x0000007f03037812 */ /* 0x002fc600078ec0ff */
[----:B------:R-:W4:Y:S04]  /*5abf0*/  LDL.LU R243, [R1+0x1034] ;  /* 0x0010340001f37983 */ /* 0x000f280000300800 */
[----:B------:R1:W-:Y:S04]  /*5ac00*/  STL [R1+0x102c], R245 ;  /* 0x00102cf501007387 */ /* 0x0003e80000100800 */
[----:B------:R-:W4:Y:S01]  /*5ac10*/  LDL.LU R247, [R1+0x1074] ;  /* 0x0010740001f77983 */ /* 0x000f220000300800 */
[----:B------:R-:W-:-:S03]  /*5ac20*/  ISETP.GE.AND P1, PT, R3, R2, PT ;  /* 0x000000020300720c */ /* 0x000fc60003f26270 */
[----:B------:R1:W-:Y:S02]  /*5ac30*/  LDGSTS.E [R0+0x3800c], desc[UR8][R4.64], P2 ;  /* 0x3800c00004007fae */ /* 0x0003e40009121848 */
[----:B-1----:R-:W-:Y:S02]  /*5ac40*/  MOV R5, R245 ;  /* 0x000000f500057202 */ /* 0x002fe40000000f00 */
[----:B------:R-:W4:Y:S04]  /*5ac50*/  LDL.LU R245, [R1+0x10b4] ;  /* 0x0010b40001f57983 */ /* 0x000f280000300800 */
[----:B------:R-:W4:Y:S01]  /*5ac60*/  LDL.LU R3, [R1+0x10b8] ;  /* 0x0010b80001037983 */ /* 0x000f220000300800 */
[----:B------:R-:W-:-:S03]  /*5ac70*/  IMAD.MOV.U32 R4, RZ, RZ, R244 ;  /* 0x000000ffff047224 */ /* 0x000fc600078e00f4 */
[----:B------:R-:W4:Y:S04]  /*5ac80*/  LDL.LU R246, [R1+0x10f4] ;  /* 0x0010f40001f67983 */ /* 0x000f280000300800 */
[----:B------:R-:W4:Y:S04]  /*5ac90*/  LDL.LU R244, [R1+0x10f8] ;  /* 0x0010f80001f47983 */ /* 0x000f280000300800 */
[----:B------:R1:W-:Y:S01]  /*5aca0*/  LDGSTS.E [R0+0x3c00c], desc[UR8][R4.64], P2 ;  /* 0x3c00c00004007fae */ /* 0x0003e20009121848 */
[----:B------:R-:W-:-:S03]  /*5acb0*/  ULEA UR12, UR60, UR10, 0xf ;  /* 0x0000000a3c0c7291 */ /* 0x000fc6000f8e783f */
[----:B------:R-:W0:Y:S01]  /*5acc0*/  LDGDEPBAR ;  /* 0x00000000000079af */ /* 0x000e220000000000 */
[----:B-1----:R-:W-:-:S04]  /*5acd0*/  SEL R0, RZ, 0x4, P1 ;  /* 0x00000004ff007807 */ /* 0x002fc80000800000 */
[----:B------:R-:W-:Y:S01]  /*5ace0*/  SEL R0, R0, RZ, !P0 ;  /* 0x000000ff00007207 */ /* 0x000fe20004000000 */
[----:B------:R-:W-:-:S03]  /*5acf0*/  IMAD.U32 R2, RZ, RZ, UR12 ;  /* 0x0000000cff027e24 */ /* 0x000fc6000f8e00ff */
[----:B------:R-:W-:Y:S02]  /*5ad00*/  ISETP.NE.U32.AND P0, PT, R0, RZ, PT ;  /* 0x000000ff0000720c */ /* 0x000fe40003f05070 */
[----:B------:R-:W-:Y:S02]  /*5ad10*/  IADD3 R0, R7, 0x200000, R2 ;  /* 0x0020000007007810 */ /* 0x000fe40007ffe002 */
[----:B---3--:R-:W-:Y:S02]  /*5ad20*/  IADD3 R8, P1, R8, UR5, RZ ;  /* 0x0000000508087c10 */ /* 0x008fe4000ff3e0ff */
[----:B--2---:R-:W-:-:S03]  /*5ad30*/  IADD3 R242, P2, R242, UR5, RZ ;  /* 0x00000005f2f27c10 */ /* 0x004fc6000ff5e0ff */
[----:B------:R1:W-:Y:S01]  /*5ad40*/  STL [R1+0x1038], R8 ;  /* 0x0010380801007387 */ /* 0x0003e20000100800 */
[----:B------:R-:W-:-:S03]  /*5ad50*/  MOV R4, R8 ;  /* 0x0000000800047202 */ /* 0x000fc60000000f00 */
[----:B------:R-:W-:Y:S01]  /*5ad60*/  STL [R1+0x1078], R242 ;  /* 0x001078f201007387 */ /* 0x000fe20000100800 */
[----:B----4-:R-:W-:-:S05]  /*5ad70*/  IADD3.X R243, R243, UR7, RZ, P1, !PT ;  /* 0x00000007f3f37c10 */ /* 0x010fca0008ffe4ff */
[----:B------:R-:W-:Y:S01]  /*5ad80*/  IMAD.MOV.U32 R5, RZ, RZ, R243 ;  /* 0x000000ffff057224 */ /* 0x000fe200078e00f3 */
[----:B------:R-:W-:Y:S01]  /*5ad90*/  IADD3.X R247, R247, UR7, RZ, P2, !PT ;  /* 0x00000007f7f77c10 */ /* 0x000fe200097fe4ff */
[----:B------:R2:W-:Y:S04]  /*5ada0*/  STL [R1+0x1034], R243 ;  /* 0x001034f301007387 */ /* 0x0005e80000100800 */
[----:B------:R3:W-:Y:S04]  /*5adb0*/  STL [R1+0x1074], R247 ;  /* 0x001074f701007387 */ /* 0x0007e80000100800 */
[----:B-1----:R-:W4:Y:S04]  /*5adc0*/  LDL.LU R8, [R1+0x1138] ;  /* 0x0011380001087983 */ /* 0x002f280000300800 */
[----:B------:R1:W-:Y:S04]  /*5add0*/  LDGSTS.E [R0+-0x80000], desc[UR8][R4.64], P0 ;  /* 0x8000000004007fae */ /* 0x0003e80008121848 */
[----:B--2---:R-:W2:Y:S01]  /*5ade0*/  LDL.LU R243, [R1+0x1178] ;  /* 0x0011780001f37983 */ /* 0x004ea20000300800 */
[----:B------:R-:W-:-:S02]  /*5adf0*/  IADD3 R3, P1, R3, UR5, RZ ;  /* 0x0000000503037c10 */ /* 0x000fc4000ff3e0ff */
[----:B-1----:R-:W-:Y:S01]  /*5ae00*/  MOV R4, R242 ;  /* 0x000000f200047202 */ /* 0x002fe20000000f00 */
[----:B------:R-:W-:Y:S01]  /*5ae10*/  IMAD.MOV.U32 R5, RZ, RZ, R247 ;  /* 0x000000ffff057224 */ /* 0x000fe200078e00f7 */
[----:B------:R-:W2:Y:S01]  /*5ae20*/  LDL.LU R242, [R1+0x1134] ;  /* 0x0011340001f27983 */ /* 0x000ea20000300800 */
[----:B------:R-:W-:Y:S02]  /*5ae30*/  IADD3.X R245, R245, UR7, RZ, P1, !PT ;  /* 0x00000007f5f57c10 */ /* 0x000fe40008ffe4ff */
[----:B------:R-:W-:Y:S01]  /*5ae40*/  IADD3 R244, P2, R244, UR5, RZ ;  /* 0x00000005f4f47c10 */ /* 0x000fe2000ff5e0ff */
[----:B---3--:R-:W3:Y:S03]  /*5ae50*/  LDL.LU R247, [R1+0x1174] ;  /* 0x0011740001f77983 */ /* 0x008ee60000300800 */
[----:B------:R-:W-:Y:S01]  /*5ae60*/  IADD3.X R246, R246, UR7, RZ, P2, !PT ;  /* 0x00000007f6f67c10 */ /* 0x000fe200097fe4ff */
[----:B------:R1:W-:Y:S04]  /*5ae70*/  LDGSTS.E [R0+-0x7fc00], desc[UR8][R4.64], P0 ;  /* 0x8040000004007fae */ /* 0x0003e80008121848 */
[----:B------:R-:W-:Y:S04]  /*5ae80*/  STL [R1+0x10b8], R3 ;  /* 0x0010b80301007387 */ /* 0x000fe80000100800 */
[----:B------:R1:W-:Y:S02]  /*5ae90*/  STL [R1+0x10b4], R245 ;  /* 0x0010b4f501007387 */ /* 0x0003e40000100800 */
[----:B-1----:R-:W-:Y:S01]  /*5aea0*/  MOV R4, R3 ;  /* 0x0000000300047202 */ /* 0x002fe20000000f00 */
[----:B------:R-:W-:Y:S01]  /*5aeb0*/  IMAD.MOV.U32 R5, RZ, RZ, R245 ;  /* 0x000000ffff057224 */ /* 0x000fe200078e00f5 */
[----:B------:R-:W-:Y:S04]  /*5aec0*/  STL [R1+0x10f8], R244 ;  /* 0x0010f8f401007387 */ /* 0x000fe80000100800 */
[----:B------:R-:W3:Y:S04]  /*5aed0*/  LDL.LU R245, [R1+0x11b8] ;  /* 0x0011b80001f57983 */ /* 0x000ee80000300800 */
[----:B------:R1:W-:Y:S04]  /*5aee0*/  STL [R1+0x10f4], R246 ;  /* 0x0010f4f601007387 */ /* 0x0003e80000100800 */
[----:B------:R1:W-:Y:S04]  /*5aef0*/  LDGSTS.E [R0+-0x7f800], desc[UR8][R4.64], P0 ;  /* 0x8080000004007fae */ /* 0x0003e80008121848 */
[----:B------:R-:W3:Y:S01]  /*5af00*/  LDL.LU R3, [R1+0x11f8] ;  /* 0x0011f80001037983 */ /* 0x000ee20000300800 */
[----:B-1----:R-:W-:-:S03]  /*5af10*/  IMAD.MOV.U32 R5, RZ, RZ, R246 ;  /* 0x000000ffff057224 */ /* 0x002fc600078e00f6 */
[----:B------:R-:W3:Y:S01]  /*5af20*/  LDL.LU R246, [R1+0x11b4] ;  /* 0x0011b40001f67983 */ /* 0x000ee20000300800 */
[----:B------:R-:W-:-:S03]  /*5af30*/  MOV R4, R244 ;  /* 0x000000f400047202 */ /* 0x000fc60000000f00 */
[----:B------:R-:W3:Y:S04]  /*5af40*/  LDL.LU R244, [R1+0x11f4] ;  /* 0x0011f40001f47983 */ /* 0x000ee80000300800 */
[----:B------:R1:W-:Y:S01]  /*5af50*/  LDGSTS.E [R0+-0x7f400], desc[UR8][R4.64], P0 ;  /* 0x80c0000004007fae */ /* 0x0003e20008121848 */
[----:B----4-:R-:W-:-:S04]  /*5af60*/  IADD3 R8, P1, R8, UR5, RZ ;  /* 0x0000000508087c10 */ /* 0x010fc8000ff3e0ff */
[----:B-1----:R-:W-:Y:S02]  /*5af70*/  MOV R4, R8 ;  /* 0x0000000800047202 */ /* 0x002fe40000000f00 */
[----:B--2---:R-:W-:Y:S01]  /*5af80*/  IADD3 R243, P2, R243, UR5, RZ ;  /* 0x00000005f3f37c10 */ /* 0x004fe2000ff5e0ff */
[----:B------:R1:W-:Y:S01]  /*5af90*/  STL [R1+0x1138], R8 ;  /* 0x0011380801007387 */ /* 0x0003e20000100800 */
[----:B------:R-:W-:Y:S02]  /*5afa0*/  IADD3.X R242, R242, UR7, RZ, P1, !PT ;  /* 0x00000007f2f27c10 */ /* 0x000fe40008ffe4ff */
[----:B---3--:R-:W-:-:S03]  /*5afb0*/  IADD3.X R247, R247, UR7, RZ, P2, !PT ;  /* 0x00000007f7f77c10 */ /* 0x008fc600097fe4ff */
[----:B------:R-:W-:Y:S01]  /*5afc0*/  IMAD.MOV.U32 R5, RZ, RZ, R242 ;  /* 0x000000ffff057224 */ /* 0x000fe200078e00f2 */
[----:B------:R2:W-:Y:S04]  /*5afd0*/  STL [R1+0x1134], R242 ;  /* 0x001134f201007387 */ /* 0x0005e80000100800 */
[----:B------:R3:W-:Y:S04]  /*5afe0*/  LDGSTS.E [R0+-0x7f000], desc[UR8][R4.64], P0 ;  /* 0x8100000004007fae */ /* 0x0007e80008121848 */
[----:B------:R4:W-:Y:S04]  /*5aff0*/  STL [R1+0x1178], R243 ;  /* 0x001178f301007387 */ /* 0x0009e80000100800 */
[----:B-1----:R-:W4:Y:S01]  /*5b000*/  LDL.LU R8, [R1+0x1040] ;  /* 0x0010400001087983 */ /* 0x002f220000300800 */
[----:B---3--:R-:W-:Y:S01]  /*5b010*/  MOV R4, R243 ;  /* 0x000000f300047202 */ /* 0x008fe20000000f00 */
[----:B------:R-:W-:Y:S01]  /*5b020*/  IMAD.MOV.U32 R5, RZ, RZ, R247 ;  /* 0x000000ffff057224 */ /* 0x000fe200078e00f7 */
[----:B------:R-:W-:Y:S01]  /*5b030*/  IADD3 R245, P1, R245, UR5, RZ ;  /* 0x00000005f5f57c10 */ /* 0x000fe2000ff3e0ff */
[----:B------:R1:W-:Y:S04]  /*5b040*/  STL [R1+0x1174], R247 ;  /* 0x001174f701007387 */ /* 0x0003e80000100800 */
[----:B--2---:R-:W2:Y:S04]  /*5b050*/  LDL.LU R242, [R1+0x1080] ;  /* 0x0010800001f27983 */ /* 0x004ea80000300800 */
[----:B----4-:R-:W3:Y:S01]  /*5b060*/  LDL.LU R243, [R1+0x103c] ;  /* 0x00103c0001f37983 */ /* 0x010ee20000300800 */
[----:B------:R-:W-:-:S03]  /*5b070*/  IADD3 R3, P2, R3, UR5, RZ ;  /* 0x0000000503037c10 */ /* 0x000fc6000ff5e0ff */
[----:B------:R4:W-:Y:S04]  /*5b080*/  LDGSTS.E [R0+-0x7ec00], desc[UR8][R4.64], P0 ;  /* 0x8140000004007fae */ /* 0x0009e80008121848 */
[----:B-1----:R-:W3:Y:S01]  /*5b090*/  LDL.LU R247, [R1+0x107c] ;  /* 0x00107c0001f77983 */ /* 0x002ee20000300800 */
[----:B------:R-:W-:-:S03]  /*5b0a0*/  IADD3.X R246, R246, UR7, RZ, P1, !PT ;  /* 0x00000007f6f67c10 */ /* 0x000fc60008ffe4ff */
[----:B------:R1:W-:Y:S01]  /*5b0b0*/  STL [R1+0x11b8], R245 ;  /* 0x0011b8f501007387 */ /* 0x0003e20000100800 */
[----:B----4-:R-:W-:Y:S02]  /*5b0c0*/  MOV R4, R245 ;  /* 0x000000f500047202 */ /* 0x010fe40000000f00 */
[----:B------:R-:W-:Y:S01]  /*5b0d0*/  IADD3.X R244, R244, UR7, RZ, P2, !PT ;  /* 0x00000007f4f47c10 */ /* 0x000fe200097fe4ff */
[----:B------:R-:W-:Y:S01]  /*5b0e0*/  IMAD.MOV.U32 R5, RZ, RZ, R246 ;  /* 0x000000ffff057224 */ /* 0x000fe200078e00f6 */
[----:B------:R-:W-:Y:S04]  /*5b0f0*/  STL [R1+0x11b4], R246 ;  /* 0x0011b4f601007387 */ /* 0x000fe80000100800 */
[----:B------:R4:W-:Y:S04]  /*5b100*/  STL [R1+0x11f8], R3 ;  /* 0x0011f80301007387 */ /* 0x0009e80000100800 */
[----:B------:R4:W-:Y:S04]  /*5b110*/  LDGSTS.E [R0+-0x7e800], desc[UR8][R4.64], P0 ;  /* 0x8180000004007fae */ /* 0x0009e80008121848 */
[----:B------:R4:W-:Y:S04]  /*5b120*/  STL [R1+0x11f4], R244 ;  /* 0x0011f4f401007387 */ /* 0x0009e80000100800 */
[----:B-1----:R-:W3:Y:S01]  /*5b130*/  LDL.LU R245, [R1+0x10bc] ;  /* 0x0010bc0001f57983 */ /* 0x002ee20000300800 */
[----:B----4-:R-:W-:-:S03]  /*5b140*/  MOV R4, R3 ;  /* 0x0000000300047202 */ /* 0x010fc60000000f00 */
[----:B------:R-:W4:Y:S01]  /*5b150*/  LDL.LU R3, [R1+0x10c0] ;  /* 0x0010c00001037983 */ /* 0x000f220000300800 */
[----:B------:R-:W-:-:S03]  /*5b160*/  IMAD.MOV.U32 R5, RZ, RZ, R244 ;  /* 0x000000ffff057224 */ /* 0x000fc600078e00f4 */
[----:B------:R-:W4:Y:S04]  /*5b170*/  LDL.LU R246, [R1+0x10fc] ;  /* 0x0010fc0001f67983 */ /* 0x000f280000300800 */
[----:B------:R-:W4:Y:S04]  /*5b180*/  LDL.LU R244, [R1+0x1100] ;  /* 0x0011000001f47983 */ /* 0x000f280000300800 */
[----:B------:R1:W-:Y:S02]  /*5b190*/  LDGSTS.E [R0+-0x7e400], desc[UR8][R4.64], P0 ;  /* 0x81c0000004007fae */ /* 0x0003e40008121848 */
[----:B-1----:R-:W-:-:S04]  /*5b1a0*/  LOP3.LUT R0, R7, 0x10, RZ, 0x3c, !PT ;  /* 0x0000001007007812 */ /* 0x002fc800078e3cff */
[----:B------:R-:W-:Y:S02]  /*5b1b0*/  IADD3 R0, R0, 0x200000, R2 ;  /* 0x0020000000007810 */ /* 0x000fe40007ffe002 */
[----:B------:R-:W-:-:S04]  /*5b1c0*/  IADD3 R8, P1, R8, UR5, RZ ;  /* 0x0000000508087c10 */ /* 0x000fc8000ff3e0ff */
[----:B------:R-:W-:Y:S01]  /*5b1d0*/  MOV R4, R8 ;  /* 0x0000000800047202 */ /* 0x000fe20000000f00 */
[----:B------:R1:W-:Y:S01]  /*5b1e0*/  STL [R1+0x1040], R8 ;  /* 0x0010400801007387 */ /* 0x0003e20000100800 */
[----:B--2---:R-:W-:Y:S02]  /*5b1f0*/  IADD3 R242, P2, R242, UR5, RZ ;  /* 0x00000005f2f27c10 */ /* 0x004fe4000ff5e0ff */
[----:B---3--:R-:W-:-:S03]  /*5b200*/  IADD3.X R243, R243, UR7, RZ, P1, !PT ;  /* 0x00000007f3f37c10 */ /* 0x008fc60008ffe4ff */
[----:B------:R-:W-:Y:S02]  /*5b210*/  STL [R1+0x1080], R242 ;  /* 0x001080f201007387 */ /* 0x000fe40000100800 */
[----:B------:R-:W-:Y:S02]  /*5b220*/  IMAD.MOV.U32 R5, RZ, RZ, R243 ;  /* 0x000000ffff057224 */ /* 0x000fe400078e00f3 */
[----:B------:R2:W-:Y:S01]  /*5b230*/  STL [R1+0x103c], R243 ;  /* 0x00103cf301007387 */ /* 0x0005e20000100800 */
[----:B------:R-:W-:-:S03]  /*5b240*/  IADD3.X R247, R247, UR7, RZ, P2, !PT ;  /* 0x00000007f7f77c10 */ /* 0x000fc600097fe4ff */
[----:B-1----:R-:W3:Y:S04]  /*5b250*/  LDL.LU R8, [R1+0x1140] ;  /* 0x0011400001087983 */ /* 0x002ee80000300800 */
[----:B------:R1:W-:Y:S04]  /*5b260*/  LDGSTS.E [R0+-0x7ff80], desc[UR8][R4.64], P0 ;  /* 0x8008000004007fae */ /* 0x0003e80008121848 */
[----:B--2---:R-:W2:Y:S04]  /*5b270*/  LDL.LU R243, [R1+0x1180] ;  /* 0x0011800001f37983 */ /* 0x004ea80000300800 */
[----:B------:R1:W-:Y:S02]  /*5b280*/  STL [R1+0x107c], R247 ;  /* 0x00107cf701007387 */ /* 0x0003e40000100800 */
[----:B-1----:R-:W-:Y:S01]  /*5b290*/  MOV R4, R242 ;  /* 0x000000f200047202 */ /* 0x002fe20000000f00 */
[----:B------:R-:W-:Y:S01]  /*5b2a0*/  IMAD.MOV.U32 R5, RZ, RZ, R247 ;  /* 0x000000ffff057224 */ /* 0x000fe200078e00f7 */
[----:B------:R-:W2:Y:S04]  /*5b2b0*/  LDL.LU R242, [R1+0x113c] ;  /* 0x00113c0001f27983 */ /* 0x000ea80000300800 */
[----:B------:R-:W2:Y:S04]  /*5b2c0*/  LDL.LU R247, [R1+0x117c] ;  /* 0x00117c0001f77983 */ /* 0x000ea80000300800 */
[----:B------:R1:W-:Y:S01]  /*5b2d0*/  LDGSTS.E [R0+-0x7fb80], desc[UR8][R4.64], P0 ;  /* 0x8048000004007fae */ /* 0x0003e20008121848 */
[----:B----4-:R-:W-:-:S04]  /*5b2e0*/  IADD3 R3, P1, R3, UR5, RZ ;  /* 0x0000000503037c10 */ /* 0x010fc8000ff3e0ff */
[----:B------:R-:W-:Y:S02]  /*5b2f0*/  IADD3.X R245, R245, UR7, RZ, P1, !PT ;  /* 0x00000007f5f57c10 */ /* 0x000fe40008ffe4ff */
[----:B------:R-:W-:Y:S01]  /*5b300*/  IADD3 R244, P2, R244, UR5, RZ ;  /* 0x00000005f4f47c10 */ /* 0x000fe2000ff5e0ff */
[----:B------:R-:W-:Y:S01]  /*5b310*/  STL [R1+0x10c0], R3 ;  /* 0x0010c00301007387 */ /* 0x000fe20000100800 */
[----:B-1----:R-:W-:Y:S01]  /*5b320*/  MOV R4, R3 ;  /* 0x0000000300047202 */ /* 0x002fe20000000f00 */
[----:B------:R-:W-:Y:S01]  /*5b330*/  IMAD.MOV.U32 R5, RZ, RZ, R245 ;  /* 0x000000ffff057224 */ /* 0x000fe200078e00f5 */
[----:B------:R-:W-:Y:S01]  /*5b340*/  IADD3.X R246, R246, UR7, RZ, P2, !PT ;  /* 0x00000007f6f67c10 */ /* 0x000fe200097fe4ff */
[----:B------:R1:W-:Y:S04]  /*5b350*/  STL [R1+0x10bc], R245 ;  /* 0x0010bcf501007387 */ /* 0x0003e80000100800 */
[----:B------:R-:W-:Y:S04]  /*5b360*/  STL [R1+0x1100], R244 ;  /* 0x001100f401007387 */ /* 0x000fe80000100800 */
[----:B------:R4:W-:Y:S04]  /*5b370*/  LDGSTS.E [R0+-0x7f780], desc[UR8][R4.64], P0 ;  /* 0x8088000004007fae */ /* 0x0009e80008121848 */
[----:B-1----:R-:W2:Y:S04]  /*5b380*/  LDL.LU R245, [R1+0x11c0] ;  /* 0x0011c00001f57983 */ /* 0x002ea80000300800 */
[----:B------:R1:W-:Y:S04]  /*5b390*/  STL [R1+0x10fc], R246 ;  /* 0x0010fcf601007387 */ /* 0x0003e80000100800 */
[----:B------:R-:W2:Y:S01]  /*5b3a0*/  LDL.LU R3, [R1+0x1200] ;  /* 0x0012000001037983 */ /* 0x000ea20000300800 */
[----:B----4-:R-:W-:Y:S01]  /*5b3b0*/  IMAD.MOV.U32 R5, RZ, RZ, R246 ;  /* 0x000000ffff057224 */ /* 0x010fe200078e00f6 */
[----:B------:R-:W-:-:S02]  /*5b3c0*/  MOV R4, R244 ;  /* 0x000000f400047202 */ /* 0x000fc40000000f00 */
[----:B-1----:R-:W4:Y:S04]  /*5b3d0*/  LDL.LU R246, [R1+0x11bc] ;  /* 0x0011bc0001f67983 */ /* 0x002f280000300800 */
[----:B------:R-:W4:Y:S04]  /*5b3e0*/  LDL.LU R244, [R1+0x11fc] ;  /* 0x0011fc0001f47983 */ /* 0x000f280000300800 */
[----:B------:R1:W-:Y:S01]  /*5b3f0*/  LDGSTS.E [R0+-0x7f380], desc[UR8][R4.64], P0 ;  /* 0x80c8000004007fae */ /* 0x0003e20008121848 */
[----:B---3--:R-:W-:-:S04]  /*5b400*/  IADD3 R8, P1, R8, UR5, RZ ;  /* 0x0000000508087c10 */ /* 0x008fc8000ff3e0ff */
[----:B-1----:R-:W-:Y:S02]  /*5b410*/  MOV R4, R8 ;  /* 0x0000000800047202 */ /* 0x002fe40000000f00 */
[----:B--2---:R-:W-:Y:S01]  /*5b420*/  IADD3 R243, P2, R243, UR5, RZ ;  /* 0x00000005f3f37c10 */ /* 0x004fe2000ff5e0ff */
[----:B------:R1:W-:Y:S01]  /*5b430*/  STL [R1+0x1140], R8 ;  /* 0x0011400801007387 */ /* 0x0003e20000100800 */
[----:B------:R-:W-:Y:S02]  /*5b440*/  IADD3.X R242, R242, UR7, RZ, P1, !PT ;  /* 0x00000007f2f27c10 */ /* 0x000fe40008ffe4ff */
[----:B------:R-:W-:-:S03]  /*5b450*/  IADD3.X R247, R247, UR7, RZ, P2, !PT ;  /* 0x00000007f7f77c10 */ /* 0x000fc600097fe4ff */
[----:B------:R-:W-:Y:S01]  /*5b460*/  IMAD.MOV.U32 R5, RZ, RZ, R242 ;  /* 0x000000ffff057224 */ /* 0x000fe200078e00f2 */
[----:B------:R2:W-:Y:S04]  /*5b470*/  STL [R1+0x113c], R242 ;  /* 0x00113cf201007387 */ /* 0x0005e80000100800 */
[----:B------:R3:W-:Y:S04]  /*5b480*/  LDGSTS.E [R0+-0x7ef80], desc[UR8][R4.64], P0 ;  /* 0x8108000004007fae */ /* 0x0007e80008121848 */
[----:B------:R2:W-:Y:S04]  /*5b490*/  STL [R1+0x1180], R243 ;  /* 0x001180f301007387 */ /* 0x0005e80000100800 */
[----:B-1----:R-:W4:Y:S01]  /*5b4a0*/  LDL.LU R8, [R1+0x1048] ;  /* 0x0010480001087983 */ /* 0x002f220000300800 */
[----:B---3--:R-:W-:Y:S01]  /*5b4b0*/  MOV R4, R243 ;  /* 0x000000f300047202 */ /* 0x008fe20000000f00 */
[----:B------:R-:W-:-:S02]  /*5b4c0*/  IMAD.MOV.U32 R5, RZ, RZ, R247 ;  /* 0x000000ffff057224 */ /* 0x000fc400078e00f7 */
[----:B------:R1:W-:Y:S04]  /*5b4d0*/  STL [R1+0x117c], R247 ;  /* 0x00117cf701007387 */ /* 0x0003e80000100800 */
[----:B--2---:R-:W2:Y:S04]  /*5b4e0*/  LDL.LU R242, [R1+0x1088] ;  /* 0x0010880001f27983 */ /* 0x004ea80000300800 */
[----:B------:R-:W3:Y:S04]  /*5b4f0*/  LDL.LU R243, [R1+0x1044] ;  /* 0x0010440001f37983 */ /* 0x000ee80000300800 */
[----:B------:R4:W-:Y:S01]  /*5b500*/  LDGSTS.E [R0+-0x7eb80], desc[UR8][R4.64], P0 ;  /* 0x8148000004007fae */ /* 0x0009e20008121848 */
[----:B------:R-:W-:-:S03]  /*5b510*/  IADD3 R245, P1, R245, UR5, RZ ;  /* 0x00000005f5f57c10 */ /* 0x000fc6000ff3e0ff */
[----:B-1----:R-:W3:Y:S01]  /*5b520*/  LDL.LU R247, [R1+0x1084] ;  /* 0x0010840001f77983 */ /* 0x002ee20000300800 */
[----:B------:R-:W-:Y:S02]  /*5b530*/  IADD3 R3, P2, R3, UR5, RZ ;  /* 0x0000000503037c10 */ /* 0x000fe4000ff5e0ff */
[----:B----4-:R-:W-:Y:S02]  /*5b540*/  IADD3.X R246, R246, UR7, RZ, P1, !PT ;  /* 0x00000007f6f67c10 */ /* 0x010fe40008ffe4ff */
[----:B------:R-:W-:Y:S02]  /*5b550*/  MOV R4, R245 ;  /* 0x000000f500047202 */ /* 0x000fe40000000f00 */
[----:B------:R-:W-:Y:S01]  /*5b560*/  IADD3.X R244, R244, UR7, RZ, P2, !PT ;  /* 0x00000007f4f47c10 */ /* 0x000fe200097fe4ff */
[----:B------:R-:W-:Y:S01]  /*5b570*/  IMAD.MOV.U32 R5, RZ, RZ, R246 ;  /* 0x000000ffff057224 */ /* 0x000fe200078e00f6 */
[----:B------:R1:W-:Y:S04]  /*5b580*/  STL [R1+0x11c0], R245 ;  /* 0x0011c0f501007387 */ /* 0x0003e80000100800 */
        /* <DEDUP_REMOVED lines=65> */
[----:B------:R1:W-:Y:S04]  /*5b9a0*/  LDGSTS.E [R0+-0x7eb00], desc[UR8][R4.64], P0 ;  /* 0x8150000004007fae */ /* 0x0003e80008121848 */
[----:B-1----:R-:W3:Y:S01]  /*5b9b0*/  LDL.LU R247, [R1+0x108c] ;  /* 0x00108c0001f77983 */ /* 0x002ee20000300800 */
[----:B------:R-:W-:-:S04]  /*5b9c0*/  IADD3 R245, P1, R245, UR5, RZ ;  /* 0x00000005f5f57c10 */ /* 0x000fc8000ff3e0ff */
[----:B------:R-:W-:Y:S02]  /*5b9d0*/  MOV R4, R245 ;  /* 0x000000f500047202 */ /* 0x000fe40000000f00 */
[----:B------:R-:W-:Y:S02]  /*5b9e0*/  IADD3 R3, P2, R3, UR5, RZ ;  /* 0x0000000503037c10 */ /* 0x000fe4000ff5e0ff */
[----:B----4-:R-:W-:Y:S01]  /*5b9f0*/  IADD3.X R246, R246, UR7, RZ, P1, !PT ;  /* 0x00000007f6f67c10 */ /* 0x010fe20008ffe4ff */
[----:B------:R1:W-:Y:S01]  /*5ba00*/  STL [R1+0x11c8], R245 ;  /* 0x0011c8f501007387 */ /* 0x0003e20000100800 */
[----:B------:R-:W-:-:S03]  /*5ba10*/  IADD3.X R244, R244, UR7, RZ, P2, !PT ;  /* 0x00000007f4f47c10 */ /* 0x000fc600097fe4ff */
        /* <DEDUP_REMOVED lines=164> */
[----:B------:R-:W-:Y:S01]  /*5c460*/  STL [R1+0x1060], R8 ;  /* 0x0010600801007387 */ /* 0x000fe20000100800 */
[----:B--2---:R-:W-:Y:S02]  /*5c470*/  IADD3 R242, P2, R242, UR5, RZ ;  /* 0x00000005f2f27c10 */ /* 0x004fe4000ff5e0ff */
[----:B---3--:R-:W-:-:S03]  /*5c480*/  IADD3.X R243, R243, UR7, RZ, P1, !PT ;  /* 0x00000007f3f37c10 */ /* 0x008fc60008ffe4ff */
[----:B------:R-:W-:Y:S02]  /*5c490*/  STL [R1+0x10a0], R242 ;  /* 0x0010a0f201007387 */ /* 0x000fe40000100800 */
[----:B------:R-:W-:Y:S02]  /*5c4a0*/  IMAD.MOV.U32 R5, RZ, RZ, R243 ;  /* 0x000000ffff057224 */ /* 0x000fe400078e00f3 */
[----:B------:R1:W-:Y:S01]  /*5c4b0*/  STL [R1+0x105c], R243 ;  /* 0x00105cf301007387 */ /* 0x0003e20000100800 */
[----:B------:R-:W-:-:S03]  /*5c4c0*/  IADD3.X R247, R247, UR7, RZ, P2, !PT ;  /* 0x00000007f7f77c10 */ /* 0x000fc600097fe4ff */
[----:B------:R2:W-:Y:S04]  /*5c4d0*/  LDGSTS.E [R0+-0x7fd80], desc[UR8][R4.64], P0 ;  /* 0x8028000004007fae */ /* 0x0005e80008121848 */
[----:B-1----:R-:W3:Y:S04]  /*5c4e0*/  LDL.LU R243, [R1+0x1160] ;  /* 0x0011600001f37983 */ /* 0x002ee80000300800 */
[----:B------:R-:W3:Y:S01]  /*5c4f0*/  LDL.LU R8, [R1+0x11a0] ;  /* 0x0011a00001087983 */ /* 0x000ee20000300800 */
[----:B--2---:R-:W-:Y:S01]  /*5c500*/  MOV R4, R242 ;  /* 0x000000f200047202 */ /* 0x004fe20000000f00 */
[----:B------:R-:W-:-:S02]  /*5c510*/  IMAD.MOV.U32 R5, RZ, RZ, R247 ;  /* 0x000000ffff057224 */ /* 0x000fc400078e00f7 */
[----:B------:R1:W-:Y:S04]  /*5c520*/  STL [R1+0x109c], R247 ;  /* 0x00109cf701007387 */ /* 0x0003e80000100800 */
[----:B------:R2:W-:Y:S04]  /*5c530*/  LDGSTS.E [R0+-0x7f980], desc[UR8][R4.64], P0 ;  /* 0x8068000004007fae */ /* 0x0005e80008121848 */
[----:B-1----:R-:W3:Y:S04]  /*5c540*/  LDL.LU R247, [R1+0x115c] ;  /* 0x00115c0001f77983 */ /* 0x002ee80000300800 */
[----:B------:R-:W3:Y:S01]  /*5c550*/  LDL.LU R242, [R1+0x119c] ;  /* 0x00119c0001f27983 */ /* 0x000ee20000300800 */
[----:B----4-:R-:W-:-:S04]  /*5c560*/  IADD3 R3, P1, R3, UR5, RZ ;  /* 0x0000000503037c10 */ /* 0x010fc8000ff3e0ff */
[----:B------:R-:W-:Y:S02]  /*5c570*/  IADD3.X R245, R245, UR7, RZ, P1, !PT ;  /* 0x00000007f5f57c10 */ /* 0x000fe40008ffe4ff */
[----:B------:R-:W-:Y:S01]  /*5c580*/  IADD3 R244, P2, R244, UR5, RZ ;  /* 0x00000005f4f47c10 */ /* 0x000fe2000ff5e0ff */
[----:B------:R-:W-:Y:S01]  /*5c590*/  STL [R1+0x10e0], R3 ;  /* 0x0010e00301007387 */ /* 0x000fe20000100800 */
[----:B--2---:R-:W-:Y:S01]  /*5c5a0*/  MOV R4, R3 ;  /* 0x0000000300047202 */ /* 0x004fe20000000f00 */
[----:B------:R-:W-:Y:S01]  /*5c5b0*/  IMAD.MOV.U32 R5, RZ, RZ, R245 ;  /* 0x000000ffff057224 */ /* 0x000fe200078e00f5 */
[----:B------:R-:W-:Y:S01]  /*5c5c0*/  IADD3.X R246, R246, UR7, RZ, P2, !PT ;  /* 0x00000007f6f67c10 */ /* 0x000fe200097fe4ff */
[----:B------:R1:W-:Y:S04]  /*5c5d0*/  STL [R1+0x10dc], R245 ;  /* 0x0010dcf501007387 */ /* 0x0003e80000100800 */
[----:B------:R-:W-:Y:S04]  /*5c5e0*/  STL [R1+0x1120], R244 ;  /* 0x001120f401007387 */ /* 0x000fe80000100800 */
[----:B------:R2:W-:Y:S04]  /*5c5f0*/  LDGSTS.E [R0+-0x7f580], desc[UR8][R4.64], P0 ;  /* 0x80a8000004007fae */ /* 0x0005e80008121848 */
[----:B-1----:R-:W4:Y:S04]  /*5c600*/  LDL.LU R245, [R1+0x11e0] ;  /* 0x0011e00001f57983 */ /* 0x002f280000300800 */
[----:B------:R1:W-:Y:S04]  /*5c610*/  STL [R1+0x111c], R246 ;  /* 0x00111cf601007387 */ /* 0x0003e80000100800 */
[----:B------:R-:W4:Y:S01]  /*5c620*/  LDL.LU R3, [R1+0x1220] ;  /* 0x0012200001037983 */ /* 0x000f220000300800 */
[----:B--2---:R-:W-:-:S03]  /*5c630*/  IMAD.MOV.U32 R5, RZ, RZ, R246 ;  /* 0x000000ffff057224 */ /* 0x004fc600078e00f6 */
[----:B-1----:R-:W2:Y:S01]  /*5c640*/  LDL.LU R246, [R1+0x11dc] ;  /* 0x0011dc0001f67983 */ /* 0x002ea20000300800 */
[----:B------:R-:W-:-:S03]  /*5c650*/  MOV R4, R244 ;  /* 0x000000f400047202 */ /* 0x000fc60000000f00 */
[----:B------:R-:W2:Y:S04]  /*5c660*/  LDL.LU R244, [R1+0x121c] ;  /* 0x00121c0001f47983 */ /* 0x000ea80000300800 */
[----:B------:R1:W-:Y:S01]  /*5c670*/  LDGSTS.E [R0+-0x7f180], desc[UR8][R4.64], P0 ;  /* 0x80e8000004007fae */ /* 0x0003e20008121848 */
[----:B---3--:R-:W-:Y:S02]  /*5c680*/  IADD3 R243, P1, R243, UR5, RZ ;  /* 0x00000005f3f37c10 */ /* 0x008fe4000ff3e0ff */
[----:B------:R-:W-:Y:S02]  /*5c690*/  IADD3 R8, P2, R8, UR5, RZ ;  /* 0x0000000508087c10 */ /* 0x000fe4000ff5e0ff */
[----:B-1----:R-:W-:Y:S02]  /*5c6a0*/  MOV R4, R243 ;  /* 0x000000f300047202 */ /* 0x002fe40000000f00 */
[----:B------:R-:W-:-:S02]  /*5c6b0*/  IADD3.X R247, R247, UR7, RZ, P1, !PT ;  /* 0x00000007f7f77c10 */ /* 0x000fc40008ffe4ff */
[----:B------:R-:W-:-:S03]  /*5c6c0*/  IADD3.X R242, R242, UR7, RZ, P2, !PT ;  /* 0x00000007f2f27c10 */ /* 0x000fc600097fe4ff */
[----:B------:R-:W-:Y:S01]  /*5c6d0*/  IMAD.MOV.U32 R5, RZ, RZ, R247 ;  /* 0x000000ffff057224 */ /* 0x000fe200078e00f7 */
[----:B------:R-:W-:Y:S04]  /*5c6e0*/  STL [R1+0x1160], R243 ;  /* 0x001160f301007387 */ /* 0x000fe80000100800 */
[----:B------:R1:W-:Y:S04]  /*5c6f0*/  LDGSTS.E [R0+-0x7ed80], desc[UR8][R4.64], P0 ;  /* 0x8128000004007fae */ /* 0x0003e80008121848 */
[----:B------:R-:W-:Y:S04]  /*5c700*/  STL [R1+0x115c], R247 ;  /* 0x00115cf701007387 */ /* 0x000fe80000100800 */
[----:B------:R3:W-:Y:S01]  /*5c710*/  STL [R1+0x11a0], R8 ;  /* 0x0011a00801007387 */ /* 0x0007e20000100800 */
[----:B-1----:R-:W-:Y:S01]  /*5c720*/  MOV R4, R8 ;  /* 0x0000000800047202 */ /* 0x002fe20000000f00 */
[----:B------:R-:W-:-:S02]  /*5c730*/  IMAD.MOV.U32 R5, RZ, RZ, R242 ;  /* 0x000000ffff057224 */ /* 0x000fc400078e00f2 */
[----:B------:R1:W-:Y:S04]  /*5c740*/  STL [R1+0x119c], R242 ;  /* 0x00119cf201007387 */ /* 0x0003e80000100800 */
[----:B------:R4:W-:Y:S04]  /*5c750*/  LDGSTS.E [R0+-0x7e980], desc[UR8][R4.64], P0 ;  /* 0x8168000004007fae */ /* 0x0009e80008121848 */
[----:B---3--:R-:W3:Y:S04]  /*5c760*/  LDL.LU R8, [R1+0x1068] ;  /* 0x0010680001087983 */ /* 0x008ee80000300800 */
[----:B-1----:R-:W3:Y:S04]  /*5c770*/  LDL.LU R242, [R1+0x10a4] ;  /* 0x0010a40001f27983 */ /* 0x002ee80000300800 */
[----:B------:R-:W3:Y:S01]  /*5c780*/  LDL.LU R243, [R1+0x10a8] ;  /* 0x0010a80001f37983 */ /* 0x000ee20000300800 */
[----:B----4-:R-:W-:-:S04]  /*5c790*/  IADD3 R245, P1, R245, UR5, RZ ;  /* 0x00000005f5f57c10 */ /* 0x010fc8000ff3e0ff */
[----:B------:R-:W-:Y:S02]  /*5c7a0*/  MOV R4, R245 ;  /* 0x000000f500047202 */ /* 0x000fe40000000f00 */
[----:B------:R-:W-:Y:S02]  /*5c7b0*/  IADD3 R3, P2, R3, UR5, RZ ;  /* 0x0000000503037c10 */ /* 0x000fe4000ff5e0ff */
[----:B--2---:R-:W-:Y:S01]  /*5c7c0*/  IADD3.X R246, R246, UR7, RZ, P1, !PT ;  /* 0x00000007f6f67c10 */ /* 0x004fe20008ffe4ff */
[----:B------:R1:W-:Y:S01]  /*5c7d0*/  STL [R1+0x11e0], R245 ;  /* 0x0011e0f501007387 */ /* 0x0003e20000100800 */
[----:B------:R-:W-:-:S03]  /*5c7e0*/  IADD3.X R244, R244, UR7, RZ, P2, !PT ;  /* 0x00000007f4f47c10 */ /* 0x000fc600097fe4ff */
[----:B------:R-:W-:Y:S01]  /*5c7f0*/  IMAD.MOV.U32 R5, RZ, RZ, R246 ;  /* 0x000000ffff057224 */ /* 0x000fe200078e00f6 */
[----:B------:R-:W-:Y:S04]  /*5c800*/  STL [R1+0x11dc], R246 ;  /* 0x0011dcf601007387 */ /* 0x000fe80000100800 */
[----:B------:R-:W-:Y:S04]  /*5c810*/  STL [R1+0x1220], R3 ;  /* 0x0012200301007387 */ /* 0x000fe80000100800 */
[----:B------:R2:W-:Y:S04]  /*5c820*/  LDGSTS.E [R0+-0x7e580], desc[UR8][R4.64], P0 ;  /* 0x81a8000004007fae */ /* 0x0005e80008121848 */
[----:B------:R4:W-:Y:S04]  /*5c830*/  STL [R1+0x121c], R244 ;  /* 0x00121cf401007387 */ /* 0x0009e80000100800 */
[----:B-1----:R-:W3:Y:S01]  /*5c840*/  LDL.LU R245, [R1+0x10e8] ;  /* 0x0010e80001f57983 */ /* 0x002ee20000300800 */
[----:B--2---:R-:W-:Y:S01]  /*5c850*/  MOV R4, R3 ;  /* 0x0000000300047202 */ /* 0x004fe20000000f00 */
[----:B------:R-:W-:-:S02]  /*5c860*/  IMAD.MOV.U32 R5, RZ, RZ, R244 ;  /* 0x000000ffff057224 */ /* 0x000fc400078e00f4 */
[----:B----4-:R-:W2:Y:S04]  /*5c870*/  LDL.LU R244, [R1+0x1124] ;  /* 0x0011240001f47983 */ /* 0x010ea80000300800 */
[----:B------:R-:W4:Y:S04]  /*5c880*/  LDL.LU R246, [R1+0x1128] ;  /* 0x0011280001f67983 */ /* 0x000f280000300800 */
[----:B------:R-:W2:Y:S04]  /*5c890*/  LDL.LU R247, [R1+0x1168] ;  /* 0x0011680001f77983 */ /* 0x000ea80000300800 */
[----:B------:R-:W2:Y:S04]  /*5c8a0*/  LDL.LU R3, [R1+0x11a8] ;  /* 0x0011a80001037983 */ /* 0x000ea80000300800 */
[----:B------:R1:W-:Y:S04]  /*5c8b0*/  LDGSTS.E [R0+-0x7e180], desc[UR8][R4.64], P0 ;  /* 0x81e8000004007fae */ /* 0x0003e80008121848 */
[----:B------:R-:W4:Y:S01]  /*5c8c0*/  LDL.LU R5, [R1+0x1064] ;  /* 0x0010640001057983 */ /* 0x000f220000300800 */
[----:B-1----:R-:W-:-:S04]  /*5c8d0*/  LOP3.LUT R0, R7, 0x60, RZ, 0x3c, !PT ;  /* 0x0000006007007812 */ /* 0x002fc800078e3cff */
[----:B------:R-:W-:Y:S02]  /*5c8e0*/  IADD3 R0, R0, 0x200000, R2 ;  /* 0x0020000000007810 */ /* 0x000fe40007ffe002 */
[----:B---3--:R-:W-:-:S04]  /*5c8f0*/  IADD3 R8, P1, R8, UR5, RZ ;  /* 0x0000000508087c10 */ /* 0x008fc8000ff3e0ff */
[----:B------:R-:W-:Y:S02]  /*5c900*/  MOV R4, R8 ;  /* 0x0000000800047202 */ /* 0x000fe40000000f00 */
[----:B------:R-:W-:Y:S01]  /*5c910*/  IADD3 R243, P2, R243, UR5, RZ ;  /* 0x00000005f3f37c10 */ /* 0x000fe2000ff5e0ff */
[----:B------:R1:W-:Y:S03]  /*5c920*/  STL [R1+0x1068], R8 ;  /* 0x0010680801007387 */ /* 0x0003e60000100800 */
[----:B------:R-:W-:Y:S01]  /*5c930*/  IADD3.X R242, R242, UR7, RZ, P2, !PT ;  /* 0x00000007f2f27c10 */ /* 0x000fe200097fe4ff */
[----:B------:R-:W-:Y:S01]  /*5c940*/  STL [R1+0x10a8], R243 ;  /* 0x0010a8f301007387 */ /* 0x000fe20000100800 */
[----:B----4-:R-:W-:-:S05]  /*5c950*/  IADD3.X R5, R5, UR7, RZ, P1, !PT ;  /* 0x0000000705057c10 */ /* 0x010fca0008ffe4ff */
[----:B------:R3:W-:Y:S04]  /*5c960*/  STL [R1+0x1064], R5 ;  /* 0x0010640501007387 */ /* 0x0007e80000100800 */
[----:B------:R4:W-:Y:S04]  /*5c970*/  LDGSTS.E [R0+-0x7fd00], desc[UR8][R4.64], P0 ;  /* 0x8030000004007fae */ /* 0x0009e80008121848 */
[----:B-1----:R-:W2:Y:S04]  /*5c980*/  LDL.LU R8, [R1+0x11a4] ;  /* 0x0011a40001087983 */ /* 0x002ea80000300800 */
[----:B------:R1:W-:Y:S01]  /*5c990*/  STL [R1+0x10a4], R242 ;  /* 0x0010a4f201007387 */ /* 0x0003e20000100800 */
[----:B----4-:R-:W-:Y:S01]  /*5c9a0*/  IMAD.MOV.U32 R4, RZ, RZ, R243 ;  /* 0x000000ffff047224 */ /* 0x010fe200078e00f3 */
[----:B---3--:R-:W-:-:S02]  /*5c9b0*/  MOV R5, R242 ;  /* 0x000000f200057202 */ /* 0x008fc40000000f00 */
[----:B-1----:R-:W5:Y:S04]  /*5c9c0*/  LDL.LU R242, [R1+0x18a8] ;  /* 0x0018a80001f27983 */ /* 0x002f680000300800 */
[----:B------:R-:W5:Y:S04]  /*5c9d0*/  LDL.LU R243, [R1+0x18a4] ;  /* 0x0018a40001f37983 */ /* 0x000f680000300800 */
[----:B------:R1:W-:Y:S04]  /*5c9e0*/  LDGSTS.E [R0+-0x7f900], desc[UR8][R4.64], P0 ;  /* 0x8070000004007fae */ /* 0x0003e80008121848 */
[----:B------:R-:W3:Y:S01]  /*5c9f0*/  LDL.LU R5, [R1+0x10e4] ;  /* 0x0010e40001057983 */ /* 0x000ee20000300800 */
[----:B------:R-:W-:-:S02]  /*5ca00*/  IADD3 R245, P1, R245, UR5, RZ ;  /* 0x00000005f5f57c10 */ /* 0x000fc4000ff3e0ff */
[----:B------:R-:W-:-:S03]  /*5ca10*/  IADD3 R246, P2, R246, UR5, RZ ;  /* 0x00000005f6f67c10 */ /* 0x000fc6000ff5e0ff */
[----:B-1----:R-:W-:Y:S01]  /*5ca20*/  IMAD.MOV.U32 R4, RZ, RZ, R245 ;  /* 0x000000ffff047224 */ /* 0x002fe200078e00f5 */
[----:B--2---:R-:W-:Y:S01]  /*5ca30*/  IADD3.X R244, R244, UR7, RZ, P2, !PT ;  /* 0x00000007f4f47c10 */ /* 0x004fe200097fe4ff */
[----:B------:R1:W-:Y:S01]  /*5ca40*/  STL [R1+0x10e8], R245 ;  /* 0x0010e8f501007387 */ /* 0x0003e20000100800 */
[----:B---3--:R-:W-:-:S05]  /*5ca50*/  IADD3.X R5, R5, UR7, RZ, P1, !PT ;  /* 0x0000000705057c10 */ /* 0x008fca0008ffe4ff */
[----:B------:R2:W-:Y:S04]  /*5ca60*/  STL [R1+0x10e4], R5 ;  /* 0x0010e40501007387 */ /* 0x0005e80000100800 */
[----:B------:R3:W-:Y:S04]  /*5ca70*/  LDGSTS.E [R0+-0x7f500], desc[UR8][R4.64], P0 ;  /* 0x80b0000004007fae */ /* 0x0007e80008121848 */
[----:B------:R-:W-:Y:S04]  /*5ca80*/  STL [R1+0x1128], R246 ;  /* 0x001128f601007387 */ /* 0x000fe80000100800 */
[----:B-1----:R-:W4:Y:S01]  /*5ca90*/  LDL.LU R245, [R1+0x1228] ;  /* 0x0012280001f57983 */ /* 0x002f220000300800 */
[----:B---3--:R-:W-:Y:S01]  /*5caa0*/  MOV R4, R246 ;  /* 0x000000f600047202 */ /* 0x008fe20000000f00 */
[----:B--2---:R-:W-:-:S02]  /*5cab0*/  IMAD.MOV.U32 R5, RZ, RZ, R244 ;  /* 0x000000ffff057224 */ /* 0x004fc400078e00f4 */
[----:B------:R1:W-:Y:S04]  /*5cac0*/  STL [R1+0x1124], R244 ;  /* 0x001124f401007387 */ /* 0x0003e80000100800 */
[----:B------:R2:W-:Y:S04]  /*5cad0*/  LDGSTS.E [R0+-0x7f100], desc[UR8][R4.64], P0 ;  /* 0x80f0000004007fae */ /* 0x0005e80008121848 */
[----:B-1----:R-:W5:Y:S04]  /*5cae0*/  LDL.LU R244, [R1+0x18a0] ;  /* 0x0018a00001f47983 */ /* 0x002f680000300800 */
[----:B------:R-:W3:Y:S04]  /*5caf0*/  LDL.LU R246, [R1+0x1224] ;  /* 0x0012240001f67983 */ /* 0x000ee80000300800 */
[----:B------:R-:W4:Y:S01]  /*5cb00*/  LDL.LU R5, [R1+0x1164] ;  /* 0x0011640001057983 */ /* 0x000f220000300800 */
[----:B------:R-:W-:-:S02]  /*5cb10*/  IADD3 R247, P1, R247, UR5, RZ ;  /* 0x00000005f7f77c10 */ /* 0x000fc4000ff3e0ff */
[----:B------:R-:W-:Y:S02]  /*5cb20*/  IADD3 R3, P2, R3, UR5, RZ ;  /* 0x0000000503037c10 */ /* 0x000fe4000ff5e0ff */
[----:B--2---:R-:W-:Y:S02]  /*5cb30*/  MOV R4, R247 ;  /* 0x000000f700047202 */ /* 0x004fe40000000f00 */
[----:B------:R-:W-:Y:S01]  /*5cb40*/  IADD3.X R8, R8, UR7, RZ, P2, !PT ;  /* 0x0000000708087c10 */ /* 0x000fe200097fe4ff */
[----:B------:R-:W-:Y:S01]  /*5cb50*/  STL [R1+0x1168], R247 ;  /* 0x001168f701007387 */ /* 0x000fe20000100800 */
[----:B----4-:R-:W-:-:S05]  /*5cb60*/  IADD3.X R5, R5, UR7, RZ, P1, !PT ;  /* 0x0000000705057c10 */ /* 0x010fca0008ffe4ff */
[----:B------:R1:W-:Y:S04]  /*5cb70*/  STL [R1+0x1164], R5 ;  /* 0x0011640501007387 */ /* 0x0003e80000100800 */
[----:B------:R2:W-:Y:S04]  /*5cb80*/  LDGSTS.E [R0+-0x7ed00], desc[UR8][R4.64], P0 ;  /* 0x8130000004007fae */ /* 0x0005e80008121848 */
[----:B------:R4:W-:Y:S04]  /*5cb90*/  STL [R1+0x11a8], R3 ;  /* 0x0011a80301007387 */ /* 0x0009e80000100800 */
[----:B------:R3:W-:Y:S01]  /*5cba0*/  STL [R1+0x11a4], R8 ;  /* 0x0011a40801007387 */ /* 0x0007e20000100800 */
[----:B--2---:R-:W-:Y:S01]  /*5cbb0*/  IMAD.MOV.U32 R4, RZ, RZ, R3 ;  /* 0x000000ffff047224 */ /* 0x004fe200078e0003 */
[----:B-1----:R-:W-:-:S02]  /*5cbc0*/  MOV R5, R8 ;  /* 0x0000000800057202 */ /* 0x002fc40000000f00 */
[----:B------:R-:W2:Y:S04]  /*5cbd0*/  LDL.LU R247, [R1+0x106c] ;  /* 0x00106c0001f77983 */ /* 0x000ea80000300800 */
[----:B----4-:R-:W4:Y:S04]  /*5cbe0*/  LDL.LU R3, [R1+0x1070] ;  /* 0x0010700001037983 */ /* 0x010f280000300800 */
[----:B---3--:R-:W3:Y:S04]  /*5cbf0*/  LDL.LU R8, [R1+0x10b0] ;  /* 0x0010b00001087983 */ /* 0x008ee80000300800 */
[----:B------:R1:W-:Y:S04]  /*5cc00*/  LDGSTS.E [R0+-0x7e900], desc[UR8][R4.64], P0 ;  /* 0x8170000004007fae */ /* 0x0003e80008121848 */
[----:B------:R-:W2:Y:S04]  /*5cc10*/  LDL.LU R4, [R1+0x11e4] ;  /* 0x0011e40001047983 */ /* 0x000ea80000300800 */
[----:B------:R-:W1:Y:S01]  /*5cc20*/  LDL.LU R5, [R1+0x11e8] ;  /* 0x0011e80001057983 */ /* 0x000e620000300800 */
[----:B------:R-:W-:-:S04]  /*5cc30*/  IADD3 R245, P2, R245, UR5, RZ ;  /* 0x00000005f5f57c10 */ /* 0x000fc8000ff5e0ff */
[----:B------:R-:W-:Y:S02]  /*5cc40*/  IADD3.X R246, R246, UR7, RZ, P2, !PT ;  /* 0x00000007f6f67c10 */ /* 0x000fe400097fe4ff */
[----:B-1----:R-:W-:-:S04]  /*5cc50*/  IADD3 R5, P1, R5, UR5, RZ ;  /* 0x0000000505057c10 */ /* 0x002fc8000ff3e0ff */
[----:B--2---:R-:W-:Y:S01]  /*5cc60*/  IADD3.X R4, R4, UR7, RZ, P1, !PT ;  /* 0x0000000704047c10 */ /* 0x004fe20008ffe4ff */
[----:B------:R1:W-:Y:S04]  /*5cc70*/  STL [R1+0x11e8], R5 ;  /* 0x0011e80501007387 */ /* 0x0003e80000100800 */
[----:B------:R2:W-:Y:S01]  /*5cc80*/  STL [R1+0x11e4], R4 ;  /* 0x0011e40401007387 */ /* 0x0005e20000100800 */
[----:B-1----:R-:W-:-:S04]  /*5cc90*/  LOP3.LUT R5, R5, R4, RZ, 0x3c, !PT ;  /* 0x0000000405057212 */ /* 0x002fc800078e3cff */
[----:B--2---:R-:W-:-:S04]  /*5cca0*/  LOP3.LUT R4, R5, R4, RZ, 0x3c, !PT ;  /* 0x0000000405047212 */ /* 0x004fc800078e3cff */
[----:B------:R-:W-:Y:S01]  /*5ccb0*/  LOP3.LUT R5, R5, R4, RZ, 0x3c, !PT ;  /* 0x0000000405057212 */ /* 0x000fe200078e3cff */
[----:B------:R1:W-:Y:S04]  /*5ccc0*/  STL [R1+0x1228], R245 ;  /* 0x001228f501007387 */ /* 0x0003e80000100800 */
[----:B------:R2:W-:Y:S04]  /*5ccd0*/  LDGSTS.E [R0+-0x7e500], desc[UR8][R4.64], P0 ;  /* 0x81b0000004007fae */ /* 0x0005e80008121848 */
[----:B------:R4:W-:Y:S01]  /*5cce0*/  STL [R1+0x1224], R246 ;  /* 0x001224f601007387 */ /* 0x0009e20000100800 */
[----:B--2---:R-:W-:Y:S01]  /*5ccf0*/  IMAD.MOV.U32 R4, RZ, RZ, R245 ;  /* 0x000000ffff047224 */ /* 0x004fe200078e00f5 */
[----:B------:R-:W-:-:S02]  /*5cd00*/  MOV R5, R246 ;  /* 0x000000f600057202 */ /* 0x000fc40000000f00 */
[----:B-1----:R-:W2:Y:S04]  /*5cd10*/  LDL.LU R245, [R1+0x112c] ;  /* 0x00112c0001f57983 */ /* 0x002ea80000300800 */
[----:B----4-:R-:W4:Y:S04]  /*5cd20*/  LDL.LU R246, [R1+0x1130] ;  /* 0x0011300001f67983 */ /* 0x010f280000300800 */
[----:B------:R1:W-:Y:S04]  /*5cd30*/  LDGSTS.E [R0+-0x7e100], desc[UR8][R4.64], P0 ;  /* 0x81f0000004007fae */ /* 0x0003e80008121848 */
[----:B------:R-:W2:Y:S01]  /*5cd40*/  LDL.LU R5, [R1+0x10ac] ;  /* 0x0010ac0001057983 */ /* 0x000ea20000300800 */
[----:B------:R-:W-:-:S02]  /*5cd50*/  IADD3 R3, P1, R3, UR5, RZ ;  /* 0x0000000503037c10 */ /* 0x000fc4000ff3e0ff */
[----:B-1----:R-:W-:Y:S01]  /*5cd60*/  LOP3.LUT R0, R7, 0x70, RZ, 0x3c, !PT ;  /* 0x0000007007007812 */ /* 0x002fe200078e3cff */
[----:B------:R-:W4:Y:S01]  /*5cd70*/  LDL.LU R4, [R1+0x11b0] ;  /* 0x0011b00001047983 */ /* 0x000f220000300800 */
[----:B------:R-:W-:Y:S02]  /*5cd80*/  IADD3.X R247, R247, UR7, RZ, P1, !PT ;  /* 0x00000007f7f77c10 */ /* 0x000fe40008ffe4ff */
[----:B------:R-:W-:Y:S01]  /*5cd90*/  IADD3 R0, R0, 0x200000, R2 ;  /* 0x0020000000007810 */ /* 0x000fe20007ffe002 */
[----:B------:R1:W-:Y:S01]  /*5cda0*/  STL [R1+0x1070], R3 ;  /* 0x0010700301007387 */ /* 0x0003e20000100800 */
[----:B---3--:R-:W-:Y:S01]  /*5cdb0*/  IADD3 R8, P2, R8, UR5, RZ ;  /* 0x0000000508087c10 */ /* 0x008fe2000ff5e0ff */
[----:B------:R-:W-:Y:S02]  /*5cdc0*/  IMAD.MOV.U32 R2, RZ, RZ, R3 ;  /* 0x000000ffff027224 */ /* 0x000fe400078e0003 */
[----:B------:R3:W-:Y:S01]  /*5cdd0*/  STL [R1+0x106c], R247 ;  /* 0x00106cf701007387 */ /* 0x0007e20000100800 */
[----:B-1----:R-:W-:-:S03]  /*5cde0*/  MOV R3, R247 ;  /* 0x000000f700037202 */ /* 0x002fc60000000f00 */
[----:B------:R1:W-:Y:S04]  /*5cdf0*/  STL [R1+0x10b0], R8 ;  /* 0x0010b00801007387 */ /* 0x0003e80000100800 */
[----:B------:R1:W-:Y:S04]  /*5ce00*/  LDGSTS.E [R0+-0x7fc80], desc[UR8][R2.64], P0 ;  /* 0x8038000002007fae */ /* 0x0003e80008121848 */
[----:B---3--:R-:W3:Y:S01]  /*5ce10*/  LDL.LU R247, [R1+0x11ac] ;  /* 0x0011ac0001f77983 */ /* 0x008ee20000300800 */
[----:B-1----:R-:W-:Y:S01]  /*5ce20*/  IMAD.MOV.U32 R2, RZ, RZ, R8 ;  /* 0x000000ffff027224 */ /* 0x002fe200078e0008 */
[----:B--2---:R-:W-:-:S04]  /*5ce30*/  IADD3.X R5, R5, UR7, RZ, P2, !PT ;  /* 0x0000000705057c10 */ /* 0x004fc800097fe4ff */
[----:B------:R-:W-:Y:S01]  /*5ce40*/  MOV R3, R5 ;  /* 0x0000000500037202 */ /* 0x000fe20000000f00 */
[----:B------:R1:W-:Y:S04]  /*5ce50*/  STL [R1+0x10ac], R5 ;  /* 0x0010ac0501007387 */ /* 0x0003e80000100800 */
[----:B------:R-:W2:Y:S04]  /*5ce60*/  LDL.LU R8, [R1+0x122c] ;  /* 0x00122c0001087983 */ /* 0x000ea80000300800 */
[----:B------:R3:W-:Y:S04]  /*5ce70*/  LDGSTS.E [R0+-0x7f880], desc[UR8][R2.64], P0 ;  /* 0x8078000002007fae */ /* 0x0007e80008121848 */
[----:B-1----:R-:W2:Y:S04]  /*5ce80*/  LDL.LU R5, [R1+0x1230] ;  /* 0x0012300001057983 */ /* 0x002ea80000300800 */
[----:B------:R-:W2:Y:S04]  /*5ce90*/  LDL.LU R2, [R1+0x10ec] ;  /* 0x0010ec0001027983 */ /* 0x000ea80000300800 */
[----:B------:R-:W3:Y:S01]  /*5cea0*/  LDL.LU R3, [R1+0x10f0] ;  /* 0x0010f00001037983 */ /* 0x000ee20000300800 */
[----:B----4-:R-:W-:-:S04]  /*5ceb0*/  IADD3 R246, P2, R246, UR5, RZ ;  /* 0x00000005f6f67c10 */ /* 0x010fc8000ff5e0ff */
[----:B------:R-:W-:Y:S02]  /*5cec0*/  IADD3.X R245, R245, UR7, RZ, P2, !PT ;  /* 0x00000007f5f57c10 */ /* 0x000fe400097fe4ff */
[----:B---3--:R-:W-:-:S04]  /*5ced0*/  IADD3 R3, P1, R3, UR5, RZ ;  /* 0x0000000503037c10 */ /* 0x008fc8000ff3e0ff */
[----:B--2---:R-:W-:Y:S01]  /*5cee0*/  IADD3.X R2, R2, UR7, RZ, P1, !PT ;  /* 0x0000000702027c10 */ /* 0x004fe20008ffe4ff */
[----:B------:R1:W-:Y:S04]  /*5cef0*/  STL [R1+0x10f0], R3 ;  /* 0x0010f00301007387 */ /* 0x0003e80000100800 */
[----:B------:R2:W-:Y:S01]  /*5cf00*/  STL [R1+0x10ec], R2 ;  /* 0x0010ec0201007387 */ /* 0x0005e20000100800 */
[----:B-1----:R-:W-:-:S04]  /*5cf10*/  LOP3.LUT R3, R3, R2, RZ, 0x3c, !PT ;  /* 0x0000000203037212 */ /* 0x002fc800078e3cff */
[----:B--2---:R-:W-:-:S04]  /*5cf20*/  LOP3.LUT R2, R3, R2, RZ, 0x3c, !PT ;  /* 0x0000000203027212 */ /* 0x004fc800078e3cff */
[----:B------:R-:W-:Y:S01]  /*5cf30*/  LOP3.LUT R3, R3, R2, RZ, 0x3c, !PT ;  /* 0x0000000203037212 */ /* 0x000fe200078e3cff */
[----:B------:R-:W-:Y:S04]  /*5cf40*/  STL [R1+0x1130], R246 ;  /* 0x001130f601007387 */ /* 0x000fe80000100800 */
[----:B------:R1:W-:Y:S04]  /*5cf50*/  LDGSTS.E [R0+-0x7f480], desc[UR8][R2.64], P0 ;  /* 0x80b8000002007fae */ /* 0x0003e80008121848 */
[----:B------:R2:W-:Y:S01]  /*5cf60*/  STL [R1+0x112c], R245 ;  /* 0x00112cf501007387 */ /* 0x0005e20000100800 */
[----:B-1----:R-:W-:Y:S01]  /*5cf70*/  IMAD.MOV.U32 R2, RZ, RZ, R246 ;  /* 0x000000ffff027224 */ /* 0x002fe200078e00f6 */
[----:B------:R-:W-:-:S02]  /*5cf80*/  MOV R3, R245 ;  /* 0x000000f500037202 */ /* 0x000fc40000000f00 */
[----:B--2---:R-:W5:Y:S04]  /*5cf90*/  LDL.LU R245, [R1+0x189c] ;  /* 0x00189c0001f57983 */ /* 0x004f680000300800 */
[----:B------:R-:W5:Y:S04]  /*5cfa0*/  LDL.LU R246, [R1+0x1898] ;  /* 0x0018980001f67983 */ /* 0x000f680000300800 */
        /* <DEDUP_REMOVED lines=16> */
[----:B------:R-:W-:Y:S01]  /*5d0b0*/  MOV R3, R247 ;  /* 0x000000f700037202 */ /* 0x000fe20000000f00 */
[----:B-1----:R-:W1:Y:S01]  /*5d0c0*/  LDC R4, c[0x0][0x230] ;  /* 0x00008c00ff047b82 */ /* 0x002e620000000800 */
[----:B---3--:R-:W5:Y:S04]  /*5d0d0*/  LDL.LU R247, [R1+0x1894] ;  /* 0x0018940001f77983 */ /* 0x008f680000300800 */
[----:B------:R2:W-:Y:S04]  /*5d0e0*/  LDGSTS.E [R0+-0x7e880], desc[UR8][R2.64], P0 ;  /* 0x8178000002007fae */ /* 0x0005e80008121848 */
[----:B------:R-:W3:Y:S04]  /*5d0f0*/  LDL.LU R2, [R1+0x11ec] ;  /* 0x0011ec0001027983 */ /* 0x000ee80000300800 */
[----:B------:R-:W2:Y:S01]  /*5d100*/  LDL.LU R3, [R1+0x11f0] ;  /* 0x0011f00001037983 */ /* 0x000ea20000300800 */
[----:B------:R-:W-:-:S04]  /*5d110*/  IADD3 R5, P2, R5, UR5, RZ ;  /* 0x0000000505057c10 */ /* 0x000fc8000ff5e0ff */
[----:B------:R-:W-:Y:S01]  /*5d120*/  IADD3.X R8, R8, UR7, RZ, P2, !PT ;  /* 0x0000000708087c10 */ /* 0x000fe200097fe4ff */
[----:B-1----:R-:W-:Y:S01]  /*5d130*/  VIADD R4, R4, 0x7f ;  /* 0x0000007f04047836 */ /* 0x002fe20000000000 */
[----:B--2---:R-:W-:-:S04]  /*5d140*/  IADD3 R3, P1, R3, UR5, RZ ;  /* 0x0000000503037c10 */ /* 0x004fc8000ff3e0ff */
[----:B---3--:R-:W-:Y:S01]  /*5d150*/  IADD3.X R2, R2, UR7, RZ, P1, !PT ;  /* 0x0000000702027c10 */ /* 0x008fe20008ffe4ff */
        /* <DEDUP_REMOVED lines=8> */
[----:B-1----:R-:W-:-:S03]  /*5d1e0*/  IMAD.MOV.U32 R3, RZ, RZ, R8 ;  /* 0x000000ffff037224 */ /* 0x002fc600078e0008 */
[----:B--2---:R1:W5:Y:S01]  /*5d1f0*/  LDL.LU R8, [R1+0x1890] ;  /* 0x0018900001087983 */ /* 0x0043620000300800 */
[----:B------:R-:W-:Y:S02]  /*5d200*/  MOV R2, R5 ;  /* 0x0000000500027202 */ /* 0x000fe40000000f00 */
[----:B------:R-:W-:Y:S02]  /*5d210*/  SHF.R.S32.HI R5, RZ, 0x1f, R4 ;  /* 0x0000001fff057819 */ /* 0x000fe40000011404 */
[----:B------:R-:W-:Y:S01]  /*5d220*/  IADD3 R9, R9, 0x1, RZ ;  /* 0x0000000109097810 */ /* 0x000fe20007ffe0ff */
[----:B------:R1:W-:Y:S01]  /*5d230*/  LDGSTS.E [R0+-0x7e080], desc[UR8][R2.64], P0 ;  /* 0x81f8000002007fae */ /* 0x0003e20008121848 */
[----:B------:R-:W-:-:S03]  /*5d240*/  LEA.HI R5, R5, R4, RZ, 0x7 ;  /* 0x0000000405057211 */ /* 0x000fc600078f38ff */
[----:B------:R-:W0:Y:S01]  /*5d250*/  LDGDEPBAR ;  /* 0x00000000000079af */ /* 0x000e220000000000 */
[----:B------:R-:W-:-:S04]  /*5d260*/  SHF.R.S32.HI R5, RZ, 0x7, R5 ;  /* 0x00000007ff057819 */ /* 0x000fc80000011405 */
[----:B------:R-:W-:-:S13]  /*5d270*/  ISETP.NE.U32.AND P0, PT, R9, R5, PT ;  /* 0x000000050900720c */ /* 0x000fda0003f05070 */
[----:B-1----:R-:W-:Y:S05]  /*5d280*/  @P0 BRA `(.L_x_1) ;  /* 0xfffffe7000280947 */ /* 0x002fea000383ffff */
.L_x_0:
[----:B------:R-:W2:Y:S01]  /*5d290*/  LDL R9, [R1+0x124c] ;  /* 0x00124c0001097983 */ /* 0x000ea20000100800 */
[----:B------:R-:W-:-:S04]  /*5d2a0*/  DEPBAR.LE SB0, 0x0 ;  /* 0x000080000000791a */ /* 0x000fc80000000000 */
[----:B------:R-:W3:Y:S01]  /*5d2b0*/  LDL.LU R250, [R1+0x1248] ;  /* 0x0012480001fa7983 */ /* 0x000ee20000300800 */
[----:B------:R-:W1:Y:S01]  /*5d2c0*/  S2R R5, SR_TID.X ;  /* 0x0000000000057919 */ /* 0x000e620000002100 */
[C---:B-----5:R-:W-:Y:S01]  /*5d2d0*/  VIADD R0, R8.reuse, 0x1 ;  /* 0x0000000108007836 */ /* 0x060fe20000000000 */
[----:B------:R-:W-:Y:S01]  /*5d2e0*/  IADD3 R2, R8, 0x2, RZ ;  /* 0x0000000208027810 */ /* 0x000fe20007ffe0ff */
[----:B------:R-:W-:Y:S01]  /*5d2f0*/  IMAD.MOV.U32 R15, RZ, RZ, R218 ;  /* 0x000000ffff0f7224 */ /* 0x000fe200078e00da */
[----:B------:R-:W3:Y:S01]  /*5d300*/  LDL R252, [R1+0x1234] ;  /* 0x0012340001fc7983 */ /* 0x000ee20000100800 */
[----:B------:R-:W-:Y:S01]  /*5d310*/  MOV R14, R216 ;  /* 0x000000d8000e7202 */ /* 0x000fe20000000f00 */
[----:B------:R-:W-:Y:S01]  /*5d320*/  IMAD.MOV.U32 R7, RZ, RZ, R154 ;  /* 0x000000ffff077224 */ /* 0x000fe200078e009a */
[----:B------:R-:W-:Y:S01]  /*5d330*/  MOV R6, R152 ;  /* 0x0000009800067202 */ /* 0x000fe20000000f00 */
[----:B------:R-:W4:Y:S01]  /*5d340*/  LDL.LU R12, [R1] ;  /* 0x00000000010c7983 */ /* 0x000f220000300800 */
[----:B------:R-:W-:Y:S01]  /*5d350*/  MOV R20, R60 ;  /* 0x0000003c00147202 */ /* 0x000fe20000000f00 */
[----:B------:R-:W-:Y:S01]  /*5d360*/  IMAD.MOV.U32 R21, RZ, RZ, R62 ;  /* 0x000000ffff157224 */ /* 0x000fe200078e003e */
[----:B------:R-:W-:Y:S01]  /*5d370*/  MOV R22, R28 ;  /* 0x0000001c00167202 */ /* 0x000fe20000000f00 */
[----:B------:R-:W4:Y:S01]  /*5d380*/  LDL.LU R13, [R1+0x8] ;  /* 0x00000800010d7983 */ /* 0x000f220000300800 */
[----:B------:R-:W-:Y:S01]  /*5d390*/  IMAD.MOV.U32 R23, RZ, RZ, R30 ;  /* 0x000000ffff177224 */ /* 0x000fe200078e001e */
[----:B------:R-:W-:Y:S01]  /*5d3a0*/  ULDC.64 UR6, c[0x0][0x220] ;  /* 0x0000880000067ab9 */ /* 0x000fe20000000a00 */
[----:B------:R-:W-:Y:S01]  /*5d3b0*/  ULDC.64 UR30, c[0x0][0x228] ;  /* 0x00008a00001e7ab9 */ /* 0x000fe20000000a00 */
[----:B------:R-:W-:Y:S01]  /*5d3c0*/  ULDC UR28, c[0x0][0x248] ;  /* 0x00009200001c7ab9 */ /* 0x000fe20000000800 */
[----:B------:R-:W-:Y:S01]  /*5d3d0*/  ULDC.64 UR4, c[0x0][0x228] ;  /* 0x00008a0000047ab9 */ /* 0x000fe20000000a00 */
        /* <DEDUP_REMOVED lines=8> */
[C---:B-1----:R-:W-:Y:S01]  /*5d460*/  IMAD.SHL.U32 R4, R5.reuse, 0x10, RZ ;  /* 0x0000001005047824 */ /* 0x042fe200078e00ff */
[----:B------:R-:W-:-:S02]  /*5d470*/  SHF.L.U32 R3, R5, 0x6, RZ ;  /* 0x0000000605037819 */ /* 0x000fc400000006ff */
[----:B------:R-:W-:Y:S02]  /*5d480*/  LOP3.LUT R5, R5, 0x60, RZ, 0xc0, !PT ;  /* 0x0000006005057812 */ /* 0x000fe400078ec0ff */
[----:B------:R-:W-:Y:S02]  /*5d490*/  LOP3.LUT R4, R4, 0xf0, RZ, 0xc0, !PT ;  /* 0x000000f004047812 */ /* 0x000fe400078ec0ff */
[----:B------:R-:W-:-:S04]  /*5d4a0*/  LOP3.LUT R3, R3, 0x400, RZ, 0xc0, !PT ;  /* 0x0000040003037812 */ /* 0x000fc800078ec0ff */
[----:B------:R-:W-:Y:S02]  /*5d4b0*/  IADD3 R3, R3, UR10, R4 ;  /* 0x0000000a03037c10 */ /* 0x000fe4000fffe004 */
[----:B------:R-:W-:Y:S01]  /*5d4c0*/  MOV R4, R184 ;  /* 0x000000b800047202 */ /* 0x000fe20000000f00 */
[----:B------:R-:W-:Y:S01]  /*5d4d0*/  BAR.SYNC.DEFER_BLOCKING 0x0 ;  /* 0x0000000000007b1d */ /* 0x000fe20000010000 */
[-C--:B--2---:R-:W-:Y:S01]  /*5d4e0*/  ISETP.GE.AND P2, PT, R0, R9.reuse, PT ;  /* 0x000000090000720c */ /* 0x084fe20003f46270 */
[----:B------:R-:W-:Y:S01]  /*5d4f0*/  IMAD R0, R5, 0x8, R3 ;  /* 0x0000000805007824 */ /* 0x000fe200078e0203 */
[----:B------:R-:W-:-:S03]  /*5d500*/  ISETP.GE.AND P1, PT, R2, R9, PT ;  /* 0x000000090200720c */ /* 0x000fc60003f26270 */
[----:B------:R-:W1:Y:S01]  /*5d510*/  S2R R9, SR_TID.X ;  /* 0x0000000000097919 */ /* 0x000e620000002100 */
[----:B---3--:R-:W-:Y:S01]  /*5d520*/  ISETP.GE.AND P0, PT, R252, R250, PT ;  /* 0x000000fafc00720c */ /* 0x008fe20003f06270 */
[----:B----4-:R-:W-:Y:S01]  /*5d530*/  STSM.16.M88.4 [R0], R12 ;  /* 0x0000000c00007844 */ /* 0x010fe20000000200 */
[----:B-1----:R-:W-:-:S04]  /*5d540*/  LOP3.LUT R9, R9, 0x7f, RZ, 0xc0, !PT ;  /* 0x0000007f09097812 */ /* 0x002fc800078ec0ff */
[----:B------:R-:W-:Y:S01]  /*5d550*/  LEA R252, R9, UR10, 0x4 ;  /* 0x0000000a09fc7c11 */ /* 0x000fe2000f8e20ff */
[----:B------:R-:W-:Y:S01]  /*5d560*/  BAR.SYNC.DEFER_BLOCKING 0x0 ;  /* 0x0000000000007b1d */ /* 0x000fe20000010000 */
[----:B------:R-:W-:Y:S01]  /*5d570*/  IMAD.MOV.U32 R5, RZ, RZ, R186 ;  /* 0x000000ffff057224 */ /* 0x000fe200078e00ba */
[----:B------:R-:W-:Y:S02]  /*5d580*/  MOV R62, R29 ;  /* 0x0000001d003e7202 */ /* 0x000fe40000000f00 */
[----:B------:R-:W-:Y:S02]  /*5d590*/  MOV R60, R61 ;  /* 0x0000003d003c7202 */ /* 0x000fe40000000f00 */
[----:B------:R-:W-:Y:S01]  /*5d5a0*/  MOV R30, R224 ;  /* 0x000000e0001e7202 */ /* 0x000fe20000000f00 */
[----:B------:R-:W-:Y:S01]  /*5d5b0*/  ULDC.64 UR10, c[0x0][0x228] ;  /* 0x00008a00000a7ab9 */ /* 0x000fe20000000a00 */
[----:B------:R-:W1:Y:S01]  /*5d5c0*/  LDS.128 R12, [R252] ;  /* 0x00000000fc0c7984 */ /* 0x000e620000000c00 */
[----:B------:R-:W-:Y:S06]  /*5d5d0*/  BAR.SYNC.DEFER_BLOCKING 0x0 ;  /* 0x0000000000007b1d */ /* 0x000fec0000010000 */
[----:B------:R-:W-:Y:S02]  /*5d5e0*/  STSM.16.M88.4 [R0], R4 ;  /* 0x0000000400007844 */ /* 0x000fe40000000200 */
[----:B------:R-:W-:Y:S06]  /*5d5f0*/  BAR.SYNC.DEFER_BLOCKING 0x0 ;  /* 0x0000000000007b1d */ /* 0x000fec0000010000 */
[----:B------:R-:W2:Y:S04]  /*5d600*/  LDS.128 R16, [R252] ;  /* 0x00000000fc107984 */ /* 0x000ea80000000c00 */
[----:B-1----:R1:W-:Y:S04]  /*5d610*/  STL.64 [R1+0xd0], R12 ;  /* 0x0000d00c01007387 */ /* 0x0023e80000100a00 */
[----:B------:R3:W-:Y:S01]  /*5d620*/  STL.64 [R1+0xd8], R14 ;  /* 0x0000d80e01007387 */ /* 0x0007e20000100a00 */
[----:B-1----:R-:W-:Y:S01]  /*5d630*/  MOV R12, R120 ;  /* 0x00000078000c7202 */ /* 0x002fe20000000f00 */
[----:B------:R-:W-:Y:S01]  /*5d640*/  IMAD.MOV.U32 R13, RZ, RZ, R122 ;  /* 0x000000ffff0d7224 */ /* 0x000fe200078e007a */
[----:B---3--:R-:W-:Y:S01]  /*5d650*/  MOV R14, R88 ;  /* 0x00000058000e7202 */ /* 0x008fe20000000f00 */
[----:B------:R-:W-:Y:S01]  /*5d660*/  IMAD.MOV.U32 R15, RZ, RZ, R90 ;  /* 0x000000ffff0f7224 */ /* 0x000fe200078e005a */
[----:B------:R-:W-:Y:S06]  /*5d670*/  BAR.SYNC.DEFER_BLOCKING 0x0 ;  /* 0x0000000000007b1d */ /* 0x000fec0000010000 */
[----:B------:R-:W-:Y:S02]  /*5d680*/  STSM.16.M88.4 [R0], R12 ;  /* 0x0000000c00007844 */ /* 0x000fe40000000200 */
[----:B------:R-:W-:Y:S06]  /*5d690*/  BAR.SYNC.DEFER_BLOCKING 0x0 ;  /* 0x0000000000007b1d */ /* 0x000fec0000010000 */
[----:B------:R-:W1:Y:S04]  /*5d6a0*/  LDS.128 R12, [R252] ;  /* 0x00000000fc0c7984 */ /* 0x000e680000000c00 */
[----:B--2---:R-:W-:Y:S04]  /*5d6b0*/  STL.64 [R1+0xc0], R16 ;  /* 0x0000c01001007387 */ /* 0x004fe80000100a00 */
[----:B------:R-:W-:Y:S01]  /*5d6c0*/  STL.64 [R1+0xc8], R18 ;  /* 0x0000c81201007387 */ /* 0x000fe20000100a00 */
[----:B------:R-:W-:Y:S06]  /*5d6d0*/  BAR.SYNC.DEFER_BLOCKING 0x0 ;  /* 0x0000000000007b1d */ /* 0x000fec0000010000 */
[----:B-1----:R1:W-:Y:S04]  /*5d6e0*/  STL.64 [R1+0xb0], R12 ;  /* 0x0000b00c01007387 */ /* 0x0023e80000100a00 */
[----:B------:R2:W-:Y:S04]  /*5d6f0*/  STL.64 [R1+0xb8], R14 ;  /* 0x0000b80e01007387 */ /* 0x0005e80000100a00 */
[----:B-1----:R-:W3:Y:S04]  /*5d700*/  LDL.LU R12, [R1+0x4] ;  /* 0x00000400010c7983 */ /* 0x002ee80000300800 */
[----:B------:R-:W3:Y:S01]  /*5d710*/  LDL.LU R13, [R1+0xc] ;  /* 0x00000c00010d7983 */ /* 0x000ee20000300800 */
[----:B------:R-:W-:Y:S01]  /*5d720*/  MOV R4, R56 ;  /* 0x0000003800047202 */ /* 0x000fe20000000f00 */
[----:B------:R-:W-:Y:S01]  /*5d730*/  IMAD.MOV.U32 R5, RZ, RZ, R58 ;  /* 0x000000ffff057224 */ /* 0x000fe200078e003a */
[----:B------:R-:W-:Y:S01]  /*5d740*/  MOV R6, R24 ;  /* 0x0000001800067202 */ /* 0x000fe20000000f00 */
[----:B------:R-:W-:-:S05]  /*5d750*/  IMAD.MOV.U32 R7, RZ, RZ, R26 ;  /* 0x000000ffff077224 */ /* 0x000fca00078e001a */
[----:B------:R1:W-:Y:S01]  /*5d760*/  STSM.16.M88.4 [R0], R4 ;  /* 0x0000000400007844 */ /* 0x0003e20000000200 */
[----:B------:R-:W-:Y:S01]  /*5d770*/  BAR.SYNC.DEFER_BLOCKING 0x0 ;  /* 0x0000000000007b1d */ /* 0x000fe20000010000 */
[----:B--2---:R-:W-:Y:S01]  /*5d780*/  MOV R14, R217 ;  /* 0x000000d9000e7202 */ /* 0x004fe20000000f00 */
[----:B------:R-:W-:-:S04]  /*5d790*/  IMAD.MOV.U32 R15, RZ, RZ, R219 ;  /* 0x000000ffff0f7224 */ /* 0x000fc800078e00db */
[----:B------:R-:W2:Y:S02]  /*5d7a0*/  LDS.128 R16, [R252] ;  /* 0x00000000fc107984 */ /* 0x000ea40000000c00 */
[----:B------:R-:W-:Y:S01]  /*5d7b0*/  BAR.SYNC.DEFER_BLOCKING 0x0 ;  /* 0x0000000000007b1d */ /* 0x000fe20000010000 */
[----:B-1----:R-:W-:Y:S01]  /*5d7c0*/  MOV R4, R185 ;  /* 0x000000b900047202 */ /* 0x002fe20000000f00 */
[----:B------:R-:W-:Y:S01]  /*5d7d0*/  IMAD.MOV.U32 R5, RZ, RZ, R187 ;  /* 0x000000ffff057224 */ /* 0x000fe200078e00bb */
[----:B------:R-:W-:Y:S01]  /*5d7e0*/  MOV R6, R153 ;  /* 0x0000009900067202 */ /* 0x000fe20000000f00 */
[----:B------:R-:W-:Y:S02]  /*5d7f0*/  IMAD.MOV.U32 R7, RZ, RZ, R155 ;  /* 0x000000ffff077224 */ /* 0x000fe400078e009b */
[----:B--2---:R-:W-:Y:S04]  /*5d800*/  STL.64 [R1+0xa0], R16 ;  /* 0x0000a01001007387 */ /* 0x004fe80000100a00 */
[----:B------:R-:W-:Y:S04]  /*5d810*/  STL.64 [R1+0xa8], R18 ;  /* 0x0000a81201007387 */ /* 0x000fe80000100a00 */
[----:B---3--:R-:W-:Y:S01]  /*5d820*/  STSM.16.M88.4 [R0], R12 ;  /* 0x0000000c00007844 */ /* 0x008fe20000000200 */
[----:B------:R-:W-:Y:S06]  /*5d830*/  BAR.SYNC.DEFER_BLOCKING 0x0 ;  /* 0x0000000000007b1d */ /* 0x000fec0000010000 */
[----:B------:R-:W1:Y:S02]  /*5d840*/  LDS.128 R12, [R252] ;  /* 0x00000000fc0c7984 */ /* 0x000e640000000c00 */
[----:B------:R-:W-:Y:S06]  /*5d850*/  BAR.SYNC.DEFER_BLOCKING 0x0 ;  /* 0x0000000000007b1d */ /* 0x000fec0000010000 */
[----:B------:R2:W-:Y:S02]  /*5d860*/  STSM.16.M88.4 [R0], R4 ;  /* 0x0000000400007844 */ /* 0x0005e40000000200 */
[----:B------:R-:W-:Y:S06]  /*5d870*/  BAR.SYNC.DEFER_BLOCKING 0x0 ;  /* 0x0000000000007b1d */ /* 0x000fec0000010000 */
[----:B------:R-:W3:Y:S01]  /*5d880*/  LDS.128 R16, [R252] ;  /* 0x00000000fc107984 */ /* 0x000ee20000000c00 */
[----:B--2---:R-:W-:Y:S01]  /*5d890*/  MOV R4, R121 ;  /* 0x0000007900047202 */ /* 0x004fe20000000f00 */
[----:B------:R-:W-:Y:S01]  /*5d8a0*/  IMAD.MOV.U32 R5, RZ, RZ, R123 ;  /* 0x000000ffff057224 */ /* 0x000fe200078e007b */
[----:B------:R-:W-:Y:S01]  /*5d8b0*/  BAR.SYNC.DEFER_BLOCKING 0x0 ;  /* 0x0000000000007b1d */ /* 0x000fe20000010000 */
[----:B------:R-:W-:Y:S01]  /*5d8c0*/  MOV R6, R89 ;  /* 0x0000005900067202 */ /* 0x000fe20000000f00 */
[----:B------:R-:W-:-:S05]  /*5d8d0*/  IMAD.MOV.U32 R7, RZ, RZ, R91 ;  /* 0x000000ffff077224 */ /* 0x000fca00078e005b */
[----:B------:R-:W-:Y:S01]  /*5d8e0*/  STSM.16.M88.4 [R0], R4 ;  /* 0x0000000400007844 */ /* 0x000fe20000000200 */
[----:B------:R-:W-:Y:S06]  /*5d8f0*/  BAR.SYNC.DEFER_BLOCKING 0x0 ;  /* 0x0000000000007b1d */ /* 0x000fec0000010000 */
[----:B------:R-:W2:Y:S04]  /*5d900*/  LDS.128 R4, [R252] ;  /* 0x00000000fc047984 */ /* 0x000ea80000000c00 */
[----:B-1----:R1:W-:Y:S04]  /*5d910*/  STL.64 [R1+0x90], R12 ;  /* 0x0000900c01007387 */ /* 0x0023e80000100a00 */
[----:B------:R4:W-:Y:S04]  /*5d920*/  STL.64 [R1+0x98], R14 ;  /* 0x0000980e01007387 */ /* 0x0009e80000100a00 */
[----:B---3--:R-:W-:Y:S04]  /*5d930*/  STL.64 [R1+0x80], R16 ;  /* 0x0000801001007387 */ /* 0x008fe80000100a00 */
[----:B------:R-:W-:Y:S01]  /*5d940*/  STL.64 [R1+0x88], R18 ;  /* 0x0000881201007387 */ /* 0x000fe20000100a00 */
[----:B-1----:R-:W-:Y:S01]  /*5d950*/  MOV R12, R57 ;  /* 0x00000039000c7202 */ /* 0x002fe20000000f00 */
[----:B------:R-:W-:Y:S06]  /*5d960*/  BAR.SYNC.DEFER_BLOCKING 0x0 ;  /* 0x0000000000007b1d */ /* 0x000fec0000010000 */
[----:B--2---:R1:W-:Y:S04]  /*5d970*/  STL.64 [R1], R4 ;  /* 0x0000000401007387 */ /* 0x0043e80000100a00 */
[----:B------:R2:W-:Y:S04]  /*5d980*/  STL.64 [R1+0x8], R6 ;  /* 0x0000080601007387 */ /* 0x0005e80000100a00 */
[----:B------:R-:W3:Y:S04]  /*5d990*/  LDL.LU R56, [R1+0x10] ;  /* 0x0000100001387983 */ /* 0x000ee80000300800 */
[----:B------:R-:W3:Y:S01]  /*5d9a0*/  LDL.LU R57, [R1+0x18] ;  /* 0x0000180001397983 */ /* 0x000ee20000300800 */
[----:B------:R-:W-:Y:S01]  /*5d9b0*/  IMAD.MOV.U32 R13, RZ, RZ, R59 ;  /* 0x000000ffff0d7224 */ /* 0x000fe200078e003b */
[----:B----4-:R-:W-:Y:S01]  /*5d9c0*/  MOV R14, R25 ;  /* 0x00000019000e7202 */ /* 0x010fe20000000f00 */
[----:B------:R-:W-:-:S05]  /*5d9d0*/  IMAD.MOV.U32 R15, RZ, RZ, R27 ;  /* 0x000000ffff0f7224 */ /* 0x000fca00078e001b */
[----:B------:R-:W-:Y:S01]  /*5d9e0*/  STSM.16.M88.4 [R0], R12 ;  /* 0x0000000c00007844 */ /* 0x000fe20000000200 */
[----:B------:R-:W-:Y:S01]  /*5d9f0*/  BAR.SYNC.DEFER_BLOCKING 0x0 ;  /* 0x0000000000007b1d */ /* 0x000fe20000010000 */
[----:B------:R-:W-:Y:S01]  /*5da00*/  MOV R58, R220 ;  /* 0x000000dc003a7202 */ /* 0x000fe20000000f00 */
[----:B------:R-:W-:-:S04]  /*5da10*/  IMAD.MOV.U32 R59, RZ, RZ, R222 ;  /* 0x000000ffff3b7224 */ /* 0x000fc800078e00de */
[----:B------:R-:W-:Y:S02]  /*5da20*/  LDS.128 R248, [R252] ;  /* 0x00000000fcf87984 */ /* 0x000fe40000000c00 */
[----:B------:R-:W-:Y:S01]  /*5da30*/  BAR.SYNC.DEFER_BLOCKING 0x0 ;  /* 0x0000000000007b1d */ /* 0x000fe20000010000 */
[----:B------:R-:W-:Y:S01]  /*5da40*/  MOV R24, R188 ;  /* 0x000000bc00187202 */ /* 0x000fe20000000f00 */
[----:B------:R-:W-:Y:S01]  /*5da50*/  IMAD.MOV.U32 R25, RZ, RZ, R190 ;  /* 0x000000ffff197224 */ /* 0x000fe200078e00be */
[----:B------:R-:W-:Y:S01]  /*5da60*/  MOV R26, R156 ;  /* 0x0000009c001a7202 */ /* 0x000fe20000000f00 */
[----:B------:R-:W-:Y:S01]  /*5da70*/  IMAD.MOV.U32 R27, RZ, RZ, R158 ;  /* 0x000000ffff1b7224 */ /* 0x000fe200078e009e */
[----:B-1----:R-:W-:Y:S01]  /*5da80*/  MOV R4, R124 ;  /* 0x0000007c00047202 */ /* 0x002fe20000000f00 */
[----:B------:R-:W-:Y:S01]  /*5da90*/  IMAD.MOV.U32 R5, RZ, RZ, R126 ;  /* 0x000000ffff057224 */ /* 0x000fe200078e007e */
[----:B--2---:R-:W-:Y:S01]  /*5daa0*/  MOV R6, R92 ;  /* 0x0000005c00067202 */ /* 0x004fe20000000f00 */
[----:B------:R-:W-:Y:S01]  /*5dab0*/  IMAD.MOV.U32 R7, RZ, RZ, R94 ;  /* 0x000000ffff077224 */ /* 0x000fe200078e005e */
[----:B---3--:R-:W-:Y:S01]  /*5dac0*/  STSM.16.M88.4 [R0], R56 ;  /* 0x0000003800007844 */ /* 0x008fe20000000200 */
[----:B------:R-:W-:Y:S06]  /*5dad0*/  BAR.SYNC.DEFER_BLOCKING 0x0 ;  /* 0x0000000000007b1d */ /* 0x000fec0000010000 */
[----:B------:R-:W-:Y:S02]  /*5dae0*/  LDS.128 R16, [R252] ;  /* 0x00000000fc107984 */ /* 0x000fe40000000c00 */
[----:B------:R-:W-:Y:S06]  /*5daf0*/  BAR.SYNC.DEFER_BLOCKING 0x0 ;  /* 0x0000000000007b1d */ /* 0x000fec0000010000 */
[----:B------:R-:W-:Y:S02]  /*5db00*/  STSM.16.M88.4 [R0], R24 ;  /* 0x0000001800007844 */ /* 0x000fe40000000200 */
[----:B------:R-:W-:Y:S06]  /*5db10*/  BAR.SYNC.DEFER_BLOCKING 0x0 ;  /* 0x0000000000007b1d */ /* 0x000fec0000010000 */
[----:B------:R-:W-:Y:S02]  /*5db20*/  LDS.128 R12, [R252] ;  /* 0x00000000fc0c7984 */ /* 0x000fe40000000c00 */
[----:B------:R-:W-:Y:S06]  /*5db30*/  BAR.SYNC.DEFER_BLOCKING 0x0 ;  /* 0x0000000000007b1d */ /* 0x000fec0000010000 */
[----:B------:R-:W-:Y:S02]  /*5db40*/  STSM.16.M88.4 [R0], R4 ;  /* 0x0000000400007844 */ /* 0x000fe40000000200 */
[----:B------:R-:W-:Y:S06]  /*5db50*/  BAR.SYNC.DEFER_BLOCKING 0x0 ;  /* 0x0000000000007b1d */ /* 0x000fec0000010000 */
[----:B------:R-:W-:Y:S02]  /*5db60*/  LDS.128 R4, [R252] ;  /* 0x00000000fc047984 */ /* 0x000fe40000000c00 */
[----:B------:R-:W-:Y:S06]  /*5db70*/  BAR.SYNC.DEFER_BLOCKING 0x0 ;  /* 0x0000000000007b1d */ /* 0x000fec0000010000 */
[----:B------:R1:W-:Y:S02]  /*5db80*/  STSM.16.M88.4 [R0], R20 ;  /* 0x0000001400007844 */ /* 0x0003e40000000200 */
[----:B------:R-:W-:Y:S06]  /*5db90*/  BAR.SYNC.DEFER_BLOCKING 0x0 ;  /* 0x0000000000007b1d */ /* 0x000fec0000010000 */
[----:B-1----:R-:W2:Y:S04]  /*5dba0*/  LDL.LU R20, [R1+0x14] ;  /* 0x0000140001147983 */ /* 0x002ea80000300800 */
[----:B------:R-:W2:Y:S04]  /*5dbb0*/  LDL.LU R21, [R1+0x1c] ;  /* 0x00001c0001157983 */ /* 0x000ea80000300800 */
[----:B------:R-:W-:Y:S01]  /*5dbc0*/  LDS.128 R24, [R252] ;  /* 0x00000000fc187984 */ /* 0x000fe20000000c00 */
[----:B------:R-:W-:Y:S01]  /*5dbd0*/  MOV R22, R221 ;  /* 0x000000dd00167202 */ /* 0x000fe20000000f00 */
[----:B------:R-:W-:Y:S01]  /*5dbe0*/  IMAD.MOV.U32 R23, RZ, RZ, R223 ;  /* 0x000000ffff177224 */ /* 0x000fe200078e00df */
[----:B------:R-:W-:Y:S01]  /*5dbf0*/  BAR.SYNC.DEFER_BLOCKING 0x0 ;  /* 0x0000000000007b1d */ /* 0x000fe20000010000 */
[----:B------:R-:W-:Y:S01]  /*5dc00*/  MOV R56, R189 ;  /* 0x000000bd00387202 */ /* 0x000fe20000000f00 */
[----:B------:R-:W-:Y:S01]  /*5dc10*/  IMAD.MOV.U32 R57, RZ, RZ, R191 ;  /* 0x000000ffff397224 */ /* 0x000fe200078e00bf */
[----:B------:R-:W-:Y:S01]  /*5dc20*/  MOV R58, R157 ;  /* 0x0000009d003a7202 */ /* 0x000fe20000000f00 */
[----:B------:R-:W-:-:S02]  /*5dc30*/  IMAD.MOV.U32 R59, RZ, RZ, R159 ;  /* 0x000000ffff3b7224 */ /* 0x000fc400078e009f */
[----:B--2---:R-:W-:Y:S02]  /*5dc40*/  STSM.16.M88.4 [R0], R20 ;  /* 0x0000001400007844 */ /* 0x004fe40000000200 */
[----:B------:R-:W-:Y:S06]  /*5dc50*/  BAR.SYNC.DEFER_BLOCKING 0x0 ;  /* 0x0000000000007b1d */ /* 0x000fec0000010000 */
[----:B------:R-:W1:Y:S02]  /*5dc60*/  LDS.128 R20, [R252] ;  /* 0x00000000fc147984 */ /* 0x000e640000000c00 */
[----:B------:R-:W-:Y:S06]  /*5dc70*/  BAR.SYNC.DEFER_BLOCKING 0x0 ;  /* 0x0000000000007b1d */ /* 0x000fec0000010000 */
[----:B-1----:R1:W-:Y:S04]  /*5dc80*/  STL [R1+0x1894], R23 ;  /* 0x0018941701007387 */ /* 0x0023e80000100800 */
[----:B-1----:R-:W2:Y:S04]  /*5dc90*/  LDL.LU R23, [R1+0x124c] ;  /* 0x00124c0001177983 */ /* 0x002ea80000300800 */
[----:B------:R-:W3:Y:S04]  /*5dca0*/  LDL.LU R28, [R1+0x20] ;  /* 0x00002000011c7983 */ /* 0x000ee80000300800 */
[----:B------:R-:W3:Y:S04]  /*5dcb0*/  LDL.LU R29, [R1+0x28] ;  /* 0x00002800011d7983 */ /* 0x000ee80000300800 */
[----:B------:R1:W-:Y:S01]  /*5dcc0*/  STSM.16.M88.4 [R0], R56 ;  /* 0x0000003800007844 */ /* 0x0003e20000000200 */
[----:B------:R-:W-:Y:S06]  /*5dcd0*/  BAR.SYNC.DEFER_BLOCKING 0x0 ;  /* 0x0000000000007b1d */ /* 0x000fec0000010000 */
[----:B------:R-:W-:Y:S01]  /*5dce0*/  LDS.128 R120, [R252] ;  /* 0x00000000fc787984 */ /* 0x000fe20000000c00 */
[----:B-1----:R-:W-:Y:S01]  /*5dcf0*/  MOV R56, R125 ;  /* 0x0000007d00387202 */ /* 0x002fe20000000f00 */
[----:B------:R-:W-:Y:S01]  /*5dd00*/  IMAD.MOV.U32 R57, RZ, RZ, R127 ;  /* 0x000000ffff397224 */ /* 0x000fe200078e007f */
[----:B------:R-:W-:Y:S01]  /*5dd10*/  MOV R58, R93 ;  /* 0x0000005d003a7202 */ /* 0x000fe20000000f00 */
[----:B------:R-:W-:Y:S01]  /*5dd20*/  IMAD.MOV.U32 R59, RZ, RZ, R95 ;  /* 0x000000ffff3b7224 */ /* 0x000fe200078e005f */
[----:B------:R-:W-:Y:S06]  /*5dd30*/  BAR.SYNC.DEFER_BLOCKING 0x0 ;  /* 0x0000000000007b1d */ /* 0x000fec0000010000 */
[----:B------:R1:W-:Y:S02]  /*5dd40*/  STSM.16.M88.4 [R0], R56 ;  /* 0x0000003800007844 */ /* 0x0003e40000000200 */
[----:B------:R-:W-:Y:S01]  /*5dd50*/  BAR.SYNC.DEFER_BLOCKING 0x0 ;  /* 0x0000000000007b1d */ /* 0x000fe20000010000 */
[----:B------:R-:W-:-:S02]  /*5dd60*/  IMAD.MOV.U32 R61, RZ, RZ, R63 ;  /* 0x000000ffff3d7224 */ /* 0x000fc400078e003f */
[----:B------:R-:W-:-:S03]  /*5dd70*/  IMAD.MOV.U32 R63, RZ, RZ, R31 ;  /* 0x000000ffff3f7224 */ /* 0x000fc600078e001f */
[----:B------:R-:W-:Y:S02]  /*5dd80*/  LDS.128 R92, [R252] ;  /* 0x00000000fc5c7984 */ /* 0x000fe40000000c00 */
[----:B------:R-:W-:Y:S06]  /*5dd90*/  BAR.SYNC.DEFER_BLOCKING 0x0 ;  /* 0x0000000000007b1d */ /* 0x000fec0000010000 */
[----:B------:R-:W-:Y:S02]  /*5dda0*/  STSM.16.M88.4 [R0], R60 ;  /* 0x0000003c00007844 */ /* 0x000fe40000000200 */
[----:B------:R-:W-:Y:S01]  /*5ddb0*/  BAR.SYNC.DEFER_BLOCKING 0x0 ;  /* 0x0000000000007b1d */ /* 0x000fe20000010000 */
[----:B------:R-:W-:-:S05]  /*5ddc0*/  IMAD.MOV.U32 R31, RZ, RZ, R226 ;  /* 0x000000ffff1f7224 */ /* 0x000fca00078e00e2 */
        /* <DEDUP_REMOVED lines=8> */
[----:B------:R-:W-:Y:S01]  /*5de50*/  MOV R58, R96 ;  /* 0x00000060003a7202 */ /* 0x000fe20000000f00 */
        /* <DEDUP_REMOVED lines=10> */
[----:B------:R-:W-:Y:S01]  /*5df00*/  BAR.SYNC.DEFER_BLOCKING 0x0 ;  /* 0x0000000000007b1d */ /* 0x000fe20000010000 */
[----:B------:R-:W-:Y:S01]  /*5df10*/  MOV R124, R64 ;  /* 0x00000040007c7202 */ /* 0x000fe20000000f00 */
[----:B------:R-:W-:Y:S01]  /*5df20*/  IMAD.MOV.U32 R125, RZ, RZ, R66 ;  /* 0x000000ffff7d7224 */ /* 0x000fe200078e0042 */
[----:B------:R-:W-:Y:S01]  /*5df30*/  MOV R126, R32 ;  /* 0x00000020007e7202 */ /* 0x000fe20000000f00 */
[----:B------:R-:W-:-:S02]  /*5df40*/  IMAD.MOV.U32 R127, RZ, RZ, R34 ;  /* 0x000000ffff7f7224 */ /* 0x000fc400078e0022 */
[----:B------:R-:W-:Y:S02]  /*5df50*/  LDS.128 R56, [R252] ;  /* 0x00000000fc387984 */ /* 0x000fe40000000c00 */
[----:B------:R-:W-:Y:S06]  /*5df60*/  BAR.SYNC.DEFER_BLOCKING 0x0 ;  /* 0x0000000000007b1d */ /* 0x000fec0000010000 */
[----:B------:R1:W-:Y:S02]  /*5df70*/  STSM.16.M88.4 [R0], R124 ;  /* 0x0000007c00007844 */ /* 0x0003e40000000200 */
[----:B------:R-:W-:Y:S06]  /*5df80*/  BAR.SYNC.DEFER_BLOCKING 0x0 ;  /* 0x0000000000007b1d */ /* 0x000fec0000010000 */
[----:B-1----:R-:W3:Y:S04]  /*5df90*/  LDL.LU R124, [R1+0x24] ;  /* 0x00002400017c7983 */ /* 0x002ee80000300800 */
[----:B------:R-:W3:Y:S04]  /*5dfa0*/  LDL.LU R125, [R1+0x2c] ;  /* 0x00002c00017d7983 */ /* 0x000ee80000300800 */
[----:B------:R-:W-:Y:S01]  /*5dfb0*/  LDS.128 R152, [R252] ;  /* 0x00000000fc987984 */ /* 0x000fe20000000c00 */
[----:B------:R-:W-:Y:S01]  /*5dfc0*/  MOV R126, R225 ;  /* 0x000000e1007e7202 */ /* 0x000fe20000000f00 */
[----:B------:R-:W-:Y:S01]  /*5dfd0*/  IMAD.MOV.U32 R127, RZ, RZ, R227 ;  /* 0x000000ffff7f7224 */ /* 0x000fe200078e00e3 */
[----:B------:R-:W-:Y:S01]  /*5dfe0*/  BAR.SYNC.DEFER_BLOCKING 0x0 ;  /* 0x0000000000007b1d */ /* 0x000fe20000010000 */
        /* <DEDUP_REMOVED lines=44> */
[----:B------:R1:W-:Y:S02]  /*5e2b0*/  STSM.16.M88.4 [R0], R32 ;  /* 0x0000002000007844 */ /* 0x0003e40000000200 */
[----:B------:R-:W-:Y:S06]  /*5e2c0*/  BAR.SYNC.DEFER_BLOCKING 0x0 ;  /* 0x0000000000007b1d */ /* 0x000fec0000010000 */
[----:B------:R-:W-:Y:S01]  /*5e2d0*/  LDS.128 R64, [R252] ;  /* 0x00000000fc407984 */ /* 0x000fe20000000c00 */
[----:B-1----:R-:W-:Y:S01]  /*5e2e0*/  MOV R32, R132 ;  /* 0x0000008400207202 */ /* 0x002fe20000000f00 */
[----:B------:R-:W-:Y:S01]  /*5e2f0*/  IMAD.MOV.U32 R33, RZ, RZ, R134 ;  /* 0x000000ffff217224 */ /* 0x000fe200078e0086 */
[----:B------:R-:W-:Y:S01]  /*5e300*/  MOV R34, R100 ;  /* 0x0000006400227202 */ /* 0x000fe20000000f00 */
[----:B------:R-:W-:Y:S01]  /*5e310*/  IMAD.MOV.U32 R35, RZ, RZ, R102 ;  /* 0x000000ffff237224 */ /* 0x000fe200078e0066 */
[----:B------:R-:W-:Y:S06]  /*5e320*/  BAR.SYNC.DEFER_BLOCKING 0x0 ;  /* 0x0000000000007b1d */ /* 0x000fec0000010000 */
[----:B------:R-:W-:Y:S02]  /*5e330*/  STSM.16.M88.4 [R0], R32 ;  /* 0x0000002000007844 */ /* 0x000fe40000000200 */
[----:B------:R-:W-:Y:S06]  /*5e340*/  BAR.SYNC.DEFER_BLOCKING 0x0 ;  /* 0x0000000000007b1d */ /* 0x000fec0000010000 */
[----:B------:R-:W-:Y:S02]  /*5e350*/  LDS.128 R32, [R252] ;  /* 0x00000000fc207984 */ /* 0x000fe40000000c00 */
[----:B------:R-:W-:Y:S06]  /*5e360*/  BAR.SYNC.DEFER_BLOCKING 0x0 ;  /* 0x0000000000007b1d */ /* 0x000fec0000010000 */
[----:B------:R1:W-:Y:S04]  /*5e370*/  STSM.16.M88.4 [R0], R184 ;  /* 0x000000b800007844 */ /* 0x0003e80000000200 */
[----:B-1----:R-:W3:Y:S04]  /*5e380*/  LDL.LU R184, [R1+0x34] ;  /* 0x0000340001b87983 */ /* 0x002ee80000300800 */
[----:B------:R-:W3:Y:S01]  /*5e390*/  LDL.LU R185, [R1+0x3c] ;  /* 0x00003c0001b97983 */ /* 0x000ee20000300800 */
[----:B------:R-:W-:Y:S01]  /*5e3a0*/  MOV R190, R165 ;  /* 0x000000a500be7202 */ /* 0x000fe20000000f00 */
[----:B------:R-:W-:Y:S01]  /*5e3b0*/  IMAD.MOV.U32 R191, RZ, RZ, R167 ;  /* 0x000000ffffbf7224 */ /* 0x000fe200078e00a7 */
        /* <DEDUP_REMOVED lines=61> */
[----:B------:R-:W3:Y:S04]  /*5e790*/  LDL.LU R197, [R1+0x4c] ;  /* 0x00004c0001c57983 */ /* 0x000ee80000300800 */
[----:B------:R-:W4:Y:S04]  /*5e7a0*/  LDL.LU R224, [R1+0x50] ;  /* 0x0000500001e07983 */ /* 0x000f280000300800 */
[----:B------:R-:W4:Y:S01]  /*5e7b0*/  LDL.LU R225, [R1+0x58] ;  /* 0x0000580001e17983 */ /* 0x000f220000300800 */
[----:B------:R-:W-:Y:S01]  /*5e7c0*/  MOV R200, R201 ;  /* 0x000000c900c87202 */ /* 0x000fe20000000f00 */
[----:B------:R-:W-:Y:S01]  /*5e7d0*/  IMAD.MOV.U32 R201, RZ, RZ, R203 ;  /* 0x000000ffffc97224 */ /* 0x000fe200078e00cb */
        /* <DEDUP_REMOVED lines=35> */
[----:B------:R-:W-:Y:S02]  /*5ea10*/  LDS.128 R200, [R252] ;  /* 0x00000000fcc87984 */ /* 0x000fe40000000c00 */
[----:B------:R-:W-:Y:S06]  /*5ea20*/  BAR.SYNC.DEFER_BLOCKING 0x0 ;  /* 0x0000000000007b1d */ /* 0x000fec0000010000 */
[----:B----4-:R-:W-:Y:S02]  /*5ea30*/  STSM.16.M88.4 [R0], R224 ;  /* 0x000000e000007844 */ /* 0x010fe40000000200 */
[----:B------:R-:W-:Y:S06]  /*5ea40*/  BAR.SYNC.DEFER_BLOCKING 0x0 ;  /* 0x0000000000007b1d */ /* 0x000fec0000010000 */
[----:B------:R-:W-:Y:S02]  /*5ea50*/  LDS.128 R104, [R252] ;  /* 0x00000000fc687984 */ /* 0x000fe40000000c00 */
[----:B------:R-:W-:Y:S06]  /*5ea60*/  BAR.SYNC.DEFER_BLOCKING 0x0 ;  /* 0x0000000000007b1d */ /* 0x000fec0000010000 */
[----:B------:R-:W-:Y:S02]  /*5ea70*/  STSM.16.M88.4 [R0], R40 ;  /* 0x0000002800007844 */ /* 0x000fe40000000200 */
[----:B------:R-:W-:Y:S01]  /*5ea80*/  BAR.SYNC.DEFER_BLOCKING 0x0 ;  /* 0x0000000000007b1d */ /* 0x000fe20000010000 */
[----:B-1----:R-:W-:Y:S01]  /*5ea90*/  MOV R72, R140 ;  /* 0x0000008c00487202 */ /* 0x002fe20000000f00 */
[----:B------:R-:W-:Y:S01]  /*5eaa0*/  IMAD.MOV.U32 R73, RZ, RZ, R142 ;  /* 0x000000ffff497224 */ /* 0x000fe200078e008e */
[----:B------:R-:W-:Y:S01]  /*5eab0*/  MOV R74, R108 ;  /* 0x0000006c004a7202 */ /* 0x000fe20000000f00 */
[----:B------:R-:W-:-:S02]  /*5eac0*/  IMAD.MOV.U32 R75, RZ, RZ, R110 ;  /* 0x000000ffff4b7224 */ /* 0x000fc400078e006e */
        /* <DEDUP_REMOVED lines=21> */
[----:B------:R-:W-:-:S04]  /*5ec20*/  IMAD.MOV.U32 R225, RZ, RZ, R207 ;  /* 0x000000ffffe17224 */ /* 0x000fc800078e00cf */
[----:B---3--:R-:W-:Y:S02]  /*5ec30*/  STSM.16.M88.4 [R0], R220 ;  /* 0x000000dc00007844 */ /* 0x008fe40000000200 */
        /* <DEDUP_REMOVED lines=12> */
[----:B------:R-:W-:Y:S06]  /*5ed00*/  BAR.SYNC.DEFER_BLOCKING 0x0 ;  /* 0x0000000000007b1d */ /* 0x000fec0000010000 */
[----:B------:R1:W-:Y:S01]  /*5ed10*/  STSM.16.M88.4 [R0], R220 ;  /* 0x000000dc00007844 */ /* 0x0003e20000000200 */
[----:B------:R-:W-:Y:S01]  /*5ed20*/  MOV R108, R77 ;  /* 0x0000004d006c7202 */ /* 0x000fe20000000f00 */
[----:B------:R-:W-:Y:S01]  /*5ed30*/  IMAD.MOV.U32 R109, RZ, RZ, R79 ;  /* 0x000000ffff6d7224 */ /* 0x000fe200078e004f */
[----:B------:R-:W-:Y:S01]  /*5ed40*/  BAR.SYNC.DEFER_BLOCKING 0x0 ;  /* 0x0000000000007b1d */ /* 0x000fe20000010000 */
[----:B------:R-:W-:Y:S01]  /*5ed50*/  MOV R110, R45 ;  /* 0x0000002d006e7202 */ /* 0x000fe20000000f00 */
[----:B------:R-:W-:-:S04]  /*5ed60*/  IMAD.MOV.U32 R111, RZ, RZ, R47 ;  /* 0x000000ffff6f7224 */ /* 0x000fc800078e002f */
[----:B------:R-:W-:Y:S02]  /*5ed70*/  LDS.128 R76, [R252] ;  /* 0x00000000fc4c7984 */ /* 0x000fe40000000c00 */
[----:B------:R-:W-:Y:S06]  /*5ed80*/  BAR.SYNC.DEFER_BLOCKING 0x0 ;  /* 0x0000000000007b1d */ /* 0x000fec0000010000 */
[----:B------:R-:W-:Y:S02]  /*5ed90*/  STSM.16.M88.4 [R0], R108 ;  /* 0x0000006c00007844 */ /* 0x000fe40000000200 */
        /* <DEDUP_REMOVED lines=13> */
[----:B-1----:R-:W-:Y:S01]  /*5ee70*/  MOV R220, R80 ;  /* 0x0000005000dc7202 */ /* 0x002fe20000000f00 */
[----:B------:R-:W-:Y:S01]  /*5ee80*/  IMAD.MOV.U32 R221, RZ, RZ, R82 ;  /* 0x000000ffffdd7224 */ /* 0x000fe200078e0052 */
[----:B------:R-:W-:Y:S01]  /*5ee90*/  MOV R222, R48 ;  /* 0x0000003000de7202 */ /* 0x000fe20000000f00 */
        /* <DEDUP_REMOVED lines=10> */
[----:B------:R-:W-:-:S05]  /*5ef40*/  IMAD.MOV.U32 R223, RZ, RZ, R50 ;  /* 0x000000ffffdf7224 */ /* 0x000fca00078e0032 */
[----:B------:R-:W-:Y:S02]  /*5ef50*/  LDS.128 R228, [R252] ;  /* 0x00000000fce47984 */ /* 0x000fe40000000c00 */
[----:B------:R-:W-:Y:S06]  /*5ef60*/  BAR.SYNC.DEFER_BLOCKING 0x0 ;  /* 0x0000000000007b1d */ /* 0x000fec0000010000 */
[----:B------:R1:W-:Y:S04]  /*5ef70*/  STSM.16.M88.4 [R0], R220 ;  /* 0x000000dc00007844 */ /* 0x0003e80000000200 */
[----:B-1----:R-:W3:Y:S04]  /*5ef80*/  LDL.LU R220, [R1+0x64] ;  /* 0x0000640001dc7983 */ /* 0x002ee80000300800 */
[----:B------:R-:W3:Y:S01]  /*5ef90*/  LDL.LU R221, [R1+0x6c] ;  /* 0x00006c0001dd7983 */ /* 0x000ee20000300800 */
[----:B------:R-:W-:-:S03]  /*5efa0*/  MOV R222, R241 ;  /* 0x000000f100de7202 */ /* 0x000fc60000000f00 */
[----:B------:R-:W4:Y:S04]  /*5efb0*/  LDL.LU R240, [R1+0x70] ;  /* 0x0000700001f07983 */ /* 0x000f280000300800 */
[----:B------:R-:W4:Y:S01]  /*5efc0*/  LDL.LU R241, [R1+0x78] ;  /* 0x0000780001f17983 */ /* 0x000f220000300800 */
[----:B------:R-:W-:Y:S01]  /*5efd0*/  MOV R208, R209 ;  /* 0x000000d100d07202 */ /* 0x000fe20000000f00 */
[----:B------:R-:W-:Y:S01]  /*5efe0*/  IMAD.MOV.U32 R209, RZ, RZ, R211 ;  /* 0x000000ffffd17224 */ /* 0x000fe200078e00d3 */
[----:B------:R-:W-:Y:S01]  /*5eff0*/  MOV R210, R177 ;  /* 0x000000b100d27202 */ /* 0x000fe20000000f00 */
[----:B------:R-:W-:Y:S01]  /*5f000*/  IMAD.MOV.U32 R211, RZ, RZ, R179 ;  /* 0x000000ffffd37224 */ /* 0x000fe200078e00b3 */
        /* <DEDUP_REMOVED lines=34> */
[----:B----4-:R1:W-:Y:S02]  /*5f230*/  STSM.16.M88.4 [R0], R240 ;  /* 0x000000f000007844 */ /* 0x0103e40000000200 */
        /* <DEDUP_REMOVED lines=9> */
[----:B------:R-:W-:-:S02]  /*5f2d0*/  MOV R212, R213 ;  /* 0x000000d500d47202 */ /* 0x000fc40000000f00 */
[----:B------:R-:W-:Y:S01]  /*5f2e0*/  MOV R214, R181 ;  /* 0x000000b500d67202 */ /* 0x000fe20000000f00 */
[----:B-1----:R-:W1:Y:S01]  /*5f2f0*/  LDC R240, c[0x0][0x244] ;  /* 0x00009100fff07b82 */ /* 0x002e620000000800 */
[----:B------:R-:W3:Y:S07]  /*5f300*/  LDS.128 R80, [R252] ;  /* 0x00000000fc507984 */ /* 0x000eee0000000c00 */
[----:B------:R-:W-:Y:S06]  /*5f310*/  BAR.SYNC.DEFER_BLOCKING 0x0 ;  /* 0x0000000000007b1d */ /* 0x000fec0000010000 */
[----:B------:R-:W-:Y:S02]  /*5f320*/  STSM.16.M88.4 [R0], R48 ;  /* 0x0000003000007844 */ /* 0x000fe40000000200 */
[----:B------:R-:W-:Y:S06]  /*5f330*/  BAR.SYNC.DEFER_BLOCKING 0x0 ;  /* 0x0000000000007b1d */ /* 0x000fec0000010000 */
[----:B------:R-:W4:Y:S02]  /*5f340*/  LDS.128 R48, [R252] ;  /* 0x00000000fc307984 */ /* 0x000f240000000c00 */
[----:B------:R-:W-:Y:S06]  /*5f350*/  BAR.SYNC.DEFER_BLOCKING 0x0 ;  /* 0x0000000000007b1d */ /* 0x000fec0000010000 */
[----:B------:R-:W-:Y:S02]  /*5f360*/  STSM.16.M88.4 [R0], R236 ;  /* 0x000000ec00007844 */ /* 0x000fe40000000200 */
[----:B------:R-:W-:Y:S06]  /*5f370*/  BAR.SYNC.DEFER_BLOCKING 0x0 ;  /* 0x0000000000007b1d */ /* 0x000fec0000010000 */
[----:B------:R-:W4:Y:S02]  /*5f380*/  LDS.128 R236, [R252] ;  /* 0x00000000fcec7984 */ /* 0x000f240000000c00 */
[----:B------:R-:W-:Y:S06]  /*5f390*/  BAR.SYNC.DEFER_BLOCKING 0x0 ;  /* 0x0000000000007b1d */ /* 0x000fec0000010000 */
[----:B---3--:R3:W-:Y:S04]  /*5f3a0*/  STL [R1+0x1890], R83 ;  /* 0x0018905301007387 */ /* 0x0087e80000100800 */
[----:B---3--:R-:W1:Y:S04]  /*5f3b0*/  LDL.LU R83, [R1+0x1234] ;  /* 0x0012340001537983 */ /* 0x008e680000300800 */
[----:B------:R3:W-:Y:S04]  /*5f3c0*/  STSM.16.M88.4 [R0], R232 ;  /* 0x000000e800007844 */ /* 0x0007e80000000200 */
[----:B---3--:R-:W3:Y:S04]  /*5f3d0*/  LDL.LU R232, [R1+0x74] ;  /* 0x0000740001e87983 */ /* 0x008ee80000300800 */
[----:B------:R-:W3:Y:S04]  /*5f3e0*/  LDL.LU R233, [R1+0x7c] ;  /* 0x00007c0001e97983 */ /* 0x000ee80000300800 */
[----:B------:R-:W2:Y:S01]  /*5f3f0*/  LDL.LU R243, [R1+0xd0] ;  /* 0x0000d00001f37983 */ /* 0x000ea20000300800 */
[----:B------:R-:W-:-:S02]  /*5f400*/  IMAD.MOV.U32 R213, RZ, RZ, R215 ;  /* 0x000000ffffd57224 */ /* 0x000fc400078e00d7 */
[----:B------:R-:W-:Y:S01]  /*5f410*/  IMAD.MOV.U32 R215, RZ, RZ, R183 ;  /* 0x000000ffffd77224 */ /* 0x000fe200078e00b7 */
[----:B------:R-:W-:Y:S01]  /*5f420*/  BAR.SYNC.DEFER_BLOCKING 0x0 ;  /* 0x0000000000007b1d */ /* 0x000fe20000010000 */
[----:B------:R-:W-:Y:S01]  /*5f430*/  MOV R234, R245 ;  /* 0x000000f500ea7202 */ /* 0x000fe20000000f00 */
[----:B------:R-:W-:Y:S01]  /*5f440*/  IMAD.MOV.U32 R235, RZ, RZ, R247 ;  /* 0x000000ffffeb7224 */ /* 0x000fe200078e00f7 */
[----:B------:R-:W-:Y:S02]  /*5f450*/  MOV R148, R149 ;  /* 0x0000009500947202 */ /* 0x000fe40000000f00 */
[----:B------:R-:W-:Y:S02]  /*5f460*/  MOV R150, R117 ;  /* 0x0000007500967202 */ /* 0x000fe40000000f00 */
[----:B------:R-:W-:Y:S01]  /*5f470*/  MOV R84, R85 ;  /* 0x0000005500547202 */ /* 0x000fe20000000f00 */
[----:B------:R-:W4:Y:S04]  /*5f480*/  LDL.LU R241, [R1+0x90] ;  /* 0x0000900001f17983 */ /* 0x000f280000300800 */
[----:B------:R-:W4:Y:S01]  /*5f490*/  LDS.128 R180, [R252] ;  /* 0x00000000fcb47984 */ /* 0x000f220000000c00 */
[----:B------:R-:W-:Y:S01]  /*5f4a0*/  BAR.SYNC.DEFER_BLOCKING 0x0 ;  /* 0x0000000000007b1d */ /* 0x000fe20000010000 */
[----:B------:R-:W-:-:S02]  /*5f4b0*/  IMAD.MOV.U32 R149, RZ, RZ, R151 ;  /* 0x000000ffff957224 */ /* 0x000fc400078e0097 */
[----:B------:R-:W-:Y:S01]  /*5f4c0*/  IMAD.MOV.U32 R151, RZ, RZ, R119 ;  /* 0x000000ffff977224 */ /* 0x000fe200078e0077 */
[----:B------:R-:W-:Y:S01]  /*5f4d0*/  MOV R86, R53 ;  /* 0x0000003500567202 */ /* 0x000fe20000000f00 */
[----:B------:R-:W-:Y:S02]  /*5f4e0*/  IMAD.MOV.U32 R85, RZ, RZ, R87 ;  /* 0x000000ffff557224 */ /* 0x000fe400078e0057 */
[----:B------:R-:W-:Y:S01]  /*5f4f0*/  IMAD.MOV.U32 R87, RZ, RZ, R55 ;  /* 0x000000ffff577224 */ /* 0x000fe200078e0037 */
[----:B------:R-:W4:Y:S04]  /*5f500*/  LDL.LU R242, [R1+0x80] ;  /* 0x0000800001f27983 */ /* 0x000f280000300800 */
[----:B------:R-:W4:Y:S04]  /*5f510*/  LDL.LU R246, [R1+0x123c] ;  /* 0x00123c0001f67983 */ /* 0x000f280000300800 */
[----:B------:R-:W4:Y:S04]  /*5f520*/  LDL.LU R244, [R1+0x1238] ;  /* 0x0012380001f47983 */ /* 0x000f280000300800 */
[----:B------:R-:W4:Y:S04]  /*5f530*/  LDL.LU R245, [R1+0xa0] ;  /* 0x0000a00001f57983 */ /* 0x000f280000300800 */
[----:B------:R-:W4:Y:S01]  /*5f540*/  LDL.LU R247, [R1+0x1240] ;  /* 0x0012400001f77983 */ /* 0x000f220000300800 */
[----:B------:R-:W-:-:S03]  /*5f550*/  ISETP.LT.AND P0, PT, R8, UR31, !P0 ;  /* 0x0000001f08007c0c */ /* 0x000fc6000c701270 */
[----:B---3--:R-:W-:Y:S01]  /*5f560*/  STSM.16.M88.4 [R0], R232 ;  /* 0x000000e800007844 */ /* 0x008fe20000000200 */
[----:B------:R-:W-:Y:S06]  /*5f570*/  BAR.SYNC.DEFER_BLOCKING 0x0 ;  /* 0x0000000000007b1d */ /* 0x000fec0000010000 */
[----:B------:R-:W3:Y:S02]  /*5f580*/  LDS.128 R232, [R252] ;  /* 0x00000000fce87984 */ /* 0x000ee40000000c00 */
[----:B------:R-:W-:Y:S06]  /*5f590*/  BAR.SYNC.DEFER_BLOCKING 0x0 ;  /* 0x0000000000007b1d */ /* 0x000fec0000010000 */
[----:B------:R2:W-:Y:S02]  /*5f5a0*/  STSM.16.M88.4 [R0], R212 ;  /* 0x000000d400007844 */ /* 0x0005e40000000200 */
[----:B------:R-:W-:Y:S01]  /*5f5b0*/  BAR.SYNC.DEFER_BLOCKING 0x0 ;  /* 0x0000000000007b1d */ /* 0x000fe20000010000 */
[----:B-1----:R-:W-:-:S05]  /*5f5c0*/  IMAD R3, R83, R240, RZ ;  /* 0x000000f053037224 */ /* 0x002fca00078e02ff */
[----:B--2---:R-:W2:Y:S04]  /*5f5d0*/  LDL.LU R215, [R1+0xc0] ;  /* 0x0000c00001d77983 */ /* 0x004ea80000300800 */
[----:B------:R-:W1:Y:S01]  /*5f5e0*/  LDS.128 R116, [R252] ;  /* 0x00000000fc747984 */ /* 0x000e620000000c00 */
[----:B------:R-:W-:Y:S01]  /*5f5f0*/  BAR.SYNC.DEFER_BLOCKING 0x0 ;  /* 0x0000000000007b1d */ /* 0x000fe20000010000 */
[C---:B------:R-:W-:Y:S02]  /*5f600*/  LEA R2, P5, R3.reuse, UR6, 0x2 ;  /* 0x0000000603027c11 */ /* 0x040fe4000f8a10ff */
[----:B------:R-:W-:Y:S01]  /*5f610*/  LEA R11, R240, R3, 0x7 ;  /* 0x00000003f00b7211 */ /* 0x000fe200078e38ff */
[----:B------:R-:W-:Y:S02]  /*5f620*/  IMAD R214, R8, UR28, RZ ;  /* 0x0000001c08d67c24 */ /* 0x000fe4000f8e02ff */
[----:B------:R-:W3:Y:S04]  /*5f630*/  LDL.LU R213, [R1+0xb0] ;  /* 0x0000b00001d57983 */ /* 0x000ee80000300800 */
[----:B------:R4:W-:Y:S01]  /*5f640*/  STSM.16.M88.4 [R0], R148 ;  /* 0x0000009400007844 */ /* 0x0009e20000000200 */
[----:B------:R-:W-:Y:S06]  /*5f650*/  BAR.SYNC.DEFER_BLOCKING 0x0 ;  /* 0x0000000000007b1d */ /* 0x000fec0000010000 */
[----:B------:R-:W1:Y:S02]  /*5f660*/  LDS.128 R52, [R252] ;  /* 0x00000000fc347984 */ /* 0x000e640000000c00 */
[----:B------:R-:W-:Y:S01]  /*5f670*/  BAR.SYNC.DEFER_BLOCKING 0x0 ;  /* 0x0000000000007b1d */ /* 0x000fe20000010000 */
[----:B------:R-:W-:-:S05]  /*5f680*/  LEA.HI.X.SX32 R3, R3, UR7, 0x2, P5 ;  /* 0x0000000703037c11 */ /* 0x000fca000a8f16ff */
[----:B------:R-:W-:Y:S01]  /*5f690*/  STSM.16.M88.4 [R0], R84 ;  /* 0x0000005400007844 */ /* 0x000fe20000000200 */
[----:B----4-:R-:W-:Y:S01]  /*5f6a0*/  IMAD.WIDE R150, R214, 0x4, R2 ;  /* 0x00000004d6967825 */ /* 0x010fe200078e0202 */
[----:B------:R-:W-:Y:S06]  /*5f6b0*/  BAR.SYNC.DEFER_BLOCKING 0x0 ;  /* 0x0000000000007b1d */ /* 0x000fec0000010000 */
[----:B------:R4:W-:Y:S04]  /*5f6c0*/  @P0 STG.E desc[UR8][R150.64], R243 ;  /* 0x000000f396000986 */ /* 0x0009e8000c101908 */
[----:B----4-:R-:W4:Y:S01]  /*5f6d0*/  LDL.LU R243, [R1] ;  /* 0x0000000001f37983 */ /* 0x010f220000300800 */
[----:B------:R-:W-:Y:S01]  /*5f6e0*/  ISETP.GE.AND P3, PT, R8, R23, PT ;  /* 0x000000170800720c */ /* 0x000fe20003f66270 */
[----:B------:R-:W-:Y:S01]  /*5f6f0*/  IMAD R9, R240, 0x80, R11 ;  /* 0x00000080f0097824 */ /* 0x000fe200078e020b */
[----:B------:R-:W-:-:S02]  /*5f700*/  LEA R10, P4, R11, UR6, 0x2 ;  /* 0x000000060b0a7c11 */ /* 0x000fc4000f8810ff */
[----:B------:R-:W-:Y:S01]  /*5f710*/  ISETP.LT.AND P6, PT, R247, UR4, !P3 ;  /* 0x00000004f7007c0c */ /* 0x000fe2000dfc1270 */
[----:B------:R-:W-:Y:S01]  /*5f720*/  ULDC UR4, c[0x0][0x228] ;  /* 0x00008a0000047ab9 */ /* 0x000fe20000000800 */
[----:B------:R-:W-:Y:S02]  /*5f730*/  LEA.HI.X.SX32 R11, R11, UR7, 0x2, P4 ;  /* 0x000000070b0b7c11 */ /* 0x000fe4000a0f16ff */
[----:B------:R-:W-:Y:S02]  /*5f740*/  LEA R0, R240, R9, 0x7 ;  /* 0x00000009f0007211 */ /* 0x000fe400078e38ff */
[----:B------:R-:W-:Y:S01]  /*5f750*/  LEA R84, P4, R9, UR6, 0x2 ;  /* 0x0000000609547c11 */ /* 0x000fe2000f8810ff */
[----:B------:R-:W-:Y:S01]  /*5f760*/  IMAD.WIDE R148, R214, 0x4, R10 ;  /* 0x00000004d6947825 */ /* 0x000fe200078e020a */
[----:B------:R-:W-:Y:S01]  /*5f770*/  ISETP.LT.AND P0, PT, R246, UR26, !P3 ;  /* 0x0000001af6007c0c */ /* 0x000fe2000df01270 */
[----:B------:R-:W4:Y:S01]  /*5f780*/  LDL.LU R240, [R1+0xb4] ;  /* 0x0000b40001f07983 */ /* 0x000f220000300800 */
[----:B------:R-:W-:-:S02]  /*5f790*/  LEA R86, P5, R0, UR6, 0x2 ;  /* 0x0000000600567c11 */ /* 0x000fc4000f8a10ff */
[----:B------:R-:W-:Y:S02]  /*5f7a0*/  LEA.HI.X.SX32 R85, R9, UR7, 0x2, P4 ;  /* 0x0000000709557c11 */ /* 0x000fe4000a0f16ff */
[----:B------:R-:W-:Y:S02]  /*5f7b0*/  LEA.HI.X.SX32 R87, R0, UR7, 0x2, P5 ;  /* 0x0000000700577c11 */ /* 0x000fe4000a8f16ff */
[----:B------:R-:W-:Y:S02]  /*5f7c0*/  ISETP.LT.AND P3, PT, R244, UR24, !P3 ;  /* 0x00000018f4007c0c */ /* 0x000fe4000df61270 */
[----:B------:R-:W-:Y:S02]  /*5f7d0*/  ISETP.LT.AND P4, PT, R246, UR18, !P2 ;  /* 0x00000012f6007c0c */ /* 0x000fe4000d781270 */
[----:B------:R-:W-:Y:S01]  /*5f7e0*/  IADD3 R9, R214, UR28, RZ ;  /* 0x0000001cd6097c10 */ /* 0x000fe2000fffe0ff */
[----:B------:R-:W-:Y:S01]  /*5f7f0*/  VIADD R0, R8, 0x3 ;  /* 0x0000000308007836 */ /* 0x000fe20000000000 */
[----:B------:R-:W-:Y:S01]  /*5f800*/  ISETP.LT.AND P5, PT, R83, UR22, !P2 ;  /* 0x0000001653007c0c */ /* 0x000fe2000d7a1270 */
[----:B------:R-:W-:-:S02]  /*5f810*/  ULDC.64 UR6, c[0x0][0x228] ;  /* 0x00008a0000067ab9 */ /* 0x000fc40000000a00 */
[----:B------:R-:W-:Y:S01]  /*5f820*/  IMAD.WIDE R150, R9, 0x4, R10 ;  /* 0x0000000409967825 */ /* 0x000fe200078e020a */
[----:B--2---:R2:W-:Y:S01]  /*5f830*/  @P6 STG.E desc[UR8][R148.64], R215 ;  /* 0x000000d794006986 */ /* 0x0045e2000c101908 */
[----:B------:R-:W-:Y:S02]  /*5f840*/  ISETP.LT.AND P6, PT, R247, UR20, !P2 ;  /* 0x00000014f7007c0c */ /* 0x000fe4000d7c1270 */
[----:B------:R-:W-:Y:S01]  /*5f850*/  ISETP.LT.AND P2, PT, R244, UR16, !P2 ;  /* 0x00000010f4007c0c */ /* 0x000fe2000d741270 */
[----:B--2---:R-:W-:-:S04]  /*5f860*/  IMAD.WIDE R148, R214, 0x4, R84 ;  /* 0x00000004d6947825 */ /* 0x004fc800078e0254 */
[----:B------:R-:W-:Y:S01]  /*5f870*/  IMAD.WIDE R214, R214, 0x4, R86 ;  /* 0x00000004d6d67825 */ /* 0x000fe200078e0256 */
[----:B---3--:R2:W-:Y:S01]  /*5f880*/  @P0 STG.E desc[UR8][R148.64], R213 ;  /* 0x000000d594000986 */ /* 0x0085e2000c101908 */
[----:B------:R-:W-:-:S03]  /*5f890*/  ISETP.GE.AND P0, PT, R0, R23, PT ;  /* 0x000000170000720c */ /* 0x000fc60003f06270 */
[----:B------:R3:W-:Y:S01]  /*5f8a0*/  @P3 STG.E desc[UR8][R214.64], R245 ;  /* 0x000000f5d6003986 */ /* 0x0007e2000c101908 */
[----:B--2---:R-:W-:-:S04]  /*5f8b0*/  IMAD.WIDE R212, R9, 0x4, R2 ;  /* 0x0000000409d47825 */ /* 0x004fc800078e0202 */
[----:B------:R-:W-:Y:S01]  /*5f8c0*/  IMAD.WIDE R148, R9, 0x4, R84 ;  /* 0x0000000409947825 */ /* 0x000fe200078e0254 */
[----:B------:R2:W-:Y:S04]  /*5f8d0*/  @P5 STG.E desc[UR8][R212.64], R241 ;  /* 0x000000f1d4005986 */ /* 0x0005e8000c101908 */
[----:B------:R1:W-:Y:S01]  /*5f8e0*/  @P6 STG.E desc[UR8][R150.64], R242 ;  /* 0x000000f296006986 */ /* 0x0003e2000c101908 */
[----:B------:R-:W-:Y:S01]  /*5f8f0*/  VIADD R0, R8, 0x4 ;  /* 0x0000000408007836 */ /* 0x000fe20000000000 */
[----:B------:R-:W-:Y:S01]  /*5f900*/  ISETP.LT.AND P3, PT, R83, UR12, !P1 ;  /* 0x0000000c53007c0c */ /* 0x000fe2000cf61270 */
[----:B------:R-:W-:Y:S01]  /*5f910*/  ULDC UR12, c[0x0][0x228] ;  /* 0x00008a00000c7ab9 */ /* 0x000fe20000000800 */
[----:B---3--:R-:W3:Y:S01]  /*5f920*/  LDL.LU R245, [R1+0xa4] ;  /* 0x0000a40001f57983 */ /* 0x008ee20000300800 */
[----:B------:R-:W-:Y:S01]  /*5f930*/  ISETP.LT.AND P5, PT, R246, UR6, !P1 ;  /* 0x00000006f6007c0c */ /* 0x000fe2000cfa1270 */
[----:B------:R-:W-:Y:S01]  /*5f940*/  ULDC UR6, c[0x0][0x228] ;  /* 0x00008a0000067ab9 */ /* 0x000fe20000000800 */
[----:B------:R-:W-:Y:S01]  /*5f950*/  ISETP.LT.AND P6, PT, R244, UR14, !P1 ;  /* 0x0000000ef4007c0c */ /* 0x000fe2000cfc1270 */
[----:B--2---:R-:W2:Y:S01]  /*5f960*/  LDL.LU R241, [R1+0x94] ;  /* 0x0000940001f17983 */ /* 0x004ea20000300800 */
[----:B------:R-:W-:-:S03]  /*5f970*/  ULDC UR14, c[0x0][0x228] ;  /* 0x00008a00000e7ab9 */ /* 0x000fc60000000800 */
[----:B-1----:R-:W2:Y:S04]  /*5f980*/  LDL.LU R242, [R1+0x84] ;  /* 0x0000840001f27983 */ /* 0x002ea80000300800 */
[----:B----4-:R1:W-:Y:S01]  /*5f990*/  @P4 STG.E desc[UR8][R148.64], R243 ;  /* 0x000000f394004986 */ /* 0x0103e2000c101908 */
[----:B------:R-:W-:Y:S01]  /*5f9a0*/  ISETP.LT.AND P4, PT, R247, UR10, !P1 ;  /* 0x0000000af7007c0c */ /* 0x000fe2000cf81270 */
[----:B------:R-:W-:Y:S01]  /*5f9b0*/  ULDC UR10, c[0x0][0x228] ;  /* 0x00008a00000a7ab9 */ /* 0x000fe20000000800 */
[----:B------:R-:W-:Y:S01]  /*5f9c0*/  ISETP.GE.AND P1, PT, R0, R23, PT ;  /* 0x000000170000720c */ /* 0x000fe20003f26270 */
[C---:B-1----:R-:W-:Y:S01]  /*5f9d0*/  IMAD.WIDE R148, R9.reuse, 0x4, R86 ;  /* 0x0000000409947825 */ /* 0x042fe200078e0256 */
[----:B------:R-:W-:Y:S01]  /*5f9e0*/  IADD3 R9, R9, UR28, RZ ;  /* 0x0000001c09097c10 */ /* 0x000fe2000fffe0ff */
[----:B------:R-:W4:Y:S04]  /*5f9f0*/  LDL.LU R243, [R1+0x4] ;  /* 0x0000040001f37983 */ /* 0x000f280000300800 */
[----:B------:R1:W-:Y:S01]  /*5fa00*/  @P2 STG.E desc[UR8][R148.64], R248 ;  /* 0x000000f894002986 */ /* 0x0003e2000c101908 */
[----:B------:R-:W-:-:S02]  /*5fa10*/  VIADD R0, R9, UR28 ;  /* 0x0000001c09007c36 */ /* 0x000fc40008000000 */
[----:B------:R-:W-:-:S04]  /*5fa20*/  IMAD.WIDE R214, R9, 0x4, R10 ;  /* 0x0000000409d67825 */ /* 0x000fc800078e020a */
[----:B------:R-:W-:-:S04]  /*5fa30*/  IMAD.WIDE R212, R9, 0x4, R84 ;  /* 0x0000000409d47825 */ /* 0x000fc800078e0254 */
[C---:B------:R-:W-:Y:S01]  /*5fa40*/  IMAD.WIDE R150, R9.reuse, 0x4, R86 ;  /* 0x0000000409967825 */ /* 0x040fe200078e0256 */
[----:B-1----:R-:W3:Y:S03]  /*5fa50*/  LDL.LU R248, [R1+0xc4] ;  /* 0x0000c40001f87983 */ /* 0x002ee60000300800 */
[----:B------:R-:W-:Y:S02]  /*5fa60*/  IMAD.WIDE R148, R9, 0x4, R2 ;  /* 0x0000000409947825 */ /* 0x000fe400078e0202 */
[----:B------:R-:W2:Y:S01]  /*5fa70*/  LDL.LU R9, [R1+0xd4] ;  /* 0x0000d40001097983 */ /* 0x000ea20000300800 */
[----:B------:R-:W-:-:S03]  /*5fa80*/  ISETP.LT.AND P2, PT, R83, UR30, !P0 ;  /* 0x0000001e53007c0c */ /* 0x000fc6000c741270 */
[----:B--2---:R1:W-:Y:S04]  /*5fa90*/  @P3 STG.E desc[UR8][R148.64], R9 ;  /* 0x0000000994003986 */ /* 0x0043e8000c101908 */
[----:B---3--:R2:W-:Y:S04]  /*5faa0*/  @P4 STG.E desc[UR8][R214.64], R248 ;  /* 0x000000f8d6004986 */ /* 0x0085e8000c101908 */
[----:B------:R3:W-:Y:S01]  /*5fab0*/  @P5 STG.E desc[UR8][R212.64], R240 ;  /* 0x000000f0d4005986 */ /* 0x0007e2000c101908 */
[----:B-1----:R-:W-:-:S03]  /*5fac0*/  IMAD.WIDE R148, R0, 0x4, R2 ;  /* 0x0000000400947825 */ /* 0x002fc600078e0202 */
[----:B------:R-:W-:Y:S01]  /*5fad0*/  @P6 STG.E desc[UR8][R150.64], R245 ;  /* 0x000000f596006986 */ /* 0x000fe2000c101908 */
[----:B------:R-:W-:-:S03]  /*5fae0*/  VIADD R9, R0, UR28 ;  /* 0x0000001c00097c36 */ /* 0x000fc60008000000 */
[----:B--2---:R-:W2:Y:S01]  /*5faf0*/  LDL.LU R248, [R1+0xc8] ;  /* 0x0000c80001f87983 */ /* 0x004ea20000300800 */
[----:B------:R-:W-:-:S03]  /*5fb00*/  IMAD.WIDE R214, R0, 0x4, R84 ;  /* 0x0000000400d67825 */ /* 0x000fc600078e0254 */
[----:B------:R1:W-:Y:S01]  /*5fb10*/  @P2 STG.E desc[UR8][R148.64], R241 ;  /* 0x000000f194002986 */ /* 0x0003e2000c101908 */
[----:B---3--:R-:W-:-:S03]  /*5fb20*/  IMAD.WIDE R212, R0, 0x4, R86 ;  /* 0x0000000400d47825 */ /* 0x008fc600078e0256 */
[----:B------:R-:W3:Y:S01]  /*5fb30*/  LDL.LU R240, [R1+0xb8] ;  /* 0x0000b80001f07983 */ /* 0x000ee20000300800 */
[----:B------:R-:W-:Y:S01]  /*5fb40*/  ISETP.LT.AND P4, PT, R247, UR4, !P0 ;  /* 0x00000004f7007c0c */ /* 0x000fe2000c781270 */
[----:B------:R-:W-:Y:S01]  /*5fb50*/  ULDC UR4, c[0x0][0x228] ;  /* 0x00008a0000047ab9 */ /* 0x000fe20000000800 */
[----:B------:R-:W-:Y:S01]  /*5fb60*/  ISETP.LT.AND P3, PT, R246, UR6, !P0 ;  /* 0x00000006f6007c0c */ /* 0x000fe2000c761270 */
[----:B------:R-:W-:Y:S01]  /*5fb70*/  ULDC UR6, c[0x0][0x228] ;  /* 0x00008a0000067ab9 */ /* 0x000fe20000000800 */
[----:B-1----:R-:W-:Y:S02]  /*5fb80*/  IMAD.WIDE R148, R0, 0x4, R10 ;  /* 0x0000000400947825 */ /* 0x002fe400078e020a */
[----:B------:R-:W2:Y:S04]  /*5fb90*/  LDL.LU R0, [R1+0xd8] ;  /* 0x0000d80001007983 */ /* 0x000ea80000300800 */
[----:B------:R-:W3:Y:S04]  /*5fba0*/  LDL.LU R245, [R1+0xa8] ;  /* 0x0000a80001f57983 */ /* 0x000ee80000300800 */
[----:B------:R1:W-:Y:S04]  /*5fbb0*/  @P4 STG.E desc[UR8][R148.64], R242 ;  /* 0x000000f294004986 */ /* 0x0003e8000c101908 */
[----:B------:R-:W3:Y:S04]  /*5fbc0*/  LDL.LU R241, [R1+0x98] ;  /* 0x0000980001f17983 */ /* 0x000ee80000300800 */
[----:B----4-:R4:W-:Y:S04]  /*5fbd0*/  @P3 STG.E desc[UR8][R214.64], R243 ;  /* 0x000000f3d6003986 */ /* 0x0109e8000c101908 */
[----:B-1----:R-:W3:Y:S04]  /*5fbe0*/  LDL.LU R242, [R1+0x88] ;  /* 0x0000880001f27983 */ /* 0x002ee80000300800 */
[----:B----4-:R-:W4:Y:S01]  /*5fbf0*/  LDL.LU R243, [R1+0x8] ;  /* 0x0000080001f37983 */ /* 0x010f220000300800 */
[----:B------:R-:W-:Y:S01]  /*5fc00*/  ISETP.LT.AND P2, PT, R244, UR4, !P0 ;  /* 0x00000004f4007c0c */ /* 0x000fe2000c741270 */
[----:B------:R-:W-:Y:S01]  /*5fc10*/  ULDC UR4, c[0x0][0x228] ;  /* 0x00008a0000047ab9 */ /* 0x000fe20000000800 */
[----:B------:R-:W-:-:S02]  /*5fc20*/  ISETP.LT.AND P6, PT, R83, UR6, !P1 ;  /* 0x0000000653007c0c */ /* 0x000fc4000cfc1270 */
[----:B------:R-:W-:Y:S01]  /*5fc30*/  IADD3 R150, R8, 0x5, RZ ;  /* 0x0000000508967810 */ /* 0x000fe20007ffe0ff */
[----:B------:R-:W-:Y:S01]  /*5fc40*/  IMAD.WIDE R148, R9, 0x4, R10 ;  /* 0x0000000409947825 */ /* 0x000fe200078e020a */
[----:B------:R-:W-:Y:S01]  /*5fc50*/  ISETP.LT.AND P5, PT, R247, UR4, !P1 ;  /* 0x00000004f7007c0c */ /* 0x000fe2000cfa1270 */
[----:B------:R-:W-:Y:S01]  /*5fc60*/  ULDC UR4, c[0x0][0x228] ;  /* 0x00008a0000047ab9 */ /* 0x000fe20000000800 */
[----:B------:R-:W-:Y:S01]  /*5fc70*/  ISETP.GE.AND P0, PT, R150, R23, PT ;  /* 0x000000179600720c */ /* 0x000fe20003f06270 */
[----:B------:R-:W-:Y:S01]  /*5fc80*/  IMAD.WIDE R150, R9, 0x4, R2 ;  /* 0x0000000409967825 */ /* 0x000fe200078e0202 */
[----:B------:R-:W-:Y:S01]  /*5fc90*/  ISETP.LT.AND P3, PT, R246, UR4, !P1 ;  /* 0x00000004f6007c0c */ /* 0x000fe2000cf61270 */
[----:B------:R-:W-:Y:S01]  /*5fca0*/  ULDC UR4, c[0x0][0x228] ;  /* 0x00008a0000047ab9 */ /* 0x000fe20000000800 */
[----:B------:R-:W-:Y:S01]  /*5fcb0*/  ULDC UR6, c[0x0][0x228] ;  /* 0x00008a0000067ab9 */ /* 0x000fe20000000800 */
[----:B------:R-:W-:Y:S01]  /*5fcc0*/  ISETP.LT.AND P1, PT, R244, UR4, !P1 ;  /* 0x00000004f4007c0c */ /* 0x000fe2000cf21270 */
[----:B------:R1:W-:Y:S01]  /*5fcd0*/  @P2 STG.E desc[UR8][R212.64], R249 ;  /* 0x000000f9d4002986 */ /* 0x0003e2000c101908 */
[----:B------:R-:W-:Y:S01]  /*5fce0*/  ISETP.LT.AND P4, PT, R83, UR6, !P0 ;  /* 0x0000000653007c0c */ /* 0x000fe2000c781270 */
[----:B------:R-:W-:Y:S01]  /*5fcf0*/  IMAD.WIDE R214, R9, 0x4, R86 ;  /* 0x0000000409d67825 */ /* 0x000fe200078e0256 */
[----:B------:R-:W-:Y:S01]  /*5fd00*/  ULDC UR4, c[0x0][0x228] ;  /* 0x00008a0000047ab9 */ /* 0x000fe20000000800 */
[----:B------:R-:W-:Y:S01]  /*5fd10*/  ULDC UR6, c[0x0][0x228] ;  /* 0x00008a0000067ab9 */ /* 0x000fe20000000800 */
[----:B-1----:R-:W4:Y:S04]  /*5fd20*/  LDL.LU R249, [R1+0xcc] ;  /* 0x0000cc0001f97983 */ /* 0x002f280000300800 */
[----:B--2---:R-:W-:Y:S04]  /*5fd30*/  @P6 STG.E desc[UR8][R150.64], R0 ;  /* 0x0000000096006986 */ /* 0x004fe8000c101908 */
[----:B------:R1:W-:Y:S01]  /*5fd40*/  @P5 STG.E desc[UR8][R148.64], R248 ;  /* 0x000000f894005986 */ /* 0x0003e2000c101908 */
[----:B------:R-:W-:Y:S01]  /*5fd50*/  ISETP.LT.AND P5, PT, R247, UR10, !P0 ;  /* 0x0000000af7007c0c */ /* 0x000fe2000c7a1270 */
[----:B------:R-:W-:Y:S01]  /*5fd60*/  ULDC UR10, c[0x0][0x228] ;  /* 0x00008a00000a7ab9 */ /* 0x000fe20000000800 */
[----:B------:R-:W-:Y:S01]  /*5fd70*/  ISETP.LT.AND P6, PT, R246, UR12, !P0 ;  /* 0x0000000cf6007c0c */ /* 0x000fe2000c7c1270 */
[----:B------:R-:W-:Y:S01]  /*5fd80*/  ULDC UR12, c[0x0][0x228] ;  /* 0x00008a00000c7ab9 */ /* 0x000fe20000000800 */
[C---:B-1----:R-:W-:Y:S01]  /*5fd90*/  IMAD.WIDE R148, R9.reuse, 0x4, R84 ;  /* 0x0000000409947825 */ /* 0x042fe200078e0254 */
[----:B------:R-:W-:Y:S01]  /*5fda0*/  IADD3 R150, R8, 0x6, RZ ;  /* 0x0000000608967810 */ /* 0x000fe20007ffe0ff */
[----:B------:R-:W2:Y:S02]  /*5fdb0*/  LDL.LU R248, [R1+0xbc] ;  /* 0x0000bc0001f87983 */ /* 0x000ea40000300800 */
[----:B------:R-:W-:-:S02]  /*5fdc0*/  VIADD R0, R9, UR28 ;  /* 0x0000001c09007c36 */ /* 0x000fc40008000000 */
[----:B---3--:R1:W-:Y:S01]  /*5fdd0*/  @P3 STG.E desc[UR8][R148.64], R240 ;  /* 0x000000f094003986 */ /* 0x0083e2000c101908 */
[----:B------:R-:W-:Y:S01]  /*5fde0*/  ISETP.GE.AND P2, PT, R150, R23, PT ;  /* 0x000000179600720c */ /* 0x000fe20003f46270 */
[----:B------:R-:W-:Y:S02]  /*5fdf0*/  IMAD.WIDE R212, R0, 0x4, R2 ;  /* 0x0000000400d47825 */ /* 0x000fe400078e0202 */
[----:B------:R3:W-:Y:S01]  /*5fe00*/  @P1 STG.E desc[UR8][R214.64], R245 ;  /* 0x000000f5d6001986 */ /* 0x0007e2000c101908 */
[----:B------:R-:W-:Y:S01]  /*5fe10*/  ISETP.LT.AND P1, PT, R244, UR4, !P0 ;  /* 0x00000004f4007c0c */ /* 0x000fe2000c721270 */
[----:B------:R-:W-:Y:S01]  /*5fe20*/  IMAD.WIDE R150, R0, 0x4, R10 ;  /* 0x0000000400967825 */ /* 0x000fe200078e020a */
[----:B------:R-:W-:Y:S01]  /*5fe30*/  ULDC UR4, c[0x0][0x228] ;  /* 0x00008a0000047ab9 */ /* 0x000fe20000000800 */
[----:B-1----:R-:W-:-:S04]  /*5fe40*/  IADD3 R148, R8, 0x7, RZ ;  /* 0x0000000708947810 */ /* 0x002fc80007ffe0ff */
[----:B------:R-:W-:Y:S01]  /*5fe50*/  ISETP.GE.AND P3, PT, R148, R23, PT ;  /* 0x000000179400720c */ /* 0x000fe20003f66270 */
[C---:B------:R-:W-:Y:S01]  /*5fe60*/  IMAD.WIDE R148, R0.reuse, 0x4, R84 ;  /* 0x0000000400947825 */ /* 0x040fe200078e0254 */
[----:B------:R1:W-:Y:S04]  /*5fe70*/  @P4 STG.E desc[UR8][R212.64], R241 ;  /* 0x000000f1d4004986 */ /* 0x0003e8000c101908 */
[----:B------:R-:W-:Y:S04]  /*5fe80*/  @P5 STG.E desc[UR8][R150.64], R242 ;  /* 0x000000f296005986 */ /* 0x000fe8000c101908 */
[----:B----4-:R4:W-:Y:S04]  /*5fe90*/  @P6 STG.E desc[UR8][R148.64], R243 ;  /* 0x000000f394006986 */ /* 0x0109e8000c101908 */
[----:B---3--:R-:W3:Y:S04]  /*5fea0*/  LDL.LU R245, [R1+0xac] ;  /* 0x0000ac0001f57983 */ /* 0x008ee80000300800 */
[----:B-1----:R-:W3:Y:S01]  /*5feb0*/  LDL.LU R241, [R1+0x9c] ;  /* 0x00009c0001f17983 */ /* 0x002ee20000300800 */
[----:B----4-:R-:W-:-:S03]  /*5fec0*/  IMAD.WIDE R148, R0, 0x4, R86 ;  /* 0x0000000400947825 */ /* 0x010fc600078e0256 */
[----:B------:R-:W4:Y:S04]  /*5fed0*/  LDL.LU R242, [R1+0x8c] ;  /* 0x00008c0001f27983 */ /* 0x000f280000300800 */
[----:B------:R-:W4:Y:S04]  /*5fee0*/  LDL.LU R243, [R1+0xc] ;  /* 0x00000c0001f37983 */ /* 0x000f280000300800 */
[----:B------:R1:W-:Y:S04]  /*5fef0*/  @P1 STG.E desc[UR8][R148.64], R250 ;  /* 0x000000fa94001986 */ /* 0x0003e8000c101908 */
[----:B-1----:R-:W2:Y:S01]  /*5ff00*/  LDL.LU R250, [R1+0xdc] ;  /* 0x0000dc0001fa7983 */ /* 0x002ea20000300800 */
[----:B------:R-:W-:Y:S01]  /*5ff10*/  ISETP.LT.AND P0, PT, R83, UR4, !P2 ;  /* 0x0000000453007c0c */ /* 0x000fe2000d701270 */
[----:B------:R-:W-:Y:S01]  /*5ff20*/  ULDC UR4, c[0x0][0x228] ;  /* 0x00008a0000047ab9 */ /* 0x000fe20000000800 */
[----:B------:R-:W-:-:S02]  /*5ff30*/  ISETP.LT.AND P4, PT, R247, UR6, !P2 ;  /* 0x00000006f7007c0c */ /* 0x000fc4000d781270 */
[----:B------:R-:W-:Y:S01]  /*5ff40*/  IADD3 R9, R0, UR28, RZ ;  /* 0x0000001c00097c10 */ /* 0x000fe2000fffe0ff */
[----:B------:R-:W-:Y:S01]  /*5ff50*/  VIADD R240, R8, 0x8 ;  /* 0x0000000808f07836 */ /* 0x000fe20000000000 */
[----:B------:R-:W-:Y:S01]  /*5ff60*/  ISETP.LT.AND P5, PT, R246, UR10, !P2 ;  /* 0x0000000af6007c0c */ /* 0x000fe2000d7a1270 */
[----:B------:R-:W-:Y:S01]  /*5ff70*/  ULDC UR6, c[0x0][0x228] ;  /* 0x00008a0000067ab9 */ /* 0x000fe20000000800 */
[----:B------:R-:W-:Y:S01]  /*5ff80*/  ISETP.LT.AND P2, PT, R244, UR12, !P2 ;  /* 0x0000000cf4007c0c */ /* 0x000fe2000d741270 */
[----:B------:R-:W-:Y:S01]  /*5ff90*/  IMAD.WIDE R150, R9, 0x4, R2 ;  /* 0x0000000409967825 */ /* 0x000fe200078e0202 */
[----:B------:R-:W-:Y:S01]  /*5ffa0*/  ISETP.LT.AND P6, PT, R83, UR14, !P3 ;  /* 0x0000000e53007c0c */ /* 0x000fe2000dfc1270 */
[----:B------:R-:W-:Y:S02]  /*5ffb0*/  ULDC UR10, c[0x0][0x228] ;  /* 0x00008a00000a7ab9 */ /* 0x000fe40000000800 */
[----:B------:R-:W-:-:S04]  /*5ffc0*/  IMAD.WIDE R214, R9, 0x4, R10 ;  /* 0x0000000409d67825 */ /* 0x000fc800078e020a */
[----:B------:R-:W-:-:S04]  /*5ffd0*/  IMAD.WIDE R212, R9, 0x4, R84 ;  /* 0x0000000409d47825 */ /* 0x000fc800078e0254 */
[----:B------:R-:W-:-:S04]  /*5ffe0*/  IMAD.WIDE R148, R9, 0x4, R86 ;  /* 0x0000000409947825 */ /* 0x000fc800078e0256 */
[----:B------:R-:W-:Y:S01]  /*5fff0*/  VIADD R0, R9, UR28 ;  /* 0x0000001c09007c36 */ /* 0x000fe20008000000 */
[----:B------:R-:W-:Y:S01]  /*60000*/  ISETP.GE.AND P1, PT, R240, R23, PT ;  /* 0x00000017f000720c */ /* 0x000fe20003f26270 */
[----:B------:R-:W-:Y:S01]  /*60010*/  ULDC UR12, c[0x0][0x228] ;  /* 0x00008a00000c7ab9 */ /* 0x000fe20000000800 */
[----:B------:R-:W-:Y:S01]  /*60020*/  IADD3 R240, R8, 0x9, RZ ;  /* 0x0000000908f07810 */ /* 0x000fe20007ffe0ff */
[----:B------:R-:W-:Y:S01]  /*60030*/  VIADD R9, R0, UR28 ;  /* 0x0000001c00097c36 */ /* 0x000fe20008000000 */
[----:B------:R-:W-:Y:S01]  /*60040*/  ULDC UR14, c[0x0][0x228] ;  /* 0x00008a00000e7ab9 */ /* 0x000fe20000000800 */
[----:B--2---:R1:W-:Y:S04]  /*60050*/  @P0 STG.E desc[UR8][R150.64], R250 ;  /* 0x000000fa96000986 */ /* 0x0043e8000c101908 */
[----:B------:R-:W-:Y:S04]  /*60060*/  @P4 STG.E desc[UR8][R214.64], R249 ;  /* 0x000000f9d6004986 */ /* 0x000fe8000c101908 */
[----:B------:R2:W-:Y:S01]  /*60070*/  @P5 STG.E desc[UR8][R212.64], R248 ;  /* 0x000000f8d4005986 */ /* 0x0005e2000c101908 */
[----:B------:R-:W-:Y:S01]  /*60080*/  ISETP.LT.AND P4, PT, R246, UR6, !P3 ;  /* 0x00000006f6007c0c */ /* 0x000fe2000df81270 */
[----:B------:R-:W-:-:S02]  /*60090*/  ULDC UR6, c[0x0][0x228] ;  /* 0x00008a0000067ab9 */ /* 0x000fc40000000800 */
[----:B---3--:R3:W-:Y:S01]  /*600a0*/  @P2 STG.E desc[UR8][R148.64], R245 ;  /* 0x000000f594002986 */ /* 0x0087e2000c101908 */
[----:B------:R-:W-:Y:S01]  /*600b0*/  ISETP.LT.AND P2, PT, R247, UR4, !P3 ;  /* 0x00000004f7007c0c */ /* 0x000fe2000df41270 */
[----:B------:R-:W-:Y:S01]  /*600c0*/  ULDC UR4, c[0x0][0x228] ;  /* 0x00008a0000047ab9 */ /* 0x000fe20000000800 */
[----:B-1----:R-:W-:Y:S01]  /*600d0*/  IMAD.WIDE R150, R0, 0x4, R2 ;  /* 0x0000000400967825 */ /* 0x002fe200078e0202 */
[----:B------:R-:W-:Y:S01]  /*600e0*/  ISETP.LT.AND P3, PT, R244, UR4, !P3 ;  /* 0x00000004f4007c0c */ /* 0x000fe2000df61270 */
[----:B------:R-:W-:-:S03]  /*600f0*/  ULDC UR4, c[0x0][0x228] ;  /* 0x00008a0000047ab9 */ /* 0x000fc60000000800 */
[----:B------:R1:W-:Y:S01]  /*60100*/  @P6 STG.E desc[UR8][R150.64], R241 ;  /* 0x000000f196006986 */ /* 0x0003e2000c101908 */
[----:B------:R-:W-:Y:S01]  /*60110*/  ISETP.LT.AND P6, PT, R83, UR6, !P1 ;  /* 0x0000000653007c0c */ /* 0x000fe2000cfc1270 */
[----:B--2---:R-:W-:Y:S01]  /*60120*/  IMAD.WIDE R212, R0, 0x4, R86 ;  /* 0x0000000400d47825 */ /* 0x004fe200078e0256 */
[----:B------:R-:W-:Y:S01]  /*60130*/  ISETP.LT.AND P5, PT, R247, UR4, !P1 ;  /* 0x00000004f7007c0c */ /* 0x000fe2000cfa1270 */
[----:B------:R-:W-:Y:S01]  /*60140*/  ULDC UR4, c[0x0][0x228] ;  /* 0x00008a0000047ab9 */ /* 0x000fe20000000800 */
[----:B------:R-:W-:Y:S01]  /*60150*/  ISETP.GE.AND P0, PT, R240, R23, PT ;  /* 0x00000017f000720c */ /* 0x000fe20003f06270 */
[----:B---3--:R-:W-:Y:S01]  /*60160*/  IMAD.WIDE R148, R0, 0x4, R84 ;  /* 0x0000000400947825 */ /* 0x008fe200078e0254 */
[----:B------:R-:W-:-:S03]  /*60170*/  ULDC UR6, c[0x0][0x228] ;  /* 0x00008a0000067ab9 */ /* 0x000fc60000000800 */
[----:B-1----:R-:W-:-:S05]  /*60180*/  IMAD.WIDE R150, R0, 0x4, R10 ;  /* 0x0000000400967825 */ /* 0x002fca00078e020a */
[----:B----4-:R1:W-:Y:S01]  /*60190*/  @P2 STG.E desc[UR8][R150.64], R242 ;  /* 0x000000f296002986 */ /* 0x0103e2000c101908 */
[----:B------:R-:W-:-:S03]  /*601a0*/  IMAD.WIDE R214, R9, 0x4, R10 ;  /* 0x0000000409d67825 */ /* 0x000fc600078e020a */
[----:B------:R2:W-:Y:S04]  /*601b0*/  @P4 STG.E desc[UR8][R148.64], R243 ;  /* 0x000000f394004986 */ /* 0x0005e8000c101908 */
[----:B------:R-:W-:Y:S01]  /*601c0*/  @P3 STG.E desc[UR8][R212.64], R251 ;  /* 0x000000fbd4003986 */ /* 0x000fe2000c101908 */
[----:B------:R-:W-:Y:S01]  /*601d0*/  ISETP.LT.AND P3, PT, R246, UR4, !P1 ;  /* 0x00000004f6007c0c */ /* 0x000fe2000cf61270 */
[----:B------:R-:W-:Y:S01]  /*601e0*/  ULDC UR4, c[0x0][0x228] ;  /* 0x00008a0000047ab9 */ /* 0x000fe20000000800 */
[----:B-1----:R-:W-:Y:S01]  /*601f0*/  IMAD.WIDE R150, R9, 0x4, R2 ;  /* 0x0000000409967825 */ /* 0x002fe200078e0202 */
[----:B------:R-:W-:Y:S01]  /*60200*/  ISETP.LT.AND P1, PT, R244, UR4, !P1 ;  /* 0x00000004f4007c0c */ /* 0x000fe2000cf21270 */
[----:B------:R-:W-:Y:S01]  /*60210*/  ULDC UR4, c[0x0][0x228] ;  /* 0x00008a0000047ab9 */ /* 0x000fe20000000800 */
[----:B------:R-:W-:Y:S01]  /*60220*/  ISETP.LT.AND P4, PT, R83, UR6, !P0 ;  /* 0x0000000653007c0c */ /* 0x000fe2000c781270 */
[C---:B------:R-:W-:Y:S01]  /*60230*/  VIADD R245, R9.reuse, UR28 ;  /* 0x0000001c09f57c36 */ /* 0x040fe20008000000 */
[----:B------:R1:W-:Y:S01]  /*60240*/  @P6 STG.E desc[UR8][R150.64], R16 ;  /* 0x0000001096006986 */ /* 0x0003e2000c101908 */
[----:B------:R-:W-:Y:S01]  /*60250*/  IADD3 R0, R8, 0xa, RZ ;  /* 0x0000000a08007810 */ /* 0x000fe20007ffe0ff */
[----:B------:R-:W-:Y:S01]  /*60260*/  IMAD.WIDE R240, R9, 0x4, R84 ;  /* 0x0000000409f07825 */ /* 0x000fe200078e0254 */
[----:B------:R-:W-:Y:S01]  /*60270*/  ULDC UR6, c[0x0][0x228] ;  /* 0x00008a0000067ab9 */ /* 0x000fe20000000800 */
[----:B------:R3:W-:Y:S01]  /*60280*/  @P5 STG.E desc[UR8][R214.64], R12 ;  /* 0x0000000cd6005986 */ /* 0x0007e2000c101908 */
[----:B------:R-:W-:Y:S01]  /*60290*/  ISETP.LT.AND P5, PT, R247, UR10, !P0 ;  /* 0x0000000af7007c0c */ /* 0x000fe2000c7a1270 */
[----:B--2---:R-:W-:Y:S01]  /*602a0*/  IMAD.WIDE R148, R9, 0x4, R86 ;  /* 0x0000000409947825 */ /* 0x004fe200078e0256 */
[----:B------:R-:W-:-:S02]  /*602b0*/  ISETP.LT.AND P6, PT, R246, UR12, !P0 ;  /* 0x0000000cf6007c0c */ /* 0x000fc4000c7c1270 */
[-C--:B------:R-:W-:Y:S01]  /*602c0*/  ISETP.GE.AND P2, PT, R0, R23.reuse, PT ;  /* 0x000000170000720c */ /* 0x080fe20003f46270 */
[C---:B-1----:R-:W-:Y:S01]  /*602d0*/  IMAD.WIDE R150, R245.reuse, 0x4, R2 ;  /* 0x00000004f5967825 */ /* 0x042fe200078e0202 */
[----:B------:R-:W-:Y:S01]  /*602e0*/  ISETP.LT.AND P0, PT, R244, UR4, !P0 ;  /* 0x00000004f4007c0c */ /* 0x000fe2000c701270 */
[----:B------:R-:W-:Y:S01]  /*602f0*/  @P3 STG.E desc[UR8][R240.64], R4 ;  /* 0x00000004f0003986 */ /* 0x000fe2000c101908 */
[----:B------:R-:W-:Y:S01]  /*60300*/  IADD3 R0, R8, 0xb, RZ ;  /* 0x0000000b08007810 */ /* 0x000fe20007ffe0ff */
[----:B------:R-:W-:Y:S01]  /*60310*/  IMAD.WIDE R212, R245, 0x4, R10 ;  /* 0x00000004f5d47825 */ /* 0x000fe200078e020a */
[----:B------:R-:W-:Y:S01]  /*60320*/  ULDC UR4, c[0x0][0x228] ;  /* 0x00008a0000047ab9 */ /* 0x000fe20000000800 */
[----:B------:R1:W-:Y:S01]  /*60330*/  @P1 STG.E desc[UR8][R148.64], R24 ;  /* 0x0000001894001986 */ /* 0x0003e2000c101908 */
[----:B------:R-:W-:Y:S01]  /*60340*/  ISETP.LT.AND P1, PT, R83, UR4, !P2 ;  /* 0x0000000453007c0c */ /* 0x000fe2000d721270 */
[----:B---3--:R-:W-:Y:S01]  /*60350*/  IMAD.WIDE R214, R245, 0x4, R84 ;  /* 0x00000004f5d67825 */ /* 0x008fe200078e0254 */
[----:B------:R-:W-:Y:S01]  /*60360*/  ISETP.GE.AND P3, PT, R0, R23, PT ;  /* 0x000000170000720c */ /* 0x000fe20003f66270 */
[----:B------:R-:W-:Y:S01]  /*60370*/  @P4 STG.E desc[UR8][R150.64], R20 ;  /* 0x0000001496004986 */ /* 0x000fe2000c101908 */
[----:B------:R-:W-:Y:S01]  /*60380*/  ISETP.LT.AND P4, PT, R247, UR6, !P2 ;  /* 0x00000006f7007c0c */ /* 0x000fe2000d781270 */
[----:B------:R-:W-:Y:S01]  /*60390*/  ULDC UR10, c[0x0][0x228] ;  /* 0x00008a00000a7ab9 */ /* 0x000fe20000000800 */
[----:B------:R-:W-:Y:S01]  /*603a0*/  ULDC UR12, c[0x0][0x228] ;  /* 0x00008a00000c7ab9 */ /* 0x000fe20000000800 */
[----:B------:R2:W-:Y:S01]  /*603b0*/  @P5 STG.E desc[UR8][R212.64], R120 ;  /* 0x00000078d4005986 */ /* 0x0005e2000c101908 */
[----:B------:R-:W-:-:S02]  /*603c0*/  ISETP.LT.AND P5, PT, R246, UR10, !P2 ;  /* 0x0000000af6007c0c */ /* 0x000fc4000d7a1270 */
[C---:B-1----:R-:W-:Y:S01]  /*603d0*/  IADD3 R149, R245.reuse, UR28, RZ ;  /* 0x0000001cf5957c10 */ /* 0x042fe2000fffe0ff */
[----:B------:R1:W-:Y:S01]  /*603e0*/  @P6 STG.E desc[UR8][R214.64], R92 ;  /* 0x0000005cd6006986 */ /* 0x0003e2000c101908 */
[----:B------:R-:W-:Y:S01]  /*603f0*/  ISETP.LT.AND P2, PT, R244, UR12, !P2 ;  /* 0x0000000cf4007c0c */ /* 0x000fe2000d741270 */
[----:B------:R-:W-:Y:S01]  /*60400*/  IMAD.WIDE R242, R245, 0x4, R86 ;  /* 0x00000004f5f27825 */ /* 0x000fe200078e0256 */
[----:B------:R-:W-:Y:S01]  /*60410*/  ISETP.LT.AND P6, PT, R83, UR14, !P3 ;  /* 0x0000000e53007c0c */ /* 0x000fe2000dfc1270 */
[----:B------:R-:W-:Y:S01]  /*60420*/  ULDC UR4, c[0x0][0x228] ;  /* 0x00008a0000047ab9 */ /* 0x000fe20000000800 */
[----:B------:R-:W-:Y:S01]  /*60430*/  ULDC UR6, c[0x0][0x228] ;  /* 0x00008a0000067ab9 */ /* 0x000fe20000000800 */
[C---:B------:R-:W-:Y:S01]  /*60440*/  VIADD R9, R149.reuse, UR28 ;  /* 0x0000001c95097c36 */ /* 0x040fe20008000000 */
[----:B------:R-:W-:Y:S01]  /*60450*/  ULDC UR10, c[0x0][0x228] ;  /* 0x00008a00000a7ab9 */ /* 0x000fe20000000800 */
[----:B--2---:R-:W-:-:S04]  /*60460*/  IMAD.WIDE R212, R149, 0x4, R10 ;  /* 0x0000000495d47825 */ /* 0x004fc800078e020a */
[C---:B-1----:R-:W-:Y:S01]  /*60470*/  IMAD.WIDE R214, R149.reuse, 0x4, R2 ;  /* 0x0000000495d67825 */ /* 0x042fe200078e0202 */
[----:B------:R-:W-:Y:S01]  /*60480*/  @P0 STG.E desc[UR8][R242.64], R88 ;  /* 0x00000058f2000986 */ /* 0x000fe2000c101908 */
[----:B------:R-:W-:Y:S01]  /*60490*/  ULDC UR12, c[0x0][0x228] ;  /* 0x00008a00000c7ab9 */ /* 0x000fe20000000800 */
[----:B------:R-:W-:Y:S01]  /*604a0*/  ULDC UR14, c[0x0][0x228] ;  /* 0x00008a00000e7ab9 */ /* 0x000fe20000000800 */
[----:B------:R-:W-:Y:S01]  /*604b0*/  VIADD R0, R8, 0xc ;  /* 0x0000000c08007836 */ /* 0x000fe20000000000 */
[----:B------:R-:W-:Y:S01]  /*604c0*/  @P1 STG.E desc[UR8][R214.64], R17 ;  /* 0x00000011d6001986 */ /* 0x000fe2000c101908 */
[C---:B------:R-:W-:Y:S01]  /*604d0*/  IMAD.WIDE R150, R149.reuse, 0x4, R84 ;  /* 0x0000000495967825 */ /* 0x040fe200078e0254 */
[----:B------:R-:W-:Y:S01]  /*604e0*/  ISETP.LT.AND P1, PT, R246, UR6, !P3 ;  /* 0x00000006f6007c0c */ /* 0x000fe2000df21270 */
[----:B------:R-:W-:Y:S01]  /*604f0*/  ULDC UR6, c[0x0][0x228] ;  /* 0x00008a0000067ab9 */ /* 0x000fe20000000800 */
[----:B------:R1:W-:Y:S01]  /*60500*/  @P4 STG.E desc[UR8][R212.64], R13 ;  /* 0x0000000dd4004986 */ /* 0x0003e2000c101908 */
[----:B------:R-:W-:Y:S01]  /*60510*/  IMAD.WIDE R148, R149, 0x4, R86 ;  /* 0x0000000495947825 */ /* 0x000fe200078e0256 */
[----:B------:R-:W-:Y:S01]  /*60520*/  ISETP.LT.AND P4, PT, R247, UR4, !P3 ;  /* 0x00000004f7007c0c */ /* 0x000fe2000df81270 */
[----:B------:R-:W-:-:S02]  /*60530*/  ULDC UR4, c[0x0][0x228] ;  /* 0x00008a0000047ab9 */ /* 0x000fc40000000800 */
[----:B------:R-:W-:Y:S01]  /*60540*/  IMAD.WIDE R240, R9, 0x4, R2 ;  /* 0x0000000409f07825 */ /* 0x000fe200078e0202 */
[----:B------:R-:W-:Y:S01]  /*60550*/  ISETP.GE.AND P0, PT, R0, R23, PT ;  /* 0x000000170000720c */ /* 0x000fe20003f06270 */
[----:B------:R2:W-:Y:S01]  /*60560*/  @P5 STG.E desc[UR8][R150.64], R5 ;  /* 0x0000000596005986 */ /* 0x0005e2000c101908 */
[----:B------:R-:W-:Y:S01]  /*60570*/  ISETP.LT.AND P3, PT, R244, UR4, !P3 ;  /* 0x00000004f4007c0c */ /* 0x000fe2000df61270 */
[----:B------:R-:W-:Y:S02]  /*60580*/  ULDC UR4, c[0x0][0x228] ;  /* 0x00008a0000047ab9 */ /* 0x000fe40000000800 */
[----:B------:R3:W-:Y:S01]  /*60590*/  @P2 STG.E desc[UR8][R148.64], R25 ;  /* 0x0000001994002986 */ /* 0x0007e2000c101908 */
[----:B------:R-:W-:Y:S01]  /*605a0*/  ISETP.LT.AND P5, PT, R247, UR4, !P0 ;  /* 0x00000004f7007c0c */ /* 0x000fe2000c7a1270 */
[----:B-1----:R-:W-:Y:S01]  /*605b0*/  IMAD.WIDE R12, R9, 0x4, R84 ;  /* 0x00000004090c7825 */ /* 0x002fe200078e0254 */
[----:B------:R-:W-:Y:S01]  /*605c0*/  IADD3 R0, R8, 0xd, RZ ;  /* 0x0000000d08007810 */ /* 0x000fe20007ffe0ff */
[----:B------:R1:W-:Y:S01]  /*605d0*/  @P6 STG.E desc[UR8][R240.64], R21 ;  /* 0x00000015f0006986 */ /* 0x0003e2000c101908 */
[----:B------:R-:W-:Y:S01]  /*605e0*/  ISETP.LT.AND P6, PT, R83, UR6, !P0 ;  /* 0x0000000653007c0c */ /* 0x000fe2000c7c1270 */
[----:B------:R-:W-:Y:S01]  /*605f0*/  IMAD.WIDE R16, R9, 0x4, R86 ;  /* 0x0000000409107825 */ /* 0x000fe200078e0256 */
[----:B------:R-:W-:-:S03]  /*60600*/  ULDC UR4, c[0x0][0x228] ;  /* 0x00008a0000047ab9 */ /* 0x000fc60000000800 */
[----:B--2---:R-:W-:-:S04]  /*60610*/  IMAD.WIDE R4, R9, 0x4, R10 ;  /* 0x0000000409047825 */ /* 0x004fc800078e020a */
[----:B---3--:R-:W-:Y:S01]  /*60620*/  VIADD R149, R9, UR28 ;  /* 0x0000001c09957c36 */ /* 0x008fe20008000000 */
[----:B------:R2:W-:Y:S01]  /*60630*/  @P4 STG.E desc[UR8][R4.64], R121 ;  /* 0x0000007904004986 */ /* 0x0005e2000c101908 */
[-C--:B------:R-:W-:Y:S01]  /*60640*/  ISETP.GE.AND P2, PT, R0, R23.reuse, PT ;  /* 0x000000170000720c */ /* 0x080fe20003f46270 */
[----:B------:R-:W-:Y:S01]  /*60650*/  ULDC UR6, c[0x0][0x228] ;  /* 0x00008a0000067ab9 */ /* 0x000fe20000000800 */
[C---:B-1----:R-:W-:Y:S01]  /*60660*/  IMAD.WIDE R20, R149.reuse, 0x4, R2 ;  /* 0x0000000495147825 */ /* 0x042fe200078e0202 */
[----:B------:R1:W-:Y:S01]  /*60670*/  @P1 STG.E desc[UR8][R12.64], R93 ;  /* 0x0000005d0c001986 */ /* 0x0003e2000c101908 */
[----:B------:R-:W-:Y:S01]  /*60680*/  ISETP.LT.AND P1, PT, R246, UR4, !P0 ;  /* 0x00000004f6007c0c */ /* 0x000fe2000c721270 */
[----:B------:R-:W-:Y:S01]  /*60690*/  ULDC UR4, c[0x0][0x228] ;  /* 0x00008a0000047ab9 */ /* 0x000fe20000000800 */
[----:B------:R-:W-:Y:S01]  /*606a0*/  IMAD.WIDE R24, R149, 0x4, R10 ;  /* 0x0000000495187825 */ /* 0x000fe200078e020a */
[----:B------:R3:W-:Y:S01]  /*606b0*/  @P3 STG.E desc[UR8][R16.64], R89 ;  /* 0x0000005910003986 */ /* 0x0007e2000c101908 */
[----:B------:R-:W-:Y:S01]  /*606c0*/  ISETP.LT.AND P0, PT, R244, UR4, !P0 ;  /* 0x00000004f4007c0c */ /* 0x000fe2000c701270 */
[----:B------:R-:W-:Y:S01]  /*606d0*/  ULDC UR4, c[0x0][0x228] ;  /* 0x00008a0000047ab9 */ /* 0x000fe20000000800 */
[----:B------:R-:W-:Y:S01]  /*606e0*/  ISETP.LT.AND P3, PT, R83, UR6, !P2 ;  /* 0x0000000653007c0c */ /* 0x000fe2000d761270 */
[----:B------:R4:W-:Y:S01]  /*606f0*/  @P6 STG.E desc[UR8][R20.64], R18 ;  /* 0x0000001214006986 */ /* 0x0009e2000c101908 */
[----:B------:R-:W-:Y:S01]  /*60700*/  IADD3 R0, R8, 0xe, RZ ;  /* 0x0000000e08007810 */ /* 0x000fe20007ffe0ff */
[----:B------:R-:W-:Y:S01]  /*60710*/  VIADD R9, R149, UR28 ;  /* 0x0000001c95097c36 */ /* 0x000fe20008000000 */
[----:B------:R-:W-:Y:S01]  /*60720*/  ULDC UR6, c[0x0][0x228] ;  /* 0x00008a0000067ab9 */ /* 0x000fe20000000800 */
[----:B------:R4:W-:Y:S01]  /*60730*/  @P5 STG.E desc[UR8][R24.64], R14 ;  /* 0x0000000e18005986 */ /* 0x0009e2000c101908 */
[----:B------:R-:W-:Y:S01]  /*60740*/  ISETP.LT.AND P5, PT, R247, UR10, !P2 ;  /* 0x0000000af7007c0c */ /* 0x000fe2000d7a1270 */
[C---:B--2---:R-:W-:Y:S01]  /*60750*/  IMAD.WIDE R4, R149.reuse, 0x4, R84 ;  /* 0x0000000495047825 */ /* 0x044fe200078e0254 */
[----:B------:R-:W-:Y:S01]  /*60760*/  ISETP.LT.AND P6, PT, R246, UR12, !P2 ;  /* 0x0000000cf6007c0c */ /* 0x000fe2000d7c1270 */
[----:B------:R-:W-:Y:S01]  /*60770*/  ULDC UR10, c[0x0][0x228] ;  /* 0x00008a00000a7ab9 */ /* 0x000fe20000000800 */
[----:B------:R-:W-:Y:S01]  /*60780*/  ISETP.LT.AND P2, PT, R244, UR4, !P2 ;  /* 0x00000004f4007c0c */ /* 0x000fe2000d741270 */
[----:B-1----:R-:W-:Y:S01]  /*60790*/  IMAD.WIDE R12, R149, 0x4, R86 ;  /* 0x00000004950c7825 */ /* 0x002fe200078e0256 */
[----:B------:R-:W-:Y:S01]  /*607a0*/  ISETP.GE.AND P4, PT, R0, R23, PT ;  /* 0x000000170000720c */ /* 0x000fe20003f86270 */
[----:B------:R1:W-:Y:S01]  /*607b0*/  @P1 STG.E desc[UR8][R4.64], R6 ;  /* 0x0000000604001986 */ /* 0x0003e2000c101908 */
[----:B------:R-:W-:Y:S01]  /*607c0*/  IADD3 R0, R8, 0xf, RZ ;  /* 0x0000000f08007810 */ /* 0x000fe20007ffe0ff */
[----:B---3--:R-:W-:Y:S01]  /*607d0*/  IMAD.WIDE R16, R9, 0x4, R2 ;  /* 0x0000000409107825 */ /* 0x008fe200078e0202 */
[----:B------:R-:W-:-:S03]  /*607e0*/  ULDC UR4, c[0x0][0x228] ;  /* 0x00008a0000047ab9 */ /* 0x000fc60000000800 */
[C---:B----4-:R-:W-:Y:S01]  /*607f0*/  IMAD.WIDE R20, R9.reuse, 0x4, R10 ;  /* 0x0000000409147825 */ /* 0x050fe200078e020a */
[----:B------:R-:W-:Y:S01]  /*60800*/  ISETP.GE.AND P1, PT, R0, R23, PT ;  /* 0x000000170000720c */ /* 0x000fe20003f26270 */
[----:B------:R2:W-:Y:S01]  /*60810*/  @P0 STG.E desc[UR8][R12.64], R26 ;  /* 0x0000001a0c000986 */ /* 0x0005e2000c101908 */
[----:B------:R-:W-:Y:S01]  /*60820*/  ULDC UR12, c[0x0][0x228] ;  /* 0x00008a00000c7ab9 */ /* 0x000fe20000000800 */
[C---:B------:R-:W-:Y:S02]  /*60830*/  IMAD.WIDE R24, R9.reuse, 0x4, R84 ;  /* 0x0000000409187825 */ /* 0x040fe400078e0254 */
[----:B------:R3:W-:Y:S02]  /*60840*/  @P3 STG.E desc[UR8][R16.64], R22 ;  /* 0x0000001610003986 */ /* 0x0007e4000c101908 */
[----:B-1----:R-:W-:Y:S01]  /*60850*/  IMAD.WIDE R4, R9, 0x4, R86 ;  /* 0x0000000409047825 */ /* 0x002fe200078e0256 */
[C---:B------:R-:W-:Y:S01]  /*60860*/  IADD3 R6, R8.reuse, 0x11, RZ ;  /* 0x0000001108067810 */ /* 0x040fe20007ffe0ff */
[----:B------:R1:W-:Y:S02]  /*60870*/  @P5 STG.E desc[UR8][R20.64], R122 ;  /* 0x0000007a14005986 */ /* 0x0003e4000c101908 */
[----:B------:R-:W-:-:S02]  /*60880*/  VIADD R0, R8, 0x10 ;  /* 0x0000001008007836 */ /* 0x000fc40000000000 */
[----:B------:R4:W-:Y:S03]  /*60890*/  @P6 STG.E desc[UR8][R24.64], R94 ;  /* 0x0000005e18006986 */ /* 0x0009e6000c101908 */
[-C--:B------:R-:W-:Y:S01]  /*608a0*/  ISETP.GE.AND P3, PT, R0, R23.reuse, PT ;  /* 0x000000170000720c */ /* 0x080fe20003f66270 */
[----:B------:R4:W-:Y:S01]  /*608b0*/  @P2 STG.E desc[UR8][R4.64], R90 ;  /* 0x0000005a04002986 */ /* 0x0009e2000c101908 */
[----:B------:R-:W-:-:S03]  /*608c0*/  ISETP.GE.AND P2, PT, R6, R23, PT ;  /* 0x000000170600720c */ /* 0x000fc60003f46270 */
[----:B------:R-:W4:Y:S01]  /*608d0*/  LDL.LU R23, [R1+0x1894] ;  /* 0x0018940001177983 */ /* 0x000f220000300800 */
[----:B------:R-:W-:Y:S01]  /*608e0*/  ISETP.LT.AND P0, PT, R83, UR4, !P4 ;  /* 0x0000000453007c0c */ /* 0x000fe2000e701270 */
[----:B------:R-:W-:Y:S01]  /*608f0*/  ULDC UR4, c[0x0][0x228] ;  /* 0x00008a0000047ab9 */ /* 0x000fe20000000800 */
[----:B------:R-:W-:Y:S01]  /*60900*/  ISETP.LT.AND P6, PT, R247, UR6, !P4 ;  /* 0x00000006f7007c0c */ /* 0x000fe2000e7c1270 */
[----:B------:R-:W-:Y:S01]  /*60910*/  VIADD R89, R9, UR28 ;  /* 0x0000001c09597c36 */ /* 0x000fe20008000000 */
[----:B------:R-:W-:Y:S01]  /*60920*/  ISETP.LT.AND P5, PT, R246, UR4, !P4 ;  /* 0x00000004f6007c0c */ /* 0x000fe2000e7a1270 */
[----:B------:R-:W-:Y:S01]  /*60930*/  ULDC UR4, c[0x0][0x228] ;  /* 0x00008a0000047ab9 */ /* 0x000fe20000000800 */
[----:B------:R-:W-:Y:S01]  /*60940*/  ISETP.LT.AND P4, PT, R244, UR10, !P4 ;  /* 0x0000000af4007c0c */ /* 0x000fe2000e781270 */
[----:B--2---:R-:W-:Y:S01]  /*60950*/  IMAD.WIDE R12, R89, 0x4, R2 ;  /* 0x00000004590c7825 */ /* 0x004fe200078e0202 */
[----:B------:R-:W-:Y:S01]  /*60960*/  ULDC UR6, c[0x0][0x228] ;  /* 0x00008a0000067ab9 */ /* 0x000fe20000000800 */
[----:B------:R-:W-:-:S02]  /*60970*/  ULDC UR10, c[0x0][0x228] ;  /* 0x00008a00000a7ab9 */ /* 0x000fc40000000800 */
[----:B---3--:R-:W-:-:S04]  /*60980*/  IMAD.WIDE R16, R89, 0x4, R10 ;  /* 0x0000000459107825 */ /* 0x008fc800078e020a */
[C---:B-1----:R-:W-:Y:S01]  /*60990*/  IMAD.WIDE R20, R89.reuse, 0x4, R84 ;  /* 0x0000000459147825 */ /* 0x042fe200078e0254 */
[----:B------:R-:W-:Y:S03]  /*609a0*/  @P0 STG.E desc[UR8][R12.64], R19 ;  /* 0x000000130c000986 */ /* 0x000fe6000c101908 */
[----:B----4-:R-:W-:Y:S01]  /*609b0*/  IMAD.WIDE R24, R89, 0x4, R86 ;  /* 0x0000000459187825 */ /* 0x010fe200078e0256 */
[----:B------:R-:W-:Y:S01]  /*609c0*/  @P6 STG.E desc[UR8][R16.64], R15 ;  /* 0x0000000f10006986 */ /* 0x000fe2000c101908 */
[----:B------:R-:W-:Y:S01]  /*609d0*/  ISETP.LT.AND P0, PT, R83, UR4, !P1 ;  /* 0x0000000453007c0c */ /* 0x000fe2000cf01270 */
[----:B------:R-:W-:Y:S02]  /*609e0*/  ULDC UR4, c[0x0][0x228] ;  /* 0x00008a0000047ab9 */ /* 0x000fe40000000800 */
[----:B------:R1:W-:Y:S01]  /*609f0*/  @P5 STG.E desc[UR8][R20.64], R7 ;  /* 0x0000000714005986 */ /* 0x0003e2000c101908 */
[----:B------:R-:W-:Y:S01]  /*60a00*/  ISETP.LT.AND P5, PT, R246, UR6, !P1 ;  /* 0x00000006f6007c0c */ /* 0x000fe2000cfa1270 */
[----:B------:R-:W-:Y:S01]  /*60a10*/  VIADD R0, R8, 0x12 ;  /* 0x0000001208007836 */ /* 0x000fe20000000000 */
[----:B------:R-:W-:Y:S01]  /*60a20*/  IADD3 R89, R89, UR28, RZ ;  /* 0x0000001c59597c10 */ /* 0x000fe2000fffe0ff */
[----:B------:R-:W-:Y:S01]  /*60a30*/  @P4 STG.E desc[UR8][R24.64], R27 ;  /* 0x0000001b18004986 */ /* 0x000fe2000c101908 */
[----:B------:R-:W-:Y:S01]  /*60a40*/  ISETP.LT.AND P4, PT, R247, UR4, !P1 ;  /* 0x00000004f7007c0c */ /* 0x000fe2000cf81270 */
[----:B------:R-:W-:Y:S01]  /*60a50*/  ULDC UR4, c[0x0][0x22c] ;  /* 0x00008b0000047ab9 */ /* 0x000fe20000000800 */
[----:B------:R-:W-:Y:S01]  /*60a60*/  ISETP.LT.AND P1, PT, R244, UR10, !P1 ;  /* 0x0000000af4007c0c */ /* 0x000fe2000cf21270 */
[----:B------:R-:W-:Y:S01]  /*60a70*/  IMAD.WIDE R4, R89, 0x4, R2 ;  /* 0x0000000459047825 */ /* 0x000fe200078e0202 */
[----:B------:R-:W-:Y:S01]  /*60a80*/  ISETP.LT.AND P6, PT, R83, UR12, !P3 ;  /* 0x0000000c53007c0c */ /* 0x000fe2000dfc1270 */
[----:B------:R-:W-:-:S02]  /*60a90*/  ULDC UR6, c[0x0][0x228] ;  /* 0x00008a0000067ab9 */ /* 0x000fc40000000800 */
[----:B-1----:R-:W-:-:S04]  /*60aa0*/  IMAD.WIDE R6, R89, 0x4, R10 ;  /* 0x0000000459067825 */ /* 0x002fc800078e020a */
[----:B------:R-:W-:-:S04]  /*60ab0*/  IMAD.WIDE R12, R89, 0x4, R84 ;  /* 0x00000004590c7825 */ /* 0x000fc800078e0254 */
[C---:B------:R-:W-:Y:S01]  /*60ac0*/  IMAD.WIDE R14, R89.reuse, 0x4, R86 ;  /* 0x00000004590e7825 */ /* 0x040fe200078e0256 */
[----:B------:R-:W-:Y:S01]  /*60ad0*/  IADD3 R9, R89, UR28, RZ ;  /* 0x0000001c59097c10 */ /* 0x000fe2000fffe0ff */
[----:B------:R-:W-:Y:S01]  /*60ae0*/  ULDC UR10, c[0x0][0x228] ;  /* 0x00008a00000a7ab9 */ /* 0x000fe20000000800 */
[----:B------:R-:W-:-:S03]  /*60af0*/  ULDC UR12, c[0x0][0x228] ;  /* 0x00008a00000c7ab9 */ /* 0x000fc60000000800 */
[C---:B------:R-:W-:Y:S01]  /*60b00*/  IMAD.WIDE R16, R9.reuse, 0x4, R2 ;  /* 0x0000000409107825 */ /* 0x040fe200078e0202 */
[----:B------:R-:W-:Y:S01]  /*60b10*/  IADD3 R19, R9, UR28, RZ ;  /* 0x0000001c09137c10 */ /* 0x000fe2000fffe0ff */
[----:B------:R1:W-:Y:S01]  /*60b20*/  @P0 STG.E desc[UR8][R4.64], R23 ;  /* 0x0000001704000986 */ /* 0x0003e2000c101908 */
[----:B------:R-:W-:Y:S01]  /*60b30*/  ISETP.GE.AND P0, PT, R0, UR4, PT ;  /* 0x0000000400007c0c */ /* 0x000fe2000bf06270 */
[----:B------:R-:W-:Y:S02]  /*60b40*/  ULDC UR4, c[0x0][0x228] ;  /* 0x00008a0000047ab9 */ /* 0x000fe40000000800 */
[----:B------:R2:W-:Y:S04]  /*60b50*/  @P4 STG.E desc[UR8][R6.64], R123 ;  /* 0x0000007b06004986 */ /* 0x0005e8000c101908 */
[----:B------:R3:W-:Y:S04]  /*60b60*/  @P5 STG.E desc[UR8][R12.64], R95 ;  /* 0x0000005f0c005986 */ /* 0x0007e8000c101908 */
[----:B------:R4:W-:Y:S01]  /*60b70*/  @P1 STG.E desc[UR8][R14.64], R91 ;  /* 0x0000005b0e001986 */ /* 0x0009e2000c101908 */
[----:B------:R-:W-:Y:S01]  /*60b80*/  ISETP.LT.AND P1, PT, R247, UR4, !P3 ;  /* 0x00000004f7007c0c */ /* 0x000fe2000df21270 */
[----:B------:R-:W-:-:S02]  /*60b90*/  ULDC UR4, c[0x0][0x228] ;  /* 0x00008a0000047ab9 */ /* 0x000fc40000000800 */
[----:B------:R-:W-:Y:S01]  /*60ba0*/  ISETP.LT.AND P4, PT, R246, UR4, !P3 ;  /* 0x00000004f6007c0c */ /* 0x000fe2000df81270 */
[----:B-1----:R-:W-:Y:S01]  /*60bb0*/  IMAD.WIDE R4, R9, 0x4, R10 ;  /* 0x0000000409047825 */ /* 0x002fe200078e020a */
[----:B------:R-:W-:-:S03]  /*60bc0*/  ISETP.LT.AND P3, PT, R244, UR6, !P3 ;  /* 0x00000006f4007c0c */ /* 0x000fc6000df61270 */
[----:B------:R-:W-:Y:S01]  /*60bd0*/  VIADD R0, R8, 0x13 ;  /* 0x0000001308007836 */ /* 0x000fe20000000000 */
[----:B------:R1:W-:Y:S01]  /*60be0*/  @P6 STG.E desc[UR8][R16.64], R60 ;  /* 0x0000003c10006986 */ /* 0x0003e2000c101908 */
[----:B--2---:R-:W-:Y:S01]  /*60bf0*/  IMAD.WIDE R6, R9, 0x4, R84 ;  /* 0x0000000409067825 */ /* 0x004fe200078e0254 */
[----:B------:R-:W-:Y:S01]  /*60c00*/  ULDC UR4, c[0x0][0x22c] ;  /* 0x00008b0000047ab9 */ /* 0x000fe20000000800 */
[----:B------:R-:W-:Y:S01]  /*60c10*/  ISETP.LT.AND P5, PT, R83, UR10, !P2 ;  /* 0x0000000a53007c0c */ /* 0x000fe2000d7a1270 */
[----:B------:R2:W-:Y:S01]  /*60c20*/  @P1 STG.E desc[UR8][R4.64], R28 ;  /* 0x0000001c04001986 */ /* 0x0005e2000c101908 */
[----:B------:R-:W-:Y:S01]  /*60c30*/  ISETP.GE.AND P1, PT, R0, UR4, PT ;  /* 0x0000000400007c0c */ /* 0x000fe2000bf26270 */
[----:B---3--:R-:W-:Y:S01]  /*60c40*/  IMAD.WIDE R12, R9, 0x4, R86 ;  /* 0x00000004090c7825 */ /* 0x008fe200078e0256 */
[----:B------:R-:W-:Y:S01]  /*60c50*/  ISETP.LT.AND P6, PT, R247, UR12, !P2 ;  /* 0x0000000cf7007c0c */ /* 0x000fe2000d7c1270 */
[----:B------:R-:W-:Y:S01]  /*60c60*/  ULDC UR4, c[0x0][0x228] ;  /* 0x00008a0000047ab9 */ /* 0x000fe20000000800 */
[----:B------:R3:W-:Y:S01]  /*60c70*/  @P4 STG.E desc[UR8][R6.64], R56 ;  /* 0x0000003806004986 */ /* 0x0007e2000c101908 */
[----:B------:R-:W-:Y:S01]  /*60c80*/  ISETP.LT.AND P4, PT, R246, UR4, !P2 ;  /* 0x00000004f6007c0c */ /* 0x000fe2000d781270 */
[----:B------:R-:W-:Y:S01]  /*60c90*/  ULDC UR4, c[0x0][0x228] ;  /* 0x00008a0000047ab9 */ /* 0x000fe20000000800 */
[----:B------:R-:W-:Y:S01]  /*60ca0*/  ULDC UR6, c[0x0][0x228] ;  /* 0x00008a0000067ab9 */ /* 0x000fe20000000800 */
[----:B------:R3:W-:Y:S01]  /*60cb0*/  @P3 STG.E desc[UR8][R12.64], R152 ;  /* 0x000000980c003986 */ /* 0x0007e2000c101908 */
[----:B------:R-:W-:Y:S01]  /*60cc0*/  ISETP.LT.AND P2, PT, R244, UR4, !P2 ;  /* 0x00000004f4007c0c */ /* 0x000fe2000d741270 */
[----:B----4-:R-:W-:Y:S01]  /*60cd0*/  IMAD.WIDE R14, R19, 0x4, R2 ;  /* 0x00000004130e7825 */ /* 0x010fe200078e0202 */
[----:B------:R-:W-:Y:S01]  /*60ce0*/  ISETP.LT.AND P3, PT, R83, UR6, !P0 ;  /* 0x0000000653007c0c */ /* 0x000fe2000c761270 */
[----:B------:R-:W-:Y:S01]  /*60cf0*/  ULDC UR10, c[0x0][0x228] ;  /* 0x00008a00000a7ab9 */ /* 0x000fe20000000800 */
[----:B------:R-:W-:Y:S01]  /*60d00*/  ULDC UR12, c[0x0][0x228] ;  /* 0x00008a00000c7ab9 */ /* 0x000fe20000000800 */
[C---:B-1----:R-:W-:Y:S01]  /*60d10*/  IMAD.WIDE R16, R19.reuse, 0x4, R10 ;  /* 0x0000000413107825 */ /* 0x042fe200078e020a */
[----:B------:R1:W-:Y:S03]  /*60d20*/  @P5 STG.E desc[UR8][R14.64], R124 ;  /* 0x0000007c0e005986 */ /* 0x0003e6000c101908 */
[----:B------:R-:W-:-:S02]  /*60d30*/  VIADD R9, R19, UR28 ;  /* 0x0000001c13097c36 */ /* 0x000fc40008000000 */
[----:B--2---:R-:W-:Y:S01]  /*60d40*/  IMAD.WIDE R4, R19, 0x4, R84 ;  /* 0x0000000413047825 */ /* 0x004fe200078e0254 */
[----:B------:R2:W-:Y:S01]  /*60d50*/  @P6 STG.E desc[UR8][R16.64], R160 ;  /* 0x000000a010006986 */ /* 0x0005e2000c101908 */
[----:B------:R-:W-:Y:S01]  /*60d60*/  ISETP.LT.AND P5, PT, R247, UR10, !P0 ;  /* 0x0000000af7007c0c */ /* 0x000fe2000c7a1270 */
[----:B------:R-:W-:Y:S01]  /*60d70*/  ULDC UR4, c[0x0][0x22c] ;  /* 0x00008b0000047ab9 */ /* 0x000fe20000000800 */
[----:B------:R-:W-:Y:S01]  /*60d80*/  IADD3 R0, R8, 0x14, RZ ;  /* 0x0000001408007810 */ /* 0x000fe20007ffe0ff */
[----:B---3--:R-:W-:Y:S01]  /*60d90*/  IMAD.WIDE R6, R19, 0x4, R86 ;  /* 0x0000000413067825 */ /* 0x008fe200078e0256 */
[----:B------:R-:W-:Y:S01]  /*60da0*/  ISETP.LT.AND P6, PT, R246, UR12, !P0 ;  /* 0x0000000cf6007c0c */ /* 0x000fe2000c7c1270 */
[----:B------:R3:W-:Y:S01]  /*60db0*/  @P4 STG.E desc[UR8][R4.64], R128 ;  /* 0x0000008004004986 */ /* 0x0007e2000c101908 */
[----:B------:R-:W-:Y:S01]  /*60dc0*/  ULDC UR6, c[0x0][0x228] ;  /* 0x00008a0000067ab9 */ /* 0x000fe20000000800 */
[C---:B------:R-:W-:Y:S01]  /*60dd0*/  IMAD.WIDE R12, R9.reuse, 0x4, R2 ;  /* 0x00000004090c7825 */ /* 0x040fe200078e0202 */
[----:B------:R-:W-:Y:S01]  /*60de0*/  ISETP.GE.AND P4, PT, R0, UR4, PT ;  /* 0x0000000400007c0c */ /* 0x000fe2000bf86270 */
[----:B------:R-:W-:Y:S01]  /*60df0*/  @P2 STG.E desc[UR8][R6.64], R156 ;  /* 0x0000009c06002986 */ /* 0x000fe2000c101908 */
[----:B------:R-:W-:Y:S01]  /*60e00*/  ULDC UR4, c[0x0][0x228] ;  /* 0x00008a0000047ab9 */ /* 0x000fe20000000800 */
[C---:B-1----:R-:W-:Y:S01]  /*60e10*/  IMAD.WIDE R14, R9.reuse, 0x4, R10 ;  /* 0x00000004090e7825 */ /* 0x042fe200078e020a */
[----:B------:R-:W-:Y:S01]  /*60e20*/  ULDC UR10, c[0x0][0x228] ;  /* 0x00008a00000a7ab9 */ /* 0x000fe20000000800 */
[----:B------:R-:W-:Y:S01]  /*60e30*/  @P3 STG.E desc[UR8][R12.64], R61 ;  /* 0x0000003d0c003986 */ /* 0x000fe2000c101908 */
[----:B------:R-:W-:Y:S01]  /*60e40*/  ISETP.LT.AND P3, PT, R244, UR4, !P0 ;  /* 0x00000004f4007c0c */ /* 0x000fe2000c761270 */
[----:B--2---:R-:W-:Y:S01]  /*60e50*/  IMAD.WIDE R16, R9, 0x4, R84 ;  /* 0x0000000409107825 */ /* 0x004fe200078e0254 */
[----:B------:R-:W-:-:S03]  /*60e60*/  ULDC UR12, c[0x0][0x228] ;  /* 0x00008a00000c7ab9 */ /* 0x000fc60000000800 */
[----:B------:R-:W-:Y:S01]  /*60e70*/  VIADD R0, R8, 0x15 ;  /* 0x0000001508007836 */ /* 0x000fe20000000000 */
[----:B------:R-:W-:Y:S01]  /*60e80*/  @P5 STG.E desc[UR8][R14.64], R29 ;  /* 0x0000001d0e005986 */ /* 0x000fe2000c101908 */
[----:B------:R-:W-:Y:S01]  /*60e90*/  ULDC UR4, c[0x0][0x22c] ;  /* 0x00008b0000047ab9 */ /* 0x000fe20000000800 */
[----:B------:R-:W-:Y:S01]  /*60ea0*/  ISETP.LT.AND P0, PT, R83, UR6, !P1 ;  /* 0x0000000653007c0c */ /* 0x000fe2000cf01270 */
[----:B---3--:R-:W-:Y:S01]  /*60eb0*/  IMAD.WIDE R4, R9, 0x4, R86 ;  /* 0x0000000409047825 */ /* 0x008fe200078e0256 */
[----:B------:R1:W-:Y:S01]  /*60ec0*/  @P6 STG.E desc[UR8][R16.64], R57 ;  /* 0x0000003910006986 */ /* 0x0003e2000c101908 */
[----:B------:R-:W-:Y:S01]  /*60ed0*/  ISETP.LT.AND P5, PT, R247, UR10, !P1 ;  /* 0x0000000af7007c0c */ /* 0x000fe2000cfa1270 */
[----:B------:R-:W-:Y:S01]  /*60ee0*/  ULDC UR6, c[0x0][0x228] ;  /* 0x00008a0000067ab9 */ /* 0x000fe20000000800 */
[----:B------:R-:W-:Y:S02]  /*60ef0*/  ISETP.LT.AND P6, PT, R246, UR12, !P1 ;  /* 0x0000000cf6007c0c */ /* 0x000fe4000cfc1270 */
[----:B------:R-:W-:Y:S01]  /*60f00*/  ISETP.GE.AND P2, PT, R0, UR4, PT ;  /* 0x0000000400007c0c */ /* 0x000fe2000bf46270 */
[----:B------:R-:W-:Y:S01]  /*60f10*/  VIADD R0, R8, 0x16 ;  /* 0x0000001608007836 */ /* 0x000fe20000000000 */
[----:B------:R-:W-:Y:S01]  /*60f20*/  ULDC UR4, c[0x0][0x22c] ;  /* 0x00008b0000047ab9 */ /* 0x000fe20000000800 */
[----:B------:R2:W-:Y:S01]  /*60f30*/  @P3 STG.E desc[UR8][R4.64], R153 ;  /* 0x0000009904003986 */ /* 0x0005e2000c101908 */
[----:B------:R-:W-:Y:S01]  /*60f40*/  ULDC UR10, c[0x0][0x228] ;  /* 0x00008a00000a7ab9 */ /* 0x000fe20000000800 */
[----:B------:R-:W-:Y:S01]  /*60f50*/  ULDC UR12, c[0x0][0x228] ;  /* 0x00008a00000c7ab9 */ /* 0x000fe20000000800 */
[----:B-1----:R-:W-:-:S02]  /*60f60*/  IADD3 R17, R9, UR28, RZ ;  /* 0x0000001c09117c10 */ /* 0x002fc4000fffe0ff */
[----:B------:R-:W-:Y:S01]  /*60f70*/  ISETP.GE.AND P3, PT, R0, UR4, PT ;  /* 0x0000000400007c0c */ /* 0x000fe2000bf66270 */
[----:B------:R-:W-:Y:S02]  /*60f80*/  ULDC UR4, c[0x0][0x228] ;  /* 0x00008a0000047ab9 */ /* 0x000fe40000000800 */
[C---:B------:R-:W-:Y:S01]  /*60f90*/  IMAD.WIDE R6, R17.reuse, 0x4, R2 ;  /* 0x0000000411067825 */ /* 0x040fe200078e0202 */
[----:B------:R-:W-:Y:S01]  /*60fa0*/  ISETP.LT.AND P1, PT, R244, UR4, !P1 ;  /* 0x00000004f4007c0c */ /* 0x000fe2000cf21270 */
[----:B------:R-:W-:Y:S02]  /*60fb0*/  ULDC UR4, c[0x0][0x228] ;  /* 0x00008a0000047ab9 */ /* 0x000fe40000000800 */
[C---:B------:R-:W-:Y:S01]  /*60fc0*/  IMAD.WIDE R12, R17.reuse, 0x4, R10 ;  /* 0x00000004110c7825 */ /* 0x040fe200078e020a */
[----:B------:R1:W-:Y:S03]  /*60fd0*/  @P0 STG.E desc[UR8][R6.64], R125 ;  /* 0x0000007d06000986 */ /* 0x0003e6000c101908 */
[----:B------:R-:W-:Y:S01]  /*60fe0*/  IMAD.WIDE R14, R17, 0x4, R84 ;  /* 0x00000004110e7825 */ /* 0x000fe200078e0254 */
[----:B------:R3:W-:Y:S01]  /*60ff0*/  @P5 STG.E desc[UR8][R12.64], R161 ;  /* 0x000000a10c005986 */ /* 0x0007e2000c101908 */
[----:B------:R-:W-:Y:S01]  /*61000*/  ISETP.LT.AND P0, PT, R83, UR4, !P4 ;  /* 0x0000000453007c0c */ /* 0x000fe2000e701270 */
[----:B------:R-:W-:-:S02]  /*61010*/  ULDC UR4, c[0x0][0x228] ;  /* 0x00008a0000047ab9 */ /* 0x000fc40000000800 */
[----:B------:R4:W-:Y:S01]  /*61020*/  @P6 STG.E desc[UR8][R14.64], R129 ;  /* 0x000000810e006986 */ /* 0x0009e2000c101908 */
[----:B------:R-:W-:Y:S01]  /*61030*/  ISETP.LT.AND P6, PT, R247, UR6, !P4 ;  /* 0x00000006f7007c0c */ /* 0x000fe2000e7c1270 */
[C---:B------:R-:W-:Y:S01]  /*61040*/  VIADD R9, R17.reuse, UR28 ;  /* 0x0000001c11097c36 */ /* 0x040fe20008000000 */
[----:B------:R-:W-:Y:S01]  /*61050*/  ISETP.LT.AND P5, PT, R246, UR4, !P4 ;  /* 0x00000004f6007c0c */ /* 0x000fe2000e7a1270 */
[----:B--2---:R-:W-:Y:S01]  /*61060*/  IMAD.WIDE R4, R17, 0x4, R86 ;  /* 0x0000000411047825 */ /* 0x004fe200078e0256 */
[----:B------:R-:W-:Y:S01]  /*61070*/  ISETP.LT.AND P4, PT, R244, UR10, !P4 ;  /* 0x0000000af4007c0c */ /* 0x000fe2000e781270 */
[----:B------:R-:W-:Y:S01]  /*61080*/  ULDC UR4, c[0x0][0x22c] ;  /* 0x00008b0000047ab9 */ /* 0x000fe20000000800 */
[----:B------:R-:W-:Y:S01]  /*61090*/  IADD3 R0, R8, 0x17, RZ ;  /* 0x0000001708007810 */ /* 0x000fe20007ffe0ff */
[----:B-1----:R-:W-:Y:S01]  /*610a0*/  IMAD.WIDE R6, R9, 0x4, R2 ;  /* 0x0000000409067825 */ /* 0x002fe200078e0202 */
[----:B------:R1:W-:Y:S01]  /*610b0*/  @P1 STG.E desc[UR8][R4.64], R157 ;  /* 0x0000009d04001986 */ /* 0x0003e2000c101908 */
[----:B------:R-:W-:-:S02]  /*610c0*/  ULDC UR6, c[0x0][0x228] ;  /* 0x00008a0000067ab9 */ /* 0x000fc40000000800 */
[C---:B---3--:R-:W-:Y:S01]  /*610d0*/  IMAD.WIDE R12, R9.reuse, 0x4, R10 ;  /* 0x00000004090c7825 */ /* 0x048fe200078e020a */
[----:B------:R-:W-:Y:S01]  /*610e0*/  ISETP.GE.AND P1, PT, R0, UR4, PT ;  /* 0x0000000400007c0c */ /* 0x000fe2000bf26270 */
[----:B------:R-:W-:Y:S02]  /*610f0*/  ULDC UR4, c[0x0][0x228] ;  /* 0x00008a0000047ab9 */ /* 0x000fe40000000800 */
[C---:B----4-:R-:W-:Y:S01]  /*61100*/  IMAD.WIDE R14, R9.reuse, 0x4, R84 ;  /* 0x00000004090e7825 */ /* 0x050fe200078e0254 */
[----:B------:R2:W-:Y:S03]  /*61110*/  @P0 STG.E desc[UR8][R6.64], R62 ;  /* 0x0000003e06000986 */ /* 0x0005e6000c101908 */
[----:B------:R-:W-:Y:S01]  /*61120*/  IMAD.WIDE R16, R9, 0x4, R86 ;  /* 0x0000000409107825 */ /* 0x000fe200078e0256 */
[----:B------:R3:W-:Y:S01]  /*61130*/  @P6 STG.E desc[UR8][R12.64], R30 ;  /* 0x0000001e0c006986 */ /* 0x0007e2000c101908 */
[----:B------:R-:W-:Y:S01]  /*61140*/  ISETP.LT.AND P0, PT, R83, UR4, !P2 ;  /* 0x0000000453007c0c */ /* 0x000fe2000d701270 */
[----:B------:R-:W-:Y:S01]  /*61150*/  ULDC UR4, c[0x0][0x228] ;  /* 0x00008a0000047ab9 */ /* 0x000fe20000000800 */
[----:B------:R-:W-:Y:S01]  /*61160*/  ULDC UR10, c[0x0][0x228] ;  /* 0x00008a00000a7ab9 */ /* 0x000fe20000000800 */
[----:B------:R4:W-:Y:S01]  /*61170*/  @P5 STG.E desc[UR8][R14.64], R58 ;  /* 0x0000003a0e005986 */ /* 0x0009e2000c101908 */
[----:B------:R-:W-:Y:S01]  /*61180*/  ISETP.LT.AND P5, PT, R246, UR6, !P2 ;  /* 0x00000006f6007c0c */ /* 0x000fe2000d7a1270 */
[----:B------:R-:W-:Y:S01]  /*61190*/  VIADD R0, R8, 0x18 ;  /* 0x0000001808007836 */ /* 0x000fe20000000000 */
[----:B------:R-:W-:Y:S01]  /*611a0*/  IADD3 R9, R9, UR28, RZ ;  /* 0x0000001c09097c10 */ /* 0x000fe2000fffe0ff */
[----:B------:R4:W-:Y:S01]  /*611b0*/  @P4 STG.E desc[UR8][R16.64], R154 ;  /* 0x0000009a10004986 */ /* 0x0009e2000c101908 */
[----:B------:R-:W-:Y:S01]  /*611c0*/  ISETP.LT.AND P4, PT, R247, UR4, !P2 ;  /* 0x00000004f7007c0c */ /* 0x000fe2000d781270 */
[----:B------:R-:W-:Y:S01]  /*611d0*/  ULDC UR4, c[0x0][0x22c] ;  /* 0x00008b0000047ab9 */ /* 0x000fe20000000800 */
[----:B------:R-:W-:Y:S01]  /*611e0*/  ISETP.LT.AND P2, PT, R244, UR10, !P2 ;  /* 0x0000000af4007c0c */ /* 0x000fe2000d741270 */
[----:B-1----:R-:W-:Y:S01]  /*611f0*/  IMAD.WIDE R4, R9, 0x4, R2 ;  /* 0x0000000409047825 */ /* 0x002fe200078e0202 */
[----:B------:R-:W-:Y:S01]  /*61200*/  ISETP.LT.AND P6, PT, R83, UR12, !P3 ;  /* 0x0000000c53007c0c */ /* 0x000fe2000dfc1270 */
[----:B------:R-:W-:-:S02]  /*61210*/  ULDC UR6, c[0x0][0x228] ;  /* 0x00008a0000067ab9 */ /* 0x000fc40000000800 */
[C---:B--2---:R-:W-:Y:S01]  /*61220*/  IMAD.WIDE R6, R9.reuse, 0x4, R10 ;  /* 0x0000000409067825 */ /* 0x044fe200078e020a */
[----:B------:R1:W-:Y:S03]  /*61230*/  @P0 STG.E desc[UR8][R4.64], R126 ;  /* 0x0000007e04000986 */ /* 0x0003e6000c101908 */
[----:B---3--:R-:W-:Y:S01]  /*61240*/  IMAD.WIDE R12, R9, 0x4, R84 ;  /* 0x00000004090c7825 */ /* 0x008fe200078e0254 */
[----:B------:R-:W-:-:S03]  /*61250*/  ISETP.GE.AND P0, PT, R0, UR4, PT ;  /* 0x0000000400007c0c */ /* 0x000fc6000bf06270 */
[C---:B----4-:R-:W-:Y:S01]  /*61260*/  IMAD.WIDE R14, R9.reuse, 0x4, R86 ;  /* 0x00000004090e7825 */ /* 0x050fe200078e0256 */
[----:B------:R2:W-:Y:S01]  /*61270*/  @P4 STG.E desc[UR8][R6.64], R162 ;  /* 0x000000a206004986 */ /* 0x0005e2000c101908 */
[----:B------:R-:W-:Y:S01]  /*61280*/  ULDC UR4, c[0x0][0x228] ;  /* 0x00008a0000047ab9 */ /* 0x000fe20000000800 */
[----:B------:R-:W-:Y:S01]  /*61290*/  IADD3 R19, R9, UR28, RZ ;  /* 0x0000001c09137c10 */ /* 0x000fe2000fffe0ff */
[----:B------:R-:W-:Y:S01]  /*612a0*/  ULDC UR10, c[0x0][0x228] ;  /* 0x00008a00000a7ab9 */ /* 0x000fe20000000800 */
[----:B------:R3:W-:Y:S01]  /*612b0*/  @P5 STG.E desc[UR8][R12.64], R130 ;  /* 0x000000820c005986 */ /* 0x0007e2000c101908 */
[----:B------:R-:W-:-:S03]  /*612c0*/  ULDC UR12, c[0x0][0x228] ;  /* 0x00008a00000c7ab9 */ /* 0x000fc60000000800 */
[----:B------:R4:W-:Y:S01]  /*612d0*/  @P2 STG.E desc[UR8][R14.64], R158 ;  /* 0x0000009e0e002986 */ /* 0x0009e2000c101908 */
[----:B------:R-:W-:Y:S01]  /*612e0*/  ISETP.LT.AND P2, PT, R247, UR4, !P3 ;  /* 0x00000004f7007c0c */ /* 0x000fe2000df41270 */
[----:B------:R-:W-:Y:S02]  /*612f0*/  ULDC UR4, c[0x0][0x228] ;  /* 0x00008a0000047ab9 */ /* 0x000fe40000000800 */
[----:B------:R-:W-:Y:S01]  /*61300*/  ISETP.LT.AND P4, PT, R246, UR4, !P3 ;  /* 0x00000004f6007c0c */ /* 0x000fe2000df81270 */
[C---:B------:R-:W-:Y:S01]  /*61310*/  IMAD.WIDE R16, R19.reuse, 0x4, R2 ;  /* 0x0000000413107825 */ /* 0x040fe200078e0202 */
[----:B------:R-:W-:Y:S01]  /*61320*/  ISETP.LT.AND P3, PT, R244, UR6, !P3 ;  /* 0x00000006f4007c0c */ /* 0x000fe2000df61270 */
[----:B------:R-:W-:Y:S02]  /*61330*/  ULDC UR4, c[0x0][0x22c] ;  /* 0x00008b0000047ab9 */ /* 0x000fe40000000800 */
[----:B-1----:R-:W-:Y:S01]  /*61340*/  IMAD.WIDE R4, R19, 0x4, R10 ;  /* 0x0000000413047825 */ /* 0x002fe200078e020a */
[----:B------:R1:W-:Y:S03]  /*61350*/  @P6 STG.E desc[UR8][R16.64], R63 ;  /* 0x0000003f10006986 */ /* 0x0003e6000c101908 */
[----:B------:R-:W-:-:S02]  /*61360*/  VIADD R0, R8, 0x19 ;  /* 0x0000001908007836 */ /* 0x000fc40000000000 */
[----:B--2---:R-:W-:Y:S01]  /*61370*/  IMAD.WIDE R6, R19, 0x4, R84 ;  /* 0x0000000413067825 */ /* 0x004fe200078e0254 */
[----:B------:R2:W-:Y:S01]  /*61380*/  @P2 STG.E desc[UR8][R4.64], R31 ;  /* 0x0000001f04002986 */ /* 0x0005e2000c101908 */
[----:B------:R-:W-:Y:S01]  /*61390*/  ISETP.LT.AND P5, PT, R83, UR10, !P1 ;  /* 0x0000000a53007c0c */ /* 0x000fe2000cfa1270 */
[----:B------:R-:W-:Y:S01]  /*613a0*/  ULDC UR6, c[0x0][0x228] ;  /* 0x00008a0000067ab9 */ /* 0x000fe20000000800 */
[----:B------:R-:W-:Y:S01]  /*613b0*/  ISETP.GE.AND P2, PT, R0, UR4, PT ;  /* 0x0000000400007c0c */ /* 0x000fe2000bf46270 */
[----:B---3--:R-:W-:Y:S01]  /*613c0*/  IMAD.WIDE R12, R19, 0x4, R86 ;  /* 0x00000004130c7825 */ /* 0x008fe200078e0256 */
[----:B------:R-:W-:Y:S01]  /*613d0*/  ISETP.LT.AND P6, PT, R247, UR12, !P1 ;  /* 0x0000000cf7007c0c */ /* 0x000fe2000cfc1270 */
[----:B------:R-:W-:Y:S01]  /*613e0*/  ULDC UR4, c[0x0][0x228] ;  /* 0x00008a0000047ab9 */ /* 0x000fe20000000800 */
[----:B------:R3:W-:Y:S01]  /*613f0*/  @P4 STG.E desc[UR8][R6.64], R59 ;  /* 0x0000003b06004986 */ /* 0x0007e2000c101908 */
[----:B------:R-:W-:Y:S01]  /*61400*/  IADD3 R9, R19, UR28, RZ ;  /* 0x0000001c13097c10 */ /* 0x000fe2000fffe0ff */
[----:B------:R-:W-:Y:S01]  /*61410*/  ULDC UR10, c[0x0][0x228] ;  /* 0x00008a00000a7ab9 */ /* 0x000fe20000000800 */
[----:B------:R-:W-:Y:S01]  /*61420*/  ISETP.LT.AND P4, PT, R246, UR4, !P1 ;  /* 0x00000004f6007c0c */ /* 0x000fe2000cf81270 */
[----:B------:R-:W-:Y:S01]  /*61430*/  ULDC UR4, c[0x0][0x228] ;  /* 0x00008a0000047ab9 */ /* 0x000fe20000000800 */
[----:B------:R3:W-:Y:S01]  /*61440*/  @P3 STG.E desc[UR8][R12.64], R155 ;  /* 0x0000009b0c003986 */ /* 0x0007e2000c101908 */
[----:B------:R-:W-:Y:S01]  /*61450*/  ISETP.LT.AND P1, PT, R244, UR4, !P1 ;  /* 0x00000004f4007c0c */ /* 0x000fe2000cf21270 */
[----:B----4-:R-:W-:Y:S01]  /*61460*/  IMAD.WIDE R14, R9, 0x4, R2 ;  /* 0x00000004090e7825 */ /* 0x010fe200078e0202 */
[----:B------:R-:W-:Y:S01]  /*61470*/  ISETP.LT.AND P3, PT, R83, UR6, !P0 ;  /* 0x0000000653007c0c */ /* 0x000fe2000c761270 */
[----:B------:R-:W-:Y:S01]  /*61480*/  ULDC UR12, c[0x0][0x228] ;  /* 0x00008a00000c7ab9 */ /* 0x000fe20000000800 */
[----:B------:R-:W-:Y:S01]  /*61490*/  IADD3 R0, R8, 0x1a, RZ ;  /* 0x0000001a08007810 */ /* 0x000fe20007ffe0ff */
[C---:B-1----:R-:W-:Y:S01]  /*614a0*/  IMAD.WIDE R16, R9.reuse, 0x4, R10 ;  /* 0x0000000409107825 */ /* 0x042fe200078e020a */
[----:B------:R1:W-:Y:S03]  /*614b0*/  @P5 STG.E desc[UR8][R14.64], R127 ;  /* 0x0000007f0e005986 */ /* 0x0003e6000c101908 */
[----:B------:R-:W-:-:S02]  /*614c0*/  VIADD R19, R9, UR28 ;  /* 0x0000001c09137c36 */ /* 0x000fc40008000000 */
[----:B--2---:R-:W-:Y:S01]  /*614d0*/  IMAD.WIDE R4, R9, 0x4, R84 ;  /* 0x0000000409047825 */ /* 0x004fe200078e0254 */
[----:B------:R2:W-:Y:S01]  /*614e0*/  @P6 STG.E desc[UR8][R16.64], R163 ;  /* 0x000000a310006986 */ /* 0x0005e2000c101908 */
[----:B------:R-:W-:Y:S01]  /*614f0*/  ISETP.LT.AND P5, PT, R247, UR10, !P0 ;  /* 0x0000000af7007c0c */ /* 0x000fe2000c7a1270 */
[----:B------:R-:W-:Y:S01]  /*61500*/  ULDC UR4, c[0x0][0x22c] ;  /* 0x00008b0000047ab9 */ /* 0x000fe20000000800 */
[----:B---3--:R-:W-:Y:S01]  /*61510*/  IMAD.WIDE R6, R9, 0x4, R86 ;  /* 0x0000000409067825 */ /* 0x008fe200078e0256 */
[----:B------:R-:W-:Y:S01]  /*61520*/  ISETP.LT.AND P6, PT, R246, UR12, !P0 ;  /* 0x0000000cf6007c0c */ /* 0x000fe2000c7c1270 */
[----:B------:R3:W-:Y:S01]  /*61530*/  @P4 STG.E desc[UR8][R4.64], R131 ;  /* 0x0000008304004986 */ /* 0x0007e2000c101908 */
[----:B------:R-:W-:Y:S01]  /*61540*/  ULDC UR6, c[0x0][0x228] ;  /* 0x00008a0000067ab9 */ /* 0x000fe20000000800 */
[C---:B------:R-:W-:Y:S01]  /*61550*/  IMAD.WIDE R12, R19.reuse, 0x4, R2 ;  /* 0x00000004130c7825 */ /* 0x040fe200078e0202 */
[----:B------:R-:W-:Y:S01]  /*61560*/  ISETP.GE.AND P4, PT, R0, UR4, PT ;  /* 0x0000000400007c0c */ /* 0x000fe2000bf86270 */
[----:B------:R4:W-:Y:S01]  /*61570*/  @P1 STG.E desc[UR8][R6.64], R159 ;  /* 0x0000009f06001986 */ /* 0x0009e2000c101908 */
[----:B------:R-:W-:Y:S01]  /*61580*/  ULDC UR4, c[0x0][0x228] ;  /* 0x00008a0000047ab9 */ /* 0x000fe20000000800 */
[C---:B-1----:R-:W-:Y:S01]  /*61590*/  IMAD.WIDE R14, R19.reuse, 0x4, R10 ;  /* 0x00000004130e7825 */ /* 0x042fe200078e020a */
[----:B------:R-:W-:Y:S01]  /*615a0*/  ULDC UR10, c[0x0][0x228] ;  /* 0x00008a00000a7ab9 */ /* 0x000fe20000000800 */
[----:B------:R1:W-:Y:S01]  /*615b0*/  @P3 STG.E desc[UR8][R12.64], R96 ;  /* 0x000000600c003986 */ /* 0x0003e2000c101908 */
[----:B------:R-:W-:Y:S01]  /*615c0*/  ISETP.LT.AND P3, PT, R244, UR4, !P0 ;  /* 0x00000004f4007c0c */ /* 0x000fe2000c761270 */
[----:B--2---:R-:W-:Y:S01]  /*615d0*/  IMAD.WIDE R16, R19, 0x4, R84 ;  /* 0x0000000413107825 */ /* 0x004fe200078e0254 */
[----:B------:R-:W-:-:S03]  /*615e0*/  ULDC UR12, c[0x0][0x228] ;  /* 0x00008a00000c7ab9 */ /* 0x000fc60000000800 */
[----:B------:R-:W-:Y:S01]  /*615f0*/  VIADD R0, R8, 0x1b ;  /* 0x0000001b08007836 */ /* 0x000fe20000000000 */
[----:B------:R2:W-:Y:S01]  /*61600*/  @P5 STG.E desc[UR8][R14.64], R64 ;  /* 0x000000400e005986 */ /* 0x0005e2000c101908 */
[----:B------:R-:W-:Y:S01]  /*61610*/  ULDC UR4, c[0x0][0x22c] ;  /* 0x00008b0000047ab9 */ /* 0x000fe20000000800 */
[----:B------:R-:W-:Y:S01]  /*61620*/  ISETP.LT.AND P1, PT, R83, UR6, !P2 ;  /* 0x0000000653007c0c */ /* 0x000fe2000d721270 */
[----:B---3--:R-:W-:Y:S01]  /*61630*/  IMAD.WIDE R4, R19, 0x4, R86 ;  /* 0x0000000413047825 */ /* 0x008fe200078e0256 */
[----:B------:R-:W-:Y:S01]  /*61640*/  @P6 STG.E desc[UR8][R16.64], R32 ;  /* 0x0000002010006986 */ /* 0x000fe2000c101908 */
[----:B------:R-:W-:Y:S01]  /*61650*/  ISETP.LT.AND P5, PT, R247, UR10, !P2 ;  /* 0x0000000af7007c0c */ /* 0x000fe2000d7a1270 */
[----:B------:R-:W-:Y:S01]  /*61660*/  ULDC UR6, c[0x0][0x228] ;  /* 0x00008a0000067ab9 */ /* 0x000fe20000000800 */
[----:B------:R-:W-:Y:S02]  /*61670*/  ISETP.LT.AND P6, PT, R246, UR12, !P2 ;  /* 0x0000000cf6007c0c */ /* 0x000fe4000d7c1270 */
[----:B------:R-:W-:Y:S01]  /*61680*/  ISETP.GE.AND P0, PT, R0, UR4, PT ;  /* 0x0000000400007c0c */ /* 0x000fe2000bf06270 */
[----:B------:R-:W-:Y:S01]  /*61690*/  VIADD R0, R8, 0x1c ;  /* 0x0000001c08007836 */ /* 0x000fe20000000000 */
[----:B------:R-:W-:Y:S01]  /*616a0*/  IADD3 R9, R19, UR28, RZ ;  /* 0x0000001c13097c10 */ /* 0x000fe2000fffe0ff */
[----:B------:R-:W-:Y:S01]  /*616b0*/  ULDC UR4, c[0x0][0x22c] ;  /* 0x00008b0000047ab9 */ /* 0x000fe20000000800 */
[----:B------:R3:W-:Y:S01]  /*616c0*/  @P3 STG.E desc[UR8][R4.64], R164 ;  /* 0x000000a404003986 */ /* 0x0007e2000c101908 */
[----:B------:R-:W-:Y:S01]  /*616d0*/  ULDC UR10, c[0x0][0x228] ;  /* 0x00008a00000a7ab9 */ /* 0x000fe20000000800 */
[----:B------:R-:W-:Y:S01]  /*616e0*/  ISETP.GE.AND P3, PT, R0, UR4, PT ;  /* 0x0000000400007c0c */ /* 0x000fe2000bf66270 */
[----:B----4-:R-:W-:Y:S01]  /*616f0*/  IMAD.WIDE R6, R9, 0x4, R2 ;  /* 0x0000000409067825 */ /* 0x010fe200078e0202 */
[----:B------:R-:W-:Y:S01]  /*61700*/  ULDC UR4, c[0x0][0x228] ;  /* 0x00008a0000047ab9 */ /* 0x000fe20000000800 */
[----:B------:R-:W-:-:S02]  /*61710*/  ULDC UR12, c[0x0][0x228] ;  /* 0x00008a00000c7ab9 */ /* 0x000fc40000000800 */
[C---:B-1----:R-:W-:Y:S01]  /*61720*/  IMAD.WIDE R12, R9.reuse, 0x4, R10 ;  /* 0x00000004090c7825 */ /* 0x042fe200078e020a */
[----:B------:R-:W-:Y:S01]  /*61730*/  ISETP.LT.AND P2, PT, R244, UR4, !P2 ;  /* 0x00000004f4007c0c */ /* 0x000fe2000d741270 */
[----:B------:R-:W-:Y:S02]  /*61740*/  ULDC UR4, c[0x0][0x228] ;  /* 0x00008a0000047ab9 */ /* 0x000fe40000000800 */
[----:B--2---:R-:W-:Y:S01]  /*61750*/  IMAD.WIDE R14, R9, 0x4, R84 ;  /* 0x00000004090e7825 */ /* 0x004fe200078e0254 */
[----:B------:R1:W-:Y:S01]  /*61760*/  @P1 STG.E desc[UR8][R6.64], R184 ;  /* 0x000000b806001986 */ /* 0x0003e2000c101908 */
[----:B------:R-:W-:Y:S01]  /*61770*/  ISETP.LT.AND P1, PT, R83, UR4, !P4 ;  /* 0x0000000453007c0c */ /* 0x000fe2000e721270 */
[----:B------:R-:W-:Y:S02]  /*61780*/  ULDC UR4, c[0x0][0x228] ;  /* 0x00008a0000047ab9 */ /* 0x000fe40000000800 */
[----:B------:R2:W-:Y:S01]  /*61790*/  @P5 STG.E desc[UR8][R12.64], R192 ;  /* 0x000000c00c005986 */ /* 0x0005e2000c101908 */
[----:B------:R-:W-:Y:S01]  /*617a0*/  ISETP.LT.AND P5, PT, R246, UR4, !P4 ;  /* 0x00000004f6007c0c */ /* 0x000fe2000e7a1270 */
[----:B------:R-:W-:-:S02]  /*617b0*/  VIADD R19, R9, UR28 ;  /* 0x0000001c09137c36 */ /* 0x000fc40008000000 */
[----:B---3--:R-:W-:Y:S01]  /*617c0*/  IMAD.WIDE R4, R9, 0x4, R86 ;  /* 0x0000000409047825 */ /* 0x008fe200078e0256 */
[----:B------:R3:W-:Y:S01]  /*617d0*/  @P6 STG.E desc[UR8][R14.64], R188 ;  /* 0x000000bc0e006986 */ /* 0x0007e2000c101908 */
[----:B------:R-:W-:Y:S01]  /*617e0*/  ISETP.LT.AND P6, PT, R247, UR6, !P4 ;  /* 0x00000006f7007c0c */ /* 0x000fe2000e7c1270 */
[----:B------:R-:W-:Y:S01]  /*617f0*/  ULDC UR4, c[0x0][0x22c] ;  /* 0x00008b0000047ab9 */ /* 0x000fe20000000800 */
[----:B------:R-:W-:Y:S01]  /*61800*/  ISETP.LT.AND P4, PT, R244, UR10, !P4 ;  /* 0x0000000af4007c0c */ /* 0x000fe2000e781270 */
[C---:B-1----:R-:W-:Y:S01]  /*61810*/  IMAD.WIDE R6, R19.reuse, 0x4, R2 ;  /* 0x0000000413067825 */ /* 0x042fe200078e0202 */
[----:B------:R-:W-:Y:S01]  /*61820*/  IADD3 R0, R8, 0x1d, RZ ;  /* 0x0000001d08007810 */ /* 0x000fe20007ffe0ff */
[----:B------:R1:W-:Y:S01]  /*61830*/  @P2 STG.E desc[UR8][R4.64], R132 ;  /* 0x0000008404002986 */ /* 0x0003e2000c101908 */
[----:B------:R-:W-:Y:S01]  /*61840*/  ULDC UR6, c[0x0][0x228] ;  /* 0x00008a0000067ab9 */ /* 0x000fe20000000800 */
[----:B--2---:R-:W-:Y:S01]  /*61850*/  IMAD.WIDE R12, R19, 0x4, R10 ;  /* 0x00000004130c7825 */ /* 0x004fe200078e020a */
[----:B------:R-:W-:Y:S01]  /*61860*/  ISETP.GE.AND P2, PT, R0, UR4, PT ;  /* 0x0000000400007c0c */ /* 0x000fe2000bf46270 */
[----:B------:R-:W-:-:S02]  /*61870*/  ULDC UR4, c[0x0][0x228] ;  /* 0x00008a0000047ab9 */ /* 0x000fc40000000800 */
[C---:B---3--:R-:W-:Y:S01]  /*61880*/  IMAD.WIDE R14, R19.reuse, 0x4, R84 ;  /* 0x00000004130e7825 */ /* 0x048fe200078e0254 */
        /* <DEDUP_REMOVED lines=32> */
[----:B------:R-:W-:Y:S01]  /*61a90*/  IMAD.WIDE R16, R9, 0x4, R2 ;  /* 0x0000000409107825 */ /* 0x000fe200078e0202 */
[----:B------:R-:W-:-:S03]  /*61aa0*/  ULDC UR4, c[0x0][0x22c] ;  /* 0x00008b0000047ab9 */ /* 0x000fc60000000800 */
[C---:B-1----:R-:W-:Y:S01]  /*61ab0*/  IMAD.WIDE R4, R9.reuse, 0x4, R10 ;  /* 0x0000000409047825 */ /* 0x042fe200078e020a */
[----:B------:R1:W-:Y:S03]  /*61ac0*/  @P6 STG.E desc[UR8][R16.64], R98 ;  /* 0x0000006210006986 */ /* 0x0003e6000c101908 */
[----:B------:R-:W-:Y:S01]  /*61ad0*/  VIADD R0, R8, 0x1f ;  /* 0x0000001f08007836 */ /* 0x000fe20000000000 */
[----:B------:R-:W-:Y:S01]  /*61ae0*/  ISETP.LT.AND P3, PT, R244, UR6, !P3 ;  /* 0x00000006f4007c0c */ /* 0x000fe2000df61270 */
[----:B--2---:R-:W-:Y:S01]  /*61af0*/  IMAD.WIDE R6, R9, 0x4, R84 ;  /* 0x0000000409067825 */ /* 0x004fe200078e0254 */
[----:B------:R-:W-:Y:S01]  /*61b00*/  ISETP.LT.AND P5, PT, R83, UR10, !P2 ;  /* 0x0000000a53007c0c */ /* 0x000fe2000d7a1270 */
[----:B------:R2:W-:Y:S01]  /*61b10*/  @P0 STG.E desc[UR8][R4.64], R66 ;  /* 0x0000004204000986 */ /* 0x0005e2000c101908 */
[----:B------:R-:W-:Y:S02]  /*61b20*/  ISETP.LT.AND P6, PT, R247, UR12, !P2 ;  /* 0x0000000cf7007c0c */ /* 0x000fe4000d7c1270 */
[C---:B------:R-:W-:Y:S01]  /*61b30*/  IADD3 R19, R9.reuse, UR28, RZ ;  /* 0x0000001c09137c10 */ /* 0x040fe2000fffe0ff */
[----:B---3--:R-:W-:Y:S01]  /*61b40*/  IMAD.WIDE R12, R9, 0x4, R86 ;  /* 0x00000004090c7825 */ /* 0x008fe200078e0256 */
[----:B------:R-:W-:Y:S01]  /*61b50*/  ISETP.GE.AND P0, PT, R0, UR4, PT ;  /* 0x0000000400007c0c */ /* 0x000fe2000bf06270 */
[----:B------:R-:W-:Y:S01]  /*61b60*/  ULDC UR4, c[0x0][0x228] ;  /* 0x00008a0000047ab9 */ /* 0x000fe20000000800 */
[----:B------:R3:W-:Y:S01]  /*61b70*/  @P4 STG.E desc[UR8][R6.64], R34 ;  /* 0x0000002206004986 */ /* 0x0007e2000c101908 */
[----:B------:R-:W-:Y:S01]  /*61b80*/  ISETP.LT.AND P4, PT, R246, UR4, !P2 ;  /* 0x00000004f6007c0c */ /* 0x000fe2000d781270 */
[----:B------:R-:W-:Y:S01]  /*61b90*/  ULDC UR4, c[0x0][0x228] ;  /* 0x00008a0000047ab9 */ /* 0x000fe20000000800 */
[C---:B----4-:R-:W-:Y:S01]  /*61ba0*/  IMAD.WIDE R14, R19.reuse, 0x4, R2 ;  /* 0x00000004130e7825 */ /* 0x050fe200078e0202 */
[----:B------:R-:W-:Y:S01]  /*61bb0*/  ISETP.LT.AND P2, PT, R244, UR4, !P2 ;  /* 0x00000004f4007c0c */ /* 0x000fe2000d741270 */
[----:B------:R-:W-:Y:S01]  /*61bc0*/  ULDC UR6, c[0x0][0x228] ;  /* 0x00008a0000067ab9 */ /* 0x000fe20000000800 */
[----:B------:R-:W-:Y:S01]  /*61bd0*/  ULDC UR10, c[0x0][0x228] ;  /* 0x00008a00000a7ab9 */ /* 0x000fe20000000800 */
[----:B-1----:R-:W-:Y:S01]  /*61be0*/  IMAD.WIDE R16, R19, 0x4, R10 ;  /* 0x0000000413107825 */ /* 0x002fe200078e020a */
[----:B------:R1:W-:Y:S01]  /*61bf0*/  @P3 STG.E desc[UR8][R12.64], R166 ;  /* 0x000000a60c003986 */ /* 0x0003e2000c101908 */
[----:B------:R-:W-:Y:S01]  /*61c00*/  ULDC UR12, c[0x0][0x228] ;  /* 0x00008a00000c7ab9 */ /* 0x000fe20000000800 */
[----:B------:R-:W-:Y:S01]  /*61c10*/  ISETP.LT.AND P3, PT, R83, UR6, !P1 ;  /* 0x0000000653007c0c */ /* 0x000fe2000cf61270 */
[----:B--2---:R-:W-:Y:S01]  /*61c20*/  IMAD.WIDE R4, R19, 0x4, R84 ;  /* 0x0000000413047825 */ /* 0x004fe200078e0254 */
[----:B------:R2:W-:Y:S01]  /*61c30*/  @P5 STG.E desc[UR8][R14.64], R186 ;  /* 0x000000ba0e005986 */ /* 0x0005e2000c101908 */
[----:B------:R-:W-:Y:S01]  /*61c40*/  ISETP.LT.AND P5, PT, R247, UR10, !P1 ;  /* 0x0000000af7007c0c */ /* 0x000fe2000cfa1270 */
[----:B------:R-:W-:Y:S01]  /*61c50*/  ULDC UR4, c[0x0][0x22c] ;  /* 0x00008b0000047ab9 */ /* 0x000fe20000000800 */
[----:B------:R-:W-:Y:S01]  /*61c60*/  IADD3 R0, R8, 0x20, RZ ;  /* 0x0000002008007810 */ /* 0x000fe20007ffe0ff */
[----:B------:R4:W-:Y:S01]  /*61c70*/  @P6 STG.E desc[UR8][R16.64], R194 ;  /* 0x000000c210006986 */ /* 0x0009e2000c101908 */
[----:B------:R-:W-:Y:S01]  /*61c80*/  ISETP.LT.AND P6, PT, R246, UR12, !P1 ;  /* 0x0000000cf6007c0c */ /* 0x000fe2000cfc1270 */
[C---:B---3--:R-:W-:Y:S01]  /*61c90*/  IMAD.WIDE R6, R19.reuse, 0x4, R86 ;  /* 0x0000000413067825 */ /* 0x048fe200078e0256 */
[----:B------:R-:W-:Y:S01]  /*61ca0*/  ULDC UR6, c[0x0][0x228] ;  /* 0x00008a0000067ab9 */ /* 0x000fe20000000800 */
[----:B------:R3:W-:Y:S01]  /*61cb0*/  @P4 STG.E desc[UR8][R4.64], R190 ;  /* 0x000000be04004986 */ /* 0x0007e2000c101908 */
[----:B------:R-:W-:Y:S01]  /*61cc0*/  ISETP.GE.AND P4, PT, R0, UR4, PT ;  /* 0x0000000400007c0c */ /* 0x000fe2000bf86270 */
[----:B------:R-:W-:Y:S01]  /*61cd0*/  VIADD R9, R19, UR28 ;  /* 0x0000001c13097c36 */ /* 0x000fe20008000000 */
[----:B------:R-:W-:Y:S01]  /*61ce0*/  ULDC UR4, c[0x0][0x228] ;  /* 0x00008a0000047ab9 */ /* 0x000fe20000000800 */
[----:B------:R-:W-:Y:S01]  /*61cf0*/  @P2 STG.E desc[UR8][R6.64], R134 ;  /* 0x0000008606002986 */ /* 0x000fe2000c101908 */
[----:B------:R-:W-:Y:S01]  /*61d00*/  ISETP.LT.AND P2, PT, R244, UR4, !P1 ;  /* 0x00000004f4007c0c */ /* 0x000fe2000cf41270 */
[C---:B-1----:R-:W-:Y:S01]  /*61d10*/  IMAD.WIDE R12, R9.reuse, 0x4, R2 ;  /* 0x00000004090c7825 */ /* 0x042fe200078e0202 */
[----:B------:R-:W-:Y:S01]  /*61d20*/  ULDC UR10, c[0x0][0x228] ;  /* 0x00008a00000a7ab9 */ /* 0x000fe20000000800 */
[----:B------:R-:W-:Y:S01]  /*61d30*/  ULDC UR12, c[0x0][0x228] ;  /* 0x00008a00000c7ab9 */ /* 0x000fe20000000800 */
[----:B------:R-:W-:Y:S01]  /*61d40*/  ULDC UR4, c[0x0][0x22c] ;  /* 0x00008b0000047ab9 */ /* 0x000fe20000000800 */
[C---:B--2---:R-:W-:Y:S01]  /*61d50*/  IMAD.WIDE R14, R9.reuse, 0x4, R10 ;  /* 0x00000004090e7825 */ /* 0x044fe200078e020a */
[----:B------:R-:W-:Y:S03]  /*61d60*/  @P3 STG.E desc[UR8][R12.64], R99 ;  /* 0x000000630c003986 */ /* 0x000fe6000c101908 */
[----:B----4-:R-:W-:Y:S01]  /*61d70*/  IMAD.WIDE R16, R9, 0x4, R84 ;  /* 0x0000000409107825 */ /* 0x010fe200078e0254 */
[----:B------:R-:W-:Y:S03]  /*61d80*/  @P5 STG.E desc[UR8][R14.64], R67 ;  /* 0x000000430e005986 */ /* 0x000fe6000c101908 */
[----:B------:R-:W-:Y:S01]  /*61d90*/  VIADD R0, R8, 0x21 ;  /* 0x0000002108007836 */ /* 0x000fe20000000000 */
[----:B------:R-:W-:Y:S01]  /*61da0*/  ISETP.LT.AND P1, PT, R83, UR6, !P0 ;  /* 0x0000000653007c0c */ /* 0x000fe2000c721270 */
[----:B------:R1:W-:Y:S01]  /*61db0*/  @P6 STG.E desc[UR8][R16.64], R35 ;  /* 0x0000002310006986 */ /* 0x0003e2000c101908 */
[----:B------:R-:W-:Y:S01]  /*61dc0*/  ISETP.LT.AND P5, PT, R247, UR10, !P0 ;  /* 0x0000000af7007c0c */ /* 0x000fe2000c7a1270 */
[C---:B---3--:R-:W-:Y:S01]  /*61dd0*/  IMAD.WIDE R4, R9.reuse, 0x4, R86 ;  /* 0x0000000409047825 */ /* 0x048fe200078e0256 */
[----:B------:R-:W-:Y:S01]  /*61de0*/  ISETP.LT.AND P6, PT, R246, UR12, !P0 ;  /* 0x0000000cf6007c0c */ /* 0x000fe2000c7c1270 */
[----:B------:R-:W-:Y:S01]  /*61df0*/  ULDC UR6, c[0x0][0x228] ;  /* 0x00008a0000067ab9 */ /* 0x000fe20000000800 */
        /* <DEDUP_REMOVED lines=40> */
[----:B------:R-:W-:-:S03]  /*62080*/  IADD3 R9, R9, UR28, RZ ;  /* 0x0000001c09097c10 */ /* 0x000fc6000fffe0ff */
[----:B------:R4:W-:Y:S01]  /*62090*/  @P4 STG.E desc[UR8][R16.64], R168 ;  /* 0x000000a810004986 */ /* 0x0009e2000c101908 */
[----:B------:R-:W-:Y:S02]  /*620a0*/  ISETP.LT.AND P4, PT, R247, UR4, !P3 ;  /* 0x00000004f7007c0c */ /* 0x000fe4000df81270 */
[----:B------:R-:W-:Y:S01]  /*620b0*/  ISETP.LT.AND P5, PT, R246, UR6, !P3 ;  /* 0x00000006f6007c0c */ /* 0x000fe2000dfa1270 */
[C---:B-1----:R-:W-:Y:S01]  /*620c0*/  IMAD.WIDE R4, R9.reuse, 0x4, R2 ;  /* 0x0000000409047825 */ /* 0x042fe200078e0202 */
[----:B------:R-:W-:Y:S01]  /*620d0*/  ISETP.LT.AND P3, PT, R244, UR10, !P3 ;  /* 0x0000000af4007c0c */ /* 0x000fe2000df61270 */
[----:B------:R-:W-:Y:S02]  /*620e0*/  ULDC UR4, c[0x0][0x22c] ;  /* 0x00008b0000047ab9 */ /* 0x000fe40000000800 */
[----:B------:R-:W-:Y:S02]  /*620f0*/  VIADD R0, R8, 0x24 ;  /* 0x0000002408007836 */ /* 0x000fe40000000000 */
[----:B--2---:R-:W-:Y:S01]  /*62100*/  IMAD.WIDE R6, R9, 0x4, R10 ;  /* 0x0000000409067825 */ /* 0x004fe200078e020a */
[----:B------:R1:W-:Y:S01]  /*62110*/  @P1 STG.E desc[UR8][R4.64], R196 ;  /* 0x000000c404001986 */ /* 0x0003e2000c101908 */
[----:B------:R-:W-:Y:S01]  /*62120*/  ISETP.LT.AND P6, PT, R83, UR12, !P2 ;  /* 0x0000000c53007c0c */ /* 0x000fe2000d7c1270 */
[----:B------:R-:W-:Y:S01]  /*62130*/  ULDC UR6, c[0x0][0x228] ;  /* 0x00008a0000067ab9 */ /* 0x000fe20000000800 */
[----:B---3--:R-:W-:Y:S01]  /*62140*/  IMAD.WIDE R12, R9, 0x4, R84 ;  /* 0x00000004090c7825 */ /* 0x008fe200078e0254 */
[----:B------:R-:W-:Y:S01]  /*62150*/  ISETP.GE.AND P1, PT, R0, UR4, PT ;  /* 0x0000000400007c0c */ /* 0x000fe2000bf26270 */
[----:B------:R-:W-:-:S02]  /*62160*/  ULDC UR4, c[0x0][0x228] ;  /* 0x00008a0000047ab9 */ /* 0x000fc40000000800 */
[C---:B----4-:R-:W-:Y:S01]  /*62170*/  IMAD.WIDE R14, R9.reuse, 0x4, R86 ;  /* 0x00000004090e7825 */ /* 0x050fe200078e0256 */
[----:B------:R2:W-:Y:S01]  /*62180*/  @P4 STG.E desc[UR8][R6.64], R216 ;  /* 0x000000d806004986 */ /* 0x0005e2000c101908 */
[----:B------:R-:W-:Y:S01]  /*62190*/  IADD3 R19, R9, UR28, RZ ;  /* 0x0000001c09137c10 */ /* 0x000fe2000fffe0ff */
[----:B------:R-:W-:Y:S01]  /*621a0*/  ULDC UR10, c[0x0][0x228] ;  /* 0x00008a00000a7ab9 */ /* 0x000fe20000000800 */
[----:B------:R-:W-:Y:S01]  /*621b0*/  ISETP.LT.AND P4, PT, R247, UR4, !P2 ;  /* 0x00000004f7007c0c */ /* 0x000fe2000d781270 */
[----:B------:R3:W-:Y:S01]  /*621c0*/  @P5 STG.E desc[UR8][R12.64], R136 ;  /* 0x000000880c005986 */ /* 0x0007e2000c101908 */
[----:B------:R-:W-:Y:S01]  /*621d0*/  ULDC UR4, c[0x0][0x228] ;  /* 0x00008a0000047ab9 */ /* 0x000fe20000000800 */
[----:B------:R-:W-:Y:S02]  /*621e0*/  ULDC UR12, c[0x0][0x228] ;  /* 0x00008a00000c7ab9 */ /* 0x000fe40000000800 */
[----:B------:R4:W-:Y:S01]  /*621f0*/  @P3 STG.E desc[UR8][R14.64], R200 ;  /* 0x000000c80e003986 */ /* 0x0009e2000c101908 */
[----:B------:R-:W-:Y:S01]  /*62200*/  ISETP.LT.AND P3, PT, R246, UR4, !P2 ;  /* 0x00000004f6007c0c */ /* 0x000fe2000d761270 */
[----:B------:R-:W-:Y:S01]  /*62210*/  IMAD.WIDE R16, R19, 0x4, R2 ;  /* 0x0000000413107825 */ /* 0x000fe200078e0202 */
[----:B------:R-:W-:Y:S01]  /*62220*/  ISETP.LT.AND P2, PT, R244, UR6, !P2 ;  /* 0x00000006f4007c0c */ /* 0x000fe2000d741270 */
[----:B------:R-:W-:Y:S01]  /*62230*/  ULDC UR4, c[0x0][0x22c] ;  /* 0x00008b0000047ab9 */ /* 0x000fe20000000800 */
[----:B------:R-:W-:Y:S01]  /*62240*/  ISETP.LT.AND P5, PT, R83, UR10, !P0 ;  /* 0x0000000a53007c0c */ /* 0x000fe2000c7a1270 */
[----:B-1----:R-:W-:Y:S01]  /*62250*/  IMAD.WIDE R4, R19, 0x4, R10 ;  /* 0x0000000413047825 */ /* 0x002fe200078e020a */
[----:B------:R1:W-:Y:S01]  /*62260*/  @P6 STG.E desc[UR8][R16.64], R101 ;  /* 0x0000006510006986 */ /* 0x0003e2000c101908 */
[----:B------:R-:W-:Y:S01]  /*62270*/  ISETP.LT.AND P6, PT, R247, UR12, !P0 ;  /* 0x0000000cf7007c0c */ /* 0x000fe2000c7c1270 */
[----:B------:R-:W-:Y:S01]  /*62280*/  ULDC UR6, c[0x0][0x228] ;  /* 0x00008a0000067ab9 */ /* 0x000fe20000000800 */
[----:B------:R-:W-:-:S02]  /*62290*/  VIADD R0, R8, 0x25 ;  /* 0x0000002508007836 */ /* 0x000fc40000000000 */
[C---:B--2---:R-:W-:Y:S01]  /*622a0*/  IMAD.WIDE R6, R19.reuse, 0x4, R84 ;  /* 0x0000000413067825 */ /* 0x044fe200078e0254 */
[C---:B------:R-:W-:Y:S01]  /*622b0*/  IADD3 R9, R19.reuse, UR28, RZ ;  /* 0x0000001c13097c10 */ /* 0x040fe2000fffe0ff */
[----:B------:R2:W-:Y:S02]  /*622c0*/  @P4 STG.E desc[UR8][R4.64], R69 ;  /* 0x0000004504004986 */ /* 0x0005e4000c101908 */
[----:B---3--:R-:W-:Y:S01]  /*622d0*/  IMAD.WIDE R12, R19, 0x4, R86 ;  /* 0x00000004130c7825 */ /* 0x008fe200078e0256 */
[----:B------:R-:W-:Y:S01]  /*622e0*/  ISETP.GE.AND P4, PT, R0, UR4, PT ;  /* 0x0000000400007c0c */ /* 0x000fe2000bf86270 */
[----:B------:R3:W-:Y:S01]  /*622f0*/  @P3 STG.E desc[UR8][R6.64], R37 ;  /* 0x0000002506003986 */ /* 0x0007e2000c101908 */
[----:B------:R-:W-:Y:S01]  /*62300*/  ULDC UR4, c[0x0][0x228] ;  /* 0x00008a0000047ab9 */ /* 0x000fe20000000800 */
[C---:B----4-:R-:W-:Y:S01]  /*62310*/  IMAD.WIDE R14, R9.reuse, 0x4, R2 ;  /* 0x00000004090e7825 */ /* 0x050fe200078e0202 */
[----:B------:R-:W-:Y:S01]  /*62320*/  ULDC UR10, c[0x0][0x228] ;  /* 0x00008a00000a7ab9 */ /* 0x000fe20000000800 */
[----:B------:R4:W-:Y:S01]  /*62330*/  @P2 STG.E desc[UR8][R12.64], R169 ;  /* 0x000000a90c002986 */ /* 0x0009e2000c101908 */
[----:B------:R-:W-:Y:S01]  /*62340*/  ISETP.LT.AND P2, PT, R246, UR4, !P0 ;  /* 0x00000004f6007c0c */ /* 0x000fe2000c741270 */
[C---:B-1----:R-:W-:Y:S01]  /*62350*/  IMAD.WIDE R16, R9.reuse, 0x4, R10 ;  /* 0x0000000409107825 */ /* 0x042fe200078e020a */
[----:B------:R-:W-:Y:S01]  /*62360*/  ULDC UR4, c[0x0][0x228] ;  /* 0x00008a0000047ab9 */ /* 0x000fe20000000800 */
[----:B------:R-:W-:Y:S01]  /*62370*/  ULDC UR12, c[0x0][0x228] ;  /* 0x00008a00000c7ab9 */ /* 0x000fe20000000800 */
[----:B------:R-:W-:Y:S01]  /*62380*/  ISETP.LT.AND P0, PT, R244, UR4, !P0 ;  /* 0x00000004f4007c0c */ /* 0x000fe2000c701270 */
[----:B------:R1:W-:Y:S01]  /*62390*/  @P5 STG.E desc[UR8][R14.64], R197 ;  /* 0x000000c50e005986 */ /* 0x0003e2000c101908 */
[----:B--2---:R-:W-:Y:S01]  /*623a0*/  IMAD.WIDE R4, R9, 0x4, R84 ;  /* 0x0000000409047825 */ /* 0x004fe200078e0254 */
[----:B------:R-:W-:Y:S01]  /*623b0*/  ISETP.LT.AND P5, PT, R247, UR10, !P1 ;  /* 0x0000000af7007c0c */ /* 0x000fe2000cfa1270 */
[----:B------:R-:W-:Y:S01]  /*623c0*/  ULDC UR4, c[0x0][0x22c] ;  /* 0x00008b0000047ab9 */ /* 0x000fe20000000800 */
[----:B------:R2:W-:Y:S01]  /*623d0*/  @P6 STG.E desc[UR8][R16.64], R217 ;  /* 0x000000d910006986 */ /* 0x0005e2000c101908 */
[----:B------:R-:W-:Y:S01]  /*623e0*/  ISETP.LT.AND P6, PT, R83, UR6, !P1 ;  /* 0x0000000653007c0c */ /* 0x000fe2000cfc1270 */
[C---:B------:R-:W-:Y:S01]  /*623f0*/  VIADD R19, R9.reuse, UR28 ;  /* 0x0000001c09137c36 */ /* 0x040fe20008000000 */
[----:B------:R-:W-:Y:S01]  /*62400*/  ISETP.LT.AND P3, PT, R246, UR12, !P1 ;  /* 0x0000000cf6007c0c */ /* 0x000fe2000cf61270 */
[----:B---3--:R-:W-:Y:S01]  /*62410*/  IMAD.WIDE R6, R9, 0x4, R86 ;  /* 0x0000000409067825 */ /* 0x008fe200078e0256 */
[----:B------:R-:W-:Y:S01]  /*62420*/  IADD3 R0, R8, 0x26, RZ ;  /* 0x0000002608007810 */ /* 0x000fe20007ffe0ff */
[----:B------:R3:W-:Y:S01]  /*62430*/  @P2 STG.E desc[UR8][R4.64], R137 ;  /* 0x0000008904002986 */ /* 0x0007e2000c101908 */
[----:B------:R-:W-:Y:S01]  /*62440*/  ULDC UR6, c[0x0][0x228] ;  /* 0x00008a0000067ab9 */ /* 0x000fe20000000800 */
[C---:B----4-:R-:W-:Y:S01]  /*62450*/  IMAD.WIDE R12, R19.reuse, 0x4, R2 ;  /* 0x00000004130c7825 */ /* 0x050fe200078e0202 */
[----:B------:R-:W-:Y:S01]  /*62460*/  ISETP.GE.AND P2, PT, R0, UR4, PT ;  /* 0x0000000400007c0c */ /* 0x000fe2000bf46270 */
[----:B------:R-:W-:Y:S01]  /*62470*/  ULDC UR4, c[0x0][0x228] ;  /* 0x00008a0000047ab9 */ /* 0x000fe20000000800 */
[----:B------:R4:W-:Y:S01]  /*62480*/  @P0 STG.E desc[UR8][R6.64], R201 ;  /* 0x000000c906000986 */ /* 0x0009e2000c101908 */
[----:B-1----:R-:W-:Y:S01]  /*62490*/  IMAD.WIDE R14, R19, 0x4, R10 ;  /* 0x00000004130e7825 */ /* 0x002fe200078e020a */
[----:B------:R-:W-:Y:S01]  /*624a0*/  ISETP.LT.AND P0, PT, R244, UR4, !P1 ;  /* 0x00000004f4007c0c */ /* 0x000fe2000cf01270 */
[----:B------:R-:W-:-:S02]  /*624b0*/  ULDC UR10, c[0x0][0x228] ;  /* 0x00008a00000a7ab9 */ /* 0x000fc40000000800 */
[----:B--2---:R-:W-:Y:S01]  /*624c0*/  IMAD.WIDE R16, R19, 0x4, R84 ;  /* 0x0000000413107825 */ /* 0x004fe200078e0254 */
[----:B------:R1:W-:Y:S01]  /*624d0*/  @P6 STG.E desc[UR8][R12.64], R102 ;  /* 0x000000660c006986 */ /* 0x0003e2000c101908 */
[----:B------:R-:W-:Y:S01]  /*624e0*/  ULDC UR12, c[0x0][0x228] ;  /* 0x00008a00000c7ab9 */ /* 0x000fe20000000800 */
[----:B------:R-:W-:Y:S01]  /*624f0*/  ULDC UR4, c[0x0][0x22c] ;  /* 0x00008b0000047ab9 */ /* 0x000fe20000000800 */
[----:B------:R-:W-:Y:S01]  /*62500*/  VIADD R0, R8, 0x27 ;  /* 0x0000002708007836 */ /* 0x000fe20000000000 */
[----:B------:R2:W-:Y:S01]  /*62510*/  @P5 STG.E desc[UR8][R14.64], R70 ;  /* 0x000000460e005986 */ /* 0x0005e2000c101908 */
[----:B------:R-:W-:Y:S01]  /*62520*/  ISETP.LT.AND P5, PT, R247, UR10, !P4 ;  /* 0x0000000af7007c0c */ /* 0x000fe2000e7a1270 */
[----:B---3--:R-:W-:Y:S01]  /*62530*/  IMAD.WIDE R4, R19, 0x4, R86 ;  /* 0x0000000413047825 */ /* 0x008fe200078e0256 */
[----:B------:R-:W-:Y:S01]  /*62540*/  ISETP.LT.AND P6, PT, R246, UR12, !P4 ;  /* 0x0000000cf6007c0c */ /* 0x000fe2000e7c1270 */
[----:B------:R-:W-:Y:S01]  /*62550*/  @P3 STG.E desc[UR8][R16.64], R38 ;  /* 0x0000002610003986 */ /* 0x000fe2000c101908 */
[----:B------:R-:W-:Y:S01]  /*62560*/  ISETP.LT.AND P3, PT, R83, UR6, !P4 ;  /* 0x0000000653007c0c */ /* 0x000fe2000e761270 */
[----:B------:R-:W-:Y:S01]  /*62570*/  ULDC UR6, c[0x0][0x228] ;  /* 0x00008a0000067ab9 */ /* 0x000fe20000000800 */
        /* <DEDUP_REMOVED lines=55> */
[----:B----4-:R-:W-:Y:S01]  /*628f0*/  IMAD.WIDE R14, R19, 0x4, R86 ;  /* 0x00000004130e7825 */ /* 0x010fe200078e0256 */
[----:B------:R2:W-:Y:S01]  /*62900*/  @P2 STG.E desc[UR8][R6.64], R219 ;  /* 0x000000db06002986 */ /* 0x0005e2000c101908 */
[----:B------:R-:W-:Y:S01]  /*62910*/  ISETP.LT.AND P2, PT, R247, UR4, !P0 ;  /* 0x00000004f7007c0c */ /* 0x000fe2000c741270 */
[----:B------:R-:W-:Y:S01]  /*62920*/  ULDC UR4, c[0x0][0x228] ;  /* 0x00008a0000047ab9 */ /* 0x000fe20000000800 */
[----:B------:R-:W-:Y:S01]  /*62930*/  IADD3 R9, R19, UR28, RZ ;  /* 0x0000001c13097c10 */ /* 0x000fe2000fffe0ff */
[----:B------:R3:W-:Y:S01]  /*62940*/  @P5 STG.E desc[UR8][R12.64], R139 ;  /* 0x0000008b0c005986 */ /* 0x0007e2000c101908 */
[----:B------:R-:W-:Y:S01]  /*62950*/  ULDC UR10, c[0x0][0x228] ;  /* 0x00008a00000a7ab9 */ /* 0x000fe20000000800 */
[----:B------:R-:W-:Y:S02]  /*62960*/  ULDC UR12, c[0x0][0x228] ;  /* 0x00008a00000c7ab9 */ /* 0x000fe40000000800 */
[----:B------:R4:W-:Y:S01]  /*62970*/  @P1 STG.E desc[UR8][R14.64], R203 ;  /* 0x000000cb0e001986 */ /* 0x0009e2000c101908 */
[----:B------:R-:W-:Y:S01]  /*62980*/  ISETP.LT.AND P1, PT, R246, UR4, !P0 ;  /* 0x00000004f6007c0c */ /* 0x000fe2000c721270 */
[----:B------:R-:W-:Y:S01]  /*62990*/  IMAD.WIDE R16, R9, 0x4, R2 ;  /* 0x0000000409107825 */ /* 0x000fe200078e0202 */
[----:B------:R-:W-:Y:S01]  /*629a0*/  ISETP.LT.AND P0, PT, R244, UR6, !P0 ;  /* 0x00000006f4007c0c */ /* 0x000fe2000c701270 */
[----:B------:R-:W-:-:S02]  /*629b0*/  ULDC UR4, c[0x0][0x22c] ;  /* 0x00008b0000047ab9 */ /* 0x000fc40000000800 */
[----:B-1----:R-:W-:Y:S01]  /*629c0*/  IMAD.WIDE R4, R9, 0x4, R10 ;  /* 0x0000000409047825 */ /* 0x002fe200078e020a */
[----:B------:R1:W-:Y:S01]  /*629d0*/  @P6 STG.E desc[UR8][R16.64], R104 ;  /* 0x0000006810006986 */ /* 0x0003e2000c101908 */
[----:B------:R-:W-:Y:S01]  /*629e0*/  ISETP.LT.AND P5, PT, R83, UR10, !P4 ;  /* 0x0000000a53007c0c */ /* 0x000fe2000e7a1270 */
[----:B------:R-:W-:Y:S01]  /*629f0*/  ULDC UR6, c[0x0][0x228] ;  /* 0x00008a0000067ab9 */ /* 0x000fe20000000800 */
[----:B------:R-:W-:Y:S01]  /*62a00*/  VIADD R0, R8, 0x2b ;  /* 0x0000002b08007836 */ /* 0x000fe20000000000 */
[----:B------:R-:W-:Y:S01]  /*62a10*/  ISETP.LT.AND P6, PT, R247, UR12, !P4 ;  /* 0x0000000cf7007c0c */ /* 0x000fe2000e7c1270 */
        /* <DEDUP_REMOVED lines=13> */
[----:B------:R1:W-:Y:S01]  /*62af0*/  @P5 STG.E desc[UR8][R14.64], R204 ;  /* 0x000000cc0e005986 */ /* 0x0003e2000c101908 */
[----:B------:R-:W-:Y:S01]  /*62b00*/  ISETP.LT.AND P4, PT, R244, UR4, !P4 ;  /* 0x00000004f4007c0c */ /* 0x000fe2000e781270 */
[----:B--2---:R-:W-:Y:S01]  /*62b10*/  IMAD.WIDE R4, R19, 0x4, R84 ;  /* 0x0000000413047825 */ /* 0x004fe200078e0254 */
[----:B------:R-:W-:Y:S01]  /*62b20*/  ULDC UR12, c[0x0][0x228] ;  /* 0x00008a00000c7ab9 */ /* 0x000fe20000000800 */
[----:B------:R2:W-:Y:S01]  /*62b30*/  @P6 STG.E desc[UR8][R16.64], R140 ;  /* 0x0000008c10006986 */ /* 0x0005e2000c101908 */
[----:B------:R-:W-:Y:S01]  /*62b40*/  ISETP.LT.AND P6, PT, R83, UR6, !P3 ;  /* 0x0000000653007c0c */ /* 0x000fe2000dfc1270 */
[----:B------:R-:W-:Y:S01]  /*62b50*/  VIADD R9, R19, UR28 ;  /* 0x0000001c13097c36 */ /* 0x000fe20008000000 */
[----:B------:R-:W-:Y:S01]  /*62b60*/  ISETP.LT.AND P5, PT, R247, UR10, !P3 ;  /* 0x0000000af7007c0c */ /* 0x000fe2000dfa1270 */
[----:B------:R-:W-:Y:S01]  /*62b70*/  ULDC UR4, c[0x0][0x22c] ;  /* 0x00008b0000047ab9 */ /* 0x000fe20000000800 */
[----:B------:R-:W-:-:S02]  /*62b80*/  IADD3 R0, R8, 0x2c, RZ ;  /* 0x0000002c08007810 */ /* 0x000fc40007ffe0ff */
[----:B------:R-:W-:Y:S01]  /*62b90*/  ISETP.LT.AND P1, PT, R246, UR12, !P3 ;  /* 0x0000000cf6007c0c */ /* 0x000fe2000df21270 */
[----:B------:R2:W-:Y:S01]  /*62ba0*/  @P0 STG.E desc[UR8][R4.64], R76 ;  /* 0x0000004c04000986 */ /* 0x0005e2000c101908 */
[----:B------:R-:W-:Y:S01]  /*62bb0*/  ISETP.GE.AND P0, PT, R0, UR4, PT ;  /* 0x0000000400007c0c */ /* 0x000fe2000bf06270 */
[----:B---3--:R-:W-:Y:S01]  /*62bc0*/  IMAD.WIDE R6, R19, 0x4, R86 ;  /* 0x0000000413067825 */ /* 0x008fe200078e0256 */
[----:B------:R-:W-:Y:S01]  /*62bd0*/  ULDC UR4, c[0x0][0x228] ;  /* 0x00008a0000047ab9 */ /* 0x000fe20000000800 */
[----:B------:R-:W-:Y:S01]  /*62be0*/  ULDC UR6, c[0x0][0x228] ;  /* 0x00008a0000067ab9 */ /* 0x000fe20000000800 */
[----:B------:R-:W-:Y:S01]  /*62bf0*/  ISETP.LT.AND P3, PT, R244, UR4, !P3 ;  /* 0x00000004f4007c0c */ /* 0x000fe2000df61270 */
[C---:B----4-:R-:W-:Y:S01]  /*62c00*/  IMAD.WIDE R12, R9.reuse, 0x4, R2 ;  /* 0x00000004090c7825 */ /* 0x050fe200078e0202 */
[----:B------:R3:W-:Y:S01]  /*62c10*/  @P4 STG.E desc[UR8][R6.64], R108 ;  /* 0x0000006c06004986 */ /* 0x0007e2000c101908 */
[----:B------:R-:W-:Y:S01]  /*62c20*/  ULDC UR10, c[0x0][0x228] ;  /* 0x00008a00000a7ab9 */ /* 0x000fe20000000800 */
[----:B------:R-:W-:Y:S01]  /*62c30*/  ULDC UR12, c[0x0][0x228] ;  /* 0x00008a00000c7ab9 */ /* 0x000fe20000000800 */
[C---:B-1----:R-:W-:Y:S01]  /*62c40*/  IMAD.WIDE R14, R9.reuse, 0x4, R10 ;  /* 0x00000004090e7825 */ /* 0x042fe200078e020a */
[----:B------:R1:W-:Y:S03]  /*62c50*/  @P6 STG.E desc[UR8][R12.64], R105 ;  /* 0x000000690c006986 */ /* 0x0003e6000c101908 */
[----:B--2---:R-:W-:Y:S01]  /*62c60*/  IMAD.WIDE R16, R9, 0x4, R84 ;  /* 0x0000000409107825 */ /* 0x004fe200078e0254 */
[----:B------:R-:W-:-:S03]  /*62c70*/  ISETP.LT.AND P6, PT, R83, UR6, !P2 ;  /* 0x0000000653007c0c */ /* 0x000fc6000d7c1270 */
[----:B------:R-:W-:Y:S01]  /*62c80*/  VIADD R0, R8, 0x2d ;  /* 0x0000002d08007836 */ /* 0x000fe20000000000 */
[----:B------:R2:W-:Y:S01]  /*62c90*/  @P5 STG.E desc[UR8][R14.64], R41 ;  /* 0x000000290e005986 */ /* 0x0005e2000c101908 */
[----:B------:R-:W-:Y:S01]  /*62ca0*/  ULDC UR4, c[0x0][0x22c] ;  /* 0x00008b0000047ab9 */ /* 0x000fe20000000800 */
[----:B------:R-:W-:Y:S01]  /*62cb0*/  ISETP.LT.AND P4, PT, R247, UR10, !P2 ;  /* 0x0000000af7007c0c */ /* 0x000fe2000d781270 */
[C---:B------:R-:W-:Y:S01]  /*62cc0*/  IMAD.WIDE R4, R9.reuse, 0x4, R86 ;  /* 0x0000000409047825 */ /* 0x040fe200078e0256 */
[----:B------:R-:W-:Y:S01]  /*62cd0*/  @P1 STG.E desc[UR8][R16.64], R73 ;  /* 0x0000004910001986 */ /* 0x000fe2000c101908 */
[----:B------:R-:W-:Y:S01]  /*62ce0*/  ISETP.LT.AND P5, PT, R246, UR12, !P2 ;  /* 0x0000000cf6007c0c */ /* 0x000fe2000d7a1270 */
[----:B------:R-:W-:Y:S01]  /*62cf0*/  ULDC UR6, c[0x0][0x228] ;  /* 0x00008a0000067ab9 */ /* 0x000fe20000000800 */
[----:B------:R-:W-:Y:S01]  /*62d00*/  IADD3 R9, R9, UR28, RZ ;  /* 0x0000001c09097c10 */ /* 0x000fe2000fffe0ff */
[----:B------:R-:W-:Y:S01]  /*62d10*/  ULDC UR10, c[0x0][0x228] ;  /* 0x00008a00000a7ab9 */ /* 0x000fe20000000800 */
[----:B------:R-:W-:Y:S01]  /*62d20*/  ISETP.GE.AND P1, PT, R0, UR4, PT ;  /* 0x0000000400007c0c */ /* 0x000fe2000bf26270 */
[----:B------:R-:W-:Y:S01]  /*62d30*/  VIADD R0, R8, 0x2e ;  /* 0x0000002e08007836 */ /* 0x000fe20000000000 */
[----:B------:R-:W-:Y:S01]  /*62d40*/  ULDC UR4, c[0x0][0x22c] ;  /* 0x00008b0000047ab9 */ /* 0x000fe20000000800 */
[----:B------:R4:W-:Y:S01]  /*62d50*/  @P3 STG.E desc[UR8][R4.64], R173 ;  /* 0x000000ad04003986 */ /* 0x0009e2000c101908 */
[C---:B---3--:R-:W-:Y:S01]  /*62d60*/  IMAD.WIDE R6, R9.reuse, 0x4, R2 ;  /* 0x0000000409067825 */ /* 0x048fe200078e0202 */
[----:B------:R-:W-:Y:S01]  /*62d70*/  ULDC UR12, c[0x0][0x228] ;  /* 0x00008a00000c7ab9 */ /* 0x000fe20000000800 */
[----:B------:R-:W-:Y:S01]  /*62d80*/  ISETP.GE.AND P3, PT, R0, UR4, PT ;  /* 0x0000000400007c0c */ /* 0x000fe2000bf66270 */
[----:B------:R-:W-:Y:S01]  /*62d90*/  ULDC UR4, c[0x0][0x228] ;  /* 0x00008a0000047ab9 */ /* 0x000fe20000000800 */
[C---:B-1----:R-:W-:Y:S01]  /*62da0*/  IMAD.WIDE R12, R9.reuse, 0x4, R10 ;  /* 0x00000004090c7825 */ /* 0x042fe200078e020a */
[----:B------:R-:W-:Y:S01]  /*62db0*/  ISETP.LT.AND P2, PT, R244, UR4, !P2 ;  /* 0x00000004f4007c0c */ /* 0x000fe2000d741270 */
[----:B------:R1:W-:Y:S01]  /*62dc0*/  @P6 STG.E desc[UR8][R6.64], R205 ;  /* 0x000000cd06006986 */ /* 0x0003e2000c101908 */
[----:B------:R-:W-:Y:S01]  /*62dd0*/  ULDC UR4, c[0x0][0x228] ;  /* 0x00008a0000047ab9 */ /* 0x000fe20000000800 */
[----:B--2---:R-:W-:-:S02]  /*62de0*/  IMAD.WIDE R14, R9, 0x4, R84 ;  /* 0x00000004090e7825 */ /* 0x004fc400078e0254 */
[----:B------:R2:W-:Y:S01]  /*62df0*/  @P4 STG.E desc[UR8][R12.64], R141 ;  /* 0x0000008d0c004986 */ /* 0x0005e2000c101908 */
[----:B------:R-:W-:Y:S01]  /*62e00*/  ISETP.LT.AND P4, PT, R83, UR4, !P0 ;  /* 0x0000000453007c0c */ /* 0x000fe2000c781270 */
[----:B----4-:R-:W-:Y:S01]  /*62e10*/  IMAD.WIDE R4, R9, 0x4, R86 ;  /* 0x0000000409047825 */ /* 0x010fe200078e0256 */
[----:B------:R-:W-:Y:S01]  /*62e20*/  ISETP.LT.AND P6, PT, R247, UR6, !P0 ;  /* 0x00000006f7007c0c */ /* 0x000fe2000c7c1270 */
[----:B------:R3:W-:Y:S01]  /*62e30*/  @P5 STG.E desc[UR8][R14.64], R77 ;  /* 0x0000004d0e005986 */ /* 0x0007e2000c101908 */
[----:B------:R-:W-:Y:S01]  /*62e40*/  ISETP.LT.AND P5, PT, R246, UR10, !P0 ;  /* 0x0000000af6007c0c */ /* 0x000fe2000c7a1270 */
[----:B------:R-:W-:Y:S01]  /*62e50*/  VIADD R0, R8, 0x2f ;  /* 0x0000002f08007836 */ /* 0x000fe20000000000 */
[----:B------:R-:W-:Y:S01]  /*62e60*/  IADD3 R9, R9, UR28, RZ ;  /* 0x0000001c09097c10 */ /* 0x000fe2000fffe0ff */
[----:B------:R-:W-:Y:S01]  /*62e70*/  ULDC UR4, c[0x0][0x22c] ;  /* 0x00008b0000047ab9 */ /* 0x000fe20000000800 */
[----:B------:R-:W-:Y:S01]  /*62e80*/  ISETP.LT.AND P0, PT, R244, UR12, !P0 ;  /* 0x0000000cf4007c0c */ /* 0x000fe2000c701270 */
[----:B------:R4:W-:Y:S01]  /*62e90*/  @P2 STG.E desc[UR8][R4.64], R109 ;  /* 0x0000006d04002986 */ /* 0x0009e2000c101908 */
[----:B------:R-:W-:Y:S01]  /*62ea0*/  ULDC UR6, c[0x0][0x228] ;  /* 0x00008a0000067ab9 */ /* 0x000fe20000000800 */
[----:B-1----:R-:W-:Y:S01]  /*62eb0*/  IMAD.WIDE R6, R9, 0x4, R2 ;  /* 0x0000000409067825 */ /* 0x002fe200078e0202 */
[----:B------:R-:W-:-:S03]  /*62ec0*/  ULDC UR10, c[0x0][0x228] ;  /* 0x00008a00000a7ab9 */ /* 0x000fc60000000800 */
[----:B--2---:R-:W-:Y:S01]  /*62ed0*/  IMAD.WIDE R12, R9, 0x4, R10 ;  /* 0x00000004090c7825 */ /* 0x004fe200078e020a */
[----:B------:R-:W-:-:S03]  /*62ee0*/  ISETP.GE.AND P2, PT, R0, UR4, PT ;  /* 0x0000000400007c0c */ /* 0x000fc6000bf46270 */
[C---:B---3--:R-:W-:Y:S01]  /*62ef0*/  IMAD.WIDE R14, R9.reuse, 0x4, R84 ;  /* 0x00000004090e7825 */ /* 0x048fe200078e0254 */
[----:B------:R1:W-:Y:S01]  /*62f00*/  @P4 STG.E desc[UR8][R6.64], R106 ;  /* 0x0000006a06004986 */ /* 0x0003e2000c101908 */
[----:B------:R-:W-:Y:S01]  /*62f10*/  ULDC UR4, c[0x0][0x228] ;  /* 0x00008a0000047ab9 */ /* 0x000fe20000000800 */
[----:B------:R-:W-:Y:S01]  /*62f20*/  ULDC UR12, c[0x0][0x228] ;  /* 0x00008a00000c7ab9 */ /* 0x000fe20000000800 */
[----:B------:R-:W-:Y:S01]  /*62f30*/  IMAD.WIDE R16, R9, 0x4, R86 ;  /* 0x0000000409107825 */ /* 0x000fe200078e0256 */
[----:B------:R2:W-:Y:S04]  /*62f40*/  @P6 STG.E desc[UR8][R12.64], R42 ;  /* 0x0000002a0c006986 */ /* 0x0005e8000c101908 */
[----:B------:R3:W-:Y:S01]  /*62f50*/  @P5 STG.E desc[UR8][R14.64], R74 ;  /* 0x0000004a0e005986 */ /* 0x0007e2000c101908 */
[----:B------:R-:W-:Y:S01]  /*62f60*/  ISETP.LT.AND P5, PT, R83, UR4, !P1 ;  /* 0x0000000453007c0c */ /* 0x000fe2000cfa1270 */
[----:B------:R-:W-:-:S02]  /*62f70*/  ULDC UR4, c[0x0][0x228] ;  /* 0x00008a0000047ab9 */ /* 0x000fc40000000800 */
[----:B------:R3:W-:Y:S01]  /*62f80*/  @P0 STG.E desc[UR8][R16.64], R174 ;  /* 0x000000ae10000986 */ /* 0x0007e2000c101908 */
[----:B------:R-:W-:Y:S01]  /*62f90*/  ISETP.LT.AND P0, PT, R247, UR4, !P1 ;  /* 0x00000004f7007c0c */ /* 0x000fe2000cf01270 */
[----:B------:R-:W-:Y:S01]  /*62fa0*/  VIADD R9, R9, UR28 ;  /* 0x0000001c09097c36 */ /* 0x000fe20008000000 */
[----:B------:R-:W-:Y:S01]  /*62fb0*/  ISETP.LT.AND P4, PT, R246, UR6, !P1 ;  /* 0x00000006f6007c0c */ /* 0x000fe2000cf81270 */
[----:B------:R-:W-:Y:S01]  /*62fc0*/  ULDC UR4, c[0x0][0x22c] ;  /* 0x00008b0000047ab9 */ /* 0x000fe20000000800 */
[----:B------:R-:W-:Y:S01]  /*62fd0*/  ISETP.LT.AND P1, PT, R244, UR10, !P1 ;  /* 0x0000000af4007c0c */ /* 0x000fe2000cf21270 */
[----:B----4-:R-:W-:Y:S01]  /*62fe0*/  IMAD.WIDE R4, R9, 0x4, R2 ;  /* 0x0000000409047825 */ /* 0x010fe200078e0202 */
[----:B------:R-:W-:Y:S01]  /*62ff0*/  ISETP.LT.AND P6, PT, R83, UR12, !P3 ;  /* 0x0000000c53007c0c */ /* 0x000fe2000dfc1270 */
[----:B------:R-:W-:Y:S01]  /*63000*/  ULDC UR6, c[0x0][0x228] ;  /* 0x00008a0000067ab9 */ /* 0x000fe20000000800 */
[----:B------:R-:W-:Y:S01]  /*63010*/  IADD3 R0, R8, 0x30, RZ ;  /* 0x0000003008007810 */ /* 0x000fe20007ffe0ff */
[C---:B-1----:R-:W-:Y:S01]  /*63020*/  IMAD.WIDE R6, R9.reuse, 0x4, R10 ;  /* 0x0000000409067825 */ /* 0x042fe200078e020a */
[C---:B------:R-:W-:Y:S01]  /*63030*/  IADD3 R19, R9.reuse, UR28, RZ ;  /* 0x0000001c09137c10 */ /* 0x040fe2000fffe0ff */
[----:B------:R1:W-:Y:S01]  /*63040*/  @P5 STG.E desc[UR8][R4.64], R206 ;  /* 0x000000ce04005986 */ /* 0x0003e2000c101908 */
[----:B------:R-:W-:Y:S01]  /*63050*/  ISETP.GE.AND P5, PT, R0, UR4, PT ;  /* 0x0000000400007c0c */ /* 0x000fe2000bfa6270 */
[C---:B--2---:R-:W-:Y:S01]  /*63060*/  IMAD.WIDE R12, R9.reuse, 0x4, R84 ;  /* 0x00000004090c7825 */ /* 0x044fe200078e0254 */
[----:B------:R-:W-:Y:S01]  /*63070*/  ULDC UR4, c[0x0][0x228] ;  /* 0x00008a0000047ab9 */ /* 0x000fe20000000800 */
[----:B------:R2:W-:Y:S02]  /*63080*/  @P0 STG.E desc[UR8][R6.64], R142 ;  /* 0x0000008e06000986 */ /* 0x0005e4000c101908 */
[----:B---3--:R-:W-:Y:S01]  /*63090*/  IMAD.WIDE R14, R9, 0x4, R86 ;  /* 0x00000004090e7825 */ /* 0x008fe200078e0256 */
[----:B------:R-:W-:Y:S01]  /*630a0*/  ISETP.LT.AND P0, PT, R247, UR4, !P3 ;  /* 0x00000004f7007c0c */ /* 0x000fe2000df01270 */
[----:B------:R3:W-:Y:S01]  /*630b0*/  @P4 STG.E desc[UR8][R12.64], R78 ;  /* 0x0000004e0c004986 */ /* 0x0007e2000c101908 */
[----:B------:R-:W-:Y:S01]  /*630c0*/  ULDC UR4, c[0x0][0x228] ;  /* 0x00008a0000047ab9 */ /* 0x000fe20000000800 */
[----:B------:R-:W-:Y:S01]  /*630d0*/  IMAD.WIDE R16, R19, 0x4, R2 ;  /* 0x0000000413107825 */ /* 0x000fe200078e0202 */
[----:B------:R-:W-:Y:S01]  /*630e0*/  ULDC UR10, c[0x0][0x228] ;  /* 0x00008a00000a7ab9 */ /* 0x000fe20000000800 */
[----:B------:R4:W-:Y:S01]  /*630f0*/  @P1 STG.E desc[UR8][R14.64], R110 ;  /* 0x0000006e0e001986 */ /* 0x0009e2000c101908 */
[----:B------:R-:W-:Y:S01]  /*63100*/  ISETP.LT.AND P1, PT, R246, UR4, !P3 ;  /* 0x00000004f6007c0c */ /* 0x000fe2000df21270 */
[----:B------:R-:W-:Y:S01]  /*63110*/  ULDC UR12, c[0x0][0x228] ;  /* 0x00008a00000c7ab9 */ /* 0x000fe20000000800 */
[----:B------:R-:W-:Y:S01]  /*63120*/  ISETP.LT.AND P3, PT, R244, UR6, !P3 ;  /* 0x00000006f4007c0c */ /* 0x000fe2000df61270 */
[----:B------:R4:W-:Y:S01]  /*63130*/  @P6 STG.E desc[UR8][R16.64], R107 ;  /* 0x0000006b10006986 */ /* 0x0009e2000c101908 */
[----:B------:R-:W-:Y:S01]  /*63140*/  ISETP.LT.AND P6, PT, R83, UR10, !P2 ;  /* 0x0000000a53007c0c */ /* 0x000fe2000d7c1270 */
[----:B-1----:R-:W-:Y:S01]  /*63150*/  IMAD.WIDE R4, R19, 0x4, R10 ;  /* 0x0000000413047825 */ /* 0x002fe200078e020a */
[----:B------:R-:W-:Y:S01]  /*63160*/  ISETP.LT.AND P4, PT, R247, UR12, !P2 ;  /* 0x0000000cf7007c0c */ /* 0x000fe2000d781270 */
[----:B------:R-:W-:Y:S01]  /*63170*/  ULDC UR4, c[0x0][0x22c] ;  /* 0x00008b0000047ab9 */ /* 0x000fe20000000800 */
[----:B------:R-:W-:Y:S01]  /*63180*/  IADD3 R0, R8, 0x31, RZ ;  /* 0x0000003108007810 */ /* 0x000fe20007ffe0ff */
[----:B------:R-:W-:-:S02]  /*63190*/  VIADD R9, R19, UR28 ;  /* 0x0000001c13097c36 */ /* 0x000fc40008000000 */
[C---:B--2---:R-:W-:Y:S01]  /*631a0*/  IMAD.WIDE R6, R19.reuse, 0x4, R84 ;  /* 0x0000000413067825 */ /* 0x044fe200078e0254 */
[----:B------:R1:W-:Y:S01]  /*631b0*/  @P0 STG.E desc[UR8][R4.64], R43 ;  /* 0x0000002b04000986 */ /* 0x0003e2000c101908 */
[----:B------:R-:W-:Y:S01]  /*631c0*/  ISETP.GE.AND P0, PT, R0, UR4, PT ;  /* 0x0000000400007c0c */ /* 0x000fe2000bf06270 */
[----:B------:R-:W-:Y:S01]  /*631d0*/  ULDC UR4, c[0x0][0x228] ;  /* 0x00008a0000047ab9 */ /* 0x000fe20000000800 */
[----:B---3--:R-:W-:Y:S01]  /*631e0*/  IMAD.WIDE R12, R19, 0x4, R86 ;  /* 0x00000004130c7825 */ /* 0x008fe200078e0256 */
[----:B------:R2:W-:Y:S01]  /*631f0*/  @P1 STG.E desc[UR8][R6.64], R75 ;  /* 0x0000004b06001986 */ /* 0x0005e2000c101908 */
[----:B------:R-:W-:Y:S01]  /*63200*/  ULDC UR6, c[0x0][0x228] ;  /* 0x00008a0000067ab9 */ /* 0x000fe20000000800 */
[----:B------:R-:W-:Y:S01]  /*63210*/  ULDC UR10, c[0x0][0x228] ;  /* 0x00008a00000a7ab9 */ /* 0x000fe20000000800 */
[----:B----4-:R-:W-:Y:S01]  /*63220*/  IMAD.WIDE R14, R9, 0x4, R2 ;  /* 0x00000004090e7825 */ /* 0x010fe200078e0202 */
[----:B------:R-:W-:Y:S01]  /*63230*/  ISETP.LT.AND P1, PT, R246, UR4, !P2 ;  /* 0x00000004f6007c0c */ /* 0x000fe2000d721270 */
[----:B------:R-:W-:-:S02]  /*63240*/  ULDC UR12, c[0x0][0x228] ;  /* 0x00008a00000c7ab9 */ /* 0x000fc40000000800 */
[C---:B------:R-:W-:Y:S01]  /*63250*/  IMAD.WIDE R16, R9.reuse, 0x4, R10 ;  /* 0x0000000409107825 */ /* 0x040fe200078e020a */
[----:B------:R3:W-:Y:S01]  /*63260*/  @P3 STG.E desc[UR8][R12.64], R175 ;  /* 0x000000af0c003986 */ /* 0x0007e2000c101908 */
[----:B------:R-:W-:Y:S01]  /*63270*/  ULDC UR4, c[0x0][0x228] ;  /* 0x00008a0000047ab9 */ /* 0x000fe20000000800 */
[----:B------:R-:W-:Y:S02]  /*63280*/  ISETP.LT.AND P2, PT, R244, UR6, !P2 ;  /* 0x00000006f4007c0c */ /* 0x000fe4000d741270 */
[----:B------:R-:W-:Y:S01]  /*63290*/  IADD3 R21, R9, UR28, RZ ;  /* 0x0000001c09157c10 */ /* 0x000fe2000fffe0ff */
[----:B------:R4:W-:Y:S01]  /*632a0*/  @P6 STG.E desc[UR8][R14.64], R207 ;  /* 0x000000cf0e006986 */ /* 0x0009e2000c101908 */
[----:B------:R-:W-:Y:S01]  /*632b0*/  ISETP.LT.AND P6, PT, R83, UR4, !P5 ;  /* 0x0000000453007c0c */ /* 0x000fe2000efc1270 */
[----:B-1----:R-:W-:Y:S01]  /*632c0*/  IMAD.WIDE R4, R9, 0x4, R84 ;  /* 0x0000000409047825 */ /* 0x002fe200078e0254 */
[----:B------:R-:W-:Y:S01]  /*632d0*/  ISETP.LT.AND P3, PT, R246, UR12, !P5 ;  /* 0x0000000cf6007c0c */ /* 0x000fe2000ef61270 */
[----:B------:R1:W-:Y:S01]  /*632e0*/  @P4 STG.E desc[UR8][R16.64], R143 ;  /* 0x0000008f10004986 */ /* 0x0003e2000c101908 */
[----:B------:R-:W-:Y:S01]  /*632f0*/  ISETP.LT.AND P4, PT, R247, UR10, !P5 ;  /* 0x0000000af7007c0c */ /* 0x000fe2000ef81270 */
[----:B--2---:R-:W-:Y:S01]  /*63300*/  IMAD.WIDE R6, R9, 0x4, R86 ;  /* 0x0000000409067825 */ /* 0x004fe200078e0256 */
[----:B------:R-:W-:Y:S01]  /*63310*/  ISETP.LT.AND P5, PT, R244, UR14, !P5 ;  /* 0x0000000ef4007c0c */ /* 0x000fe2000efa1270 */
[----:B------:R-:W-:Y:S01]  /*63320*/  ULDC UR4, c[0x0][0x22c] ;  /* 0x00008b0000047ab9 */ /* 0x000fe20000000800 */
[----:B------:R-:W-:Y:S01]  /*63330*/  ULDC UR6, c[0x0][0x228] ;  /* 0x00008a0000067ab9 */ /* 0x000fe20000000800 */
[----:B------:R-:W-:-:S02]  /*63340*/  VIADD R0, R8, 0x32 ;  /* 0x0000003208007836 */ /* 0x000fc40000000000 */
[C---:B---3--:R-:W-:Y:S01]  /*63350*/  IMAD.WIDE R12, R21.reuse, 0x4, R2 ;  /* 0x00000004150c7825 */ /* 0x048fe200078e0202 */
[----:B------:R-:W-:Y:S01]  /*63360*/  @P1 STG.E desc[UR8][R4.64], R79 ;  /* 0x0000004f04001986 */ /* 0x000fe2000c101908 */
[----:B------:R-:W-:Y:S01]  /*63370*/  ULDC UR10, c[0x0][0x228] ;  /* 0x00008a00000a7ab9 */ /* 0x000fe20000000800 */
[----:B------:R-:W-:Y:S01]  /*63380*/  ULDC UR12, c[0x0][0x228] ;  /* 0x00008a00000c7ab9 */ /* 0x000fe20000000800 */
[C---:B----4-:R-:W-:Y:S01]  /*63390*/  IMAD.WIDE R14, R21.reuse, 0x4, R10 ;  /* 0x00000004150e7825 */ /* 0x050fe200078e020a */
[----:B------:R-:W-:Y:S03]  /*633a0*/  @P2 STG.E desc[UR8][R6.64], R111 ;  /* 0x0000006f06002986 */ /* 0x000fe6000c101908 */
[C---:B-1----:R-:W-:Y:S01]  /*633b0*/  IMAD.WIDE R16, R21.reuse, 0x4, R84 ;  /* 0x0000000415107825 */ /* 0x042fe200078e0254 */
[----:B------:R-:W-:Y:S01]  /*633c0*/  ISETP.GE.AND P1, PT, R0, UR4, PT ;  /* 0x0000000400007c0c */ /* 0x000fe2000bf26270 */
[----:B------:R-:W-:Y:S01]  /*633d0*/  @P6 STG.E desc[UR8][R12.64], R44 ;  /* 0x0000002c0c006986 */ /* 0x000fe2000c101908 */
[----:B------:R-:W-:Y:S01]  /*633e0*/  ULDC UR4, c[0x0][0x228] ;  /* 0x00008a0000047ab9 */ /* 0x000fe20000000800 */
[----:B------:R-:W-:Y:S01]  /*633f0*/  IMAD.WIDE R18, R21, 0x4, R86 ;  /* 0x0000000415127825 */ /* 0x000fe200078e0256 */
[----:B------:R-:W-:Y:S01]  /*63400*/  ULDC UR14, c[0x0][0x228] ;  /* 0x00008a00000e7ab9 */ /* 0x000fe20000000800 */
[----:B------:R1:W-:Y:S01]  /*63410*/  @P4 STG.E desc[UR8][R14.64], R224 ;  /* 0x000000e00e004986 */ /* 0x0003e2000c101908 */
[----:B------:R-:W-:Y:S01]  /*63420*/  ISETP.LT.AND P4, PT, R246, UR10, !P0 ;  /* 0x0000000af6007c0c */ /* 0x000fe2000c781270 */
[----:B------:R-:W-:Y:S01]  /*63430*/  VIADD R0, R8, 0x33 ;  /* 0x0000003308007836 */ /* 0x000fe20000000000 */
[C---:B------:R-:W-:Y:S01]  /*63440*/  ISETP.LT.AND P6, PT, R83.reuse, UR14, !P1 ;  /* 0x0000000e53007c0c */ /* 0x040fe2000cfc1270 */
[----:B------:R2:W-:Y:S01]  /*63450*/  @P3 STG.E desc[UR8][R16.64], R228 ;  /* 0x000000e410003986 */ /* 0x0005e2000c101908 */
[----:B------:R-:W-:Y:S01]  /*63460*/  ISETP.LT.AND P3, PT, R83, UR4, !P0 ;  /* 0x0000000453007c0c */ /* 0x000fe2000c761270 */
[----:B------:R-:W-:Y:S01]  /*63470*/  ULDC UR4, c[0x0][0x22c] ;  /* 0x00008b0000047ab9 */ /* 0x000fe20000000800 */
[----:B------:R-:W-:Y:S01]  /*63480*/  ULDC UR10, c[0x0][0x228] ;  /* 0x00008a00000a7ab9 */ /* 0x000fe20000000800 */
[----:B------:R-:W-:Y:S01]  /*63490*/  @P5 STG.E desc[UR8][R18.64], R176 ;  /* 0x000000b012005986 */ /* 0x000fe2000c101908 */
[----:B------:R-:W-:Y:S01]  /*634a0*/  ISETP.LT.AND P5, PT, R247, UR6, !P0 ;  /* 0x00000006f7007c0c */ /* 0x000fe2000c7a1270 */
[----:B------:R-:W-:Y:S01]  /*634b0*/  ULDC UR6, c[0x0][0x228] ;  /* 0x00008a0000067ab9 */ /* 0x000fe20000000800 */
[----:B------:R-:W-:Y:S01]  /*634c0*/  ISETP.LT.AND P0, PT, R244, UR12, !P0 ;  /* 0x0000000cf4007c0c */ /* 0x000fe2000c701270 */
[----:B------:R-:W-:Y:S01]  /*634d0*/  ULDC UR12, c[0x0][0x228] ;  /* 0x00008a00000c7ab9 */ /* 0x000fe20000000800 */
[----:B-1----:R-:W-:-:S05]  /*634e0*/  IADD3 R15, R21, UR28, RZ ;  /* 0x0000001c150f7c10 */ /* 0x002fca000fffe0ff */
[----:B------:R-:W-:-:S04]  /*634f0*/  IMAD.WIDE R4, R15, 0x4, R2 ;  /* 0x000000040f047825 */ /* 0x000fc800078e0202 */
[----:B------:R-:W-:Y:S01]  /*63500*/  IMAD.WIDE R6, R15, 0x4, R10 ;  /* 0x000000040f067825 */ /* 0x000fe200078e020a */
[----:B------:R-:W-:-:S03]  /*63510*/  ISETP.GE.AND P2, PT, R0, UR4, PT ;  /* 0x0000000400007c0c */ /* 0x000fc6000bf46270 */
[C---:B------:R-:W-:Y:S01]  /*63520*/  IMAD.WIDE R12, R15.reuse, 0x4, R84 ;  /* 0x000000040f0c7825 */ /* 0x040fe200078e0254 */
[----:B------:R1:W-:Y:S01]  /*63530*/  @P3 STG.E desc[UR8][R4.64], R220 ;  /* 0x000000dc04003986 */ /* 0x0003e2000c101908 */
[----:B------:R-:W-:Y:S02]  /*63540*/  ULDC UR4, c[0x0][0x228] ;  /* 0x00008a0000047ab9 */ /* 0x000fe40000000800 */
[C---:B------:R-:W-:Y:S02]  /*63550*/  VIADD R9, R15.reuse, UR28 ;  /* 0x0000001c0f097c36 */ /* 0x040fe40008000000 */
[----:B------:R-:W-:Y:S01]  /*63560*/  IMAD.WIDE R14, R15, 0x4, R86 ;  /* 0x000000040f0e7825 */ /* 0x000fe200078e0256 */
[----:B------:R3:W-:Y:S01]  /*63570*/  @P5 STG.E desc[UR8][R6.64], R112 ;  /* 0x0000007006005986 */ /* 0x0007e2000c101908 */
[----:B------:R-:W-:Y:S01]  /*63580*/  ISETP.LT.AND P3, PT, R246, UR6, !P1 ;  /* 0x00000006f6007c0c */ /* 0x000fe2000cf61270 */
[----:B------:R-:W-:Y:S01]  /*63590*/  ULDC UR6, c[0x0][0x228] ;  /* 0x00008a0000067ab9 */ /* 0x000fe20000000800 */
[----:B--2---:R-:W-:Y:S01]  /*635a0*/  IMAD.WIDE R16, R9, 0x4, R2 ;  /* 0x0000000409107825 */ /* 0x004fe200078e0202 */
[----:B------:R2:W-:Y:S01]  /*635b0*/  @P4 STG.E desc[UR8][R12.64], R208 ;  /* 0x000000d00c004986 */ /* 0x0005e2000c101908 */
[----:B------:R-:W-:Y:S01]  /*635c0*/  ISETP.LT.AND P4, PT, R247, UR4, !P1 ;  /* 0x00000004f7007c0c */ /* 0x000fe2000cf81270 */
[----:B------:R-:W-:-:S02]  /*635d0*/  ULDC UR4, c[0x0][0x22c] ;  /* 0x00008b0000047ab9 */ /* 0x000fc40000000800 */
[----:B------:R4:W-:Y:S01]  /*635e0*/  @P0 STG.E desc[UR8][R14.64], R144 ;  /* 0x000000900e000986 */ /* 0x0009e2000c101908 */
[----:B------:R-:W-:Y:S01]  /*635f0*/  ISETP.LT.AND P0, PT, R244, UR10, !P1 ;  /* 0x0000000af4007c0c */ /* 0x000fe2000cf01270 */
[----:B-1----:R-:W-:Y:S01]  /*63600*/  IMAD.WIDE R4, R9, 0x4, R10 ;  /* 0x0000000409047825 */ /* 0x002fe200078e020a */
[----:B------:R-:W-:Y:S01]  /*63610*/  ISETP.LT.AND P5, PT, R247, UR6, !P2 ;  /* 0x00000006f7007c0c */ /* 0x000fe2000d7a1270 */
[----:B------:R1:W-:Y:S01]  /*63620*/  @P6 STG.E desc[UR8][R16.64], R45 ;  /* 0x0000002d10006986 */ /* 0x0003e2000c101908 */
[----:B------:R-:W-:Y:S01]  /*63630*/  ISETP.LT.AND P6, PT, R83, UR12, !P2 ;  /* 0x0000000c53007c0c */ /* 0x000fe2000d7c1270 */
[C---:B---3--:R-:W-:Y:S01]  /*63640*/  IMAD.WIDE R6, R9.reuse, 0x4, R84 ;  /* 0x0000000409067825 */ /* 0x048fe200078e0254 */
[----:B------:R-:W-:Y:S01]  /*63650*/  IADD3 R0, R8, 0x34, RZ ;  /* 0x0000003408007810 */ /* 0x000fe20007ffe0ff */
[----:B------:R-:W-:Y:S01]  /*63660*/  ULDC UR6, c[0x0][0x228] ;  /* 0x00008a0000067ab9 */ /* 0x000fe20000000800 */
[----:B------:R-:W-:Y:S01]  /*63670*/  ULDC UR10, c[0x0][0x228] ;  /* 0x00008a00000a7ab9 */ /* 0x000fe20000000800 */
[----:B------:R-:W-:-:S02]  /*63680*/  VIADD R19, R9, UR28 ;  /* 0x0000001c09137c36 */ /* 0x000fc40008000000 */
[----:B--2---:R-:W-:Y:S01]  /*63690*/  IMAD.WIDE R12, R9, 0x4, R86 ;  /* 0x00000004090c7825 */ /* 0x004fe200078e0256 */
[----:B------:R-:W-:Y:S01]  /*636a0*/  ISETP.GE.AND P1, PT, R0, UR4, PT ;  /* 0x0000000400007c0c */ /* 0x000fe2000bf26270 */
[----:B------:R2:W-:Y:S01]  /*636b0*/  @P4 STG.E desc[UR8][R4.64], R225 ;  /* 0x000000e104004986 */ /* 0x0005e2000c101908 */
[----:B------:R-:W-:Y:S01]  /*636c0*/  ULDC UR4, c[0x0][0x228] ;  /* 0x00008a0000047ab9 */ /* 0x000fe20000000800 */
[C---:B----4-:R-:W-:Y:S01]  /*636d0*/  IMAD.WIDE R14, R19.reuse, 0x4, R2 ;  /* 0x00000004130e7825 */ /* 0x050fe200078e0202 */
[----:B------:R-:W-:Y:S01]  /*636e0*/  ULDC UR12, c[0x0][0x228] ;  /* 0x00008a00000c7ab9 */ /* 0x000fe20000000800 */
[----:B------:R3:W-:Y:S02]  /*636f0*/  @P3 STG.E desc[UR8][R6.64], R229 ;  /* 0x000000e506003986 */ /* 0x0007e4000c101908 */
[----:B-1----:R-:W-:Y:S02]  /*63700*/  IMAD.WIDE R16, R19, 0x4, R10 ;  /* 0x0000000413107825 */ /* 0x002fe400078e020a */
[----:B------:R1:W-:Y:S01]  /*63710*/  @P0 STG.E desc[UR8][R12.64], R177 ;  /* 0x000000b10c000986 */ /* 0x0003e2000c101908 */
[----:B------:R-:W-:Y:S01]  /*63720*/  ISETP.LT.AND P0, PT, R246, UR4, !P2 ;  /* 0x00000004f6007c0c */ /* 0x000fe2000d701270 */
[----:B------:R-:W-:Y:S01]  /*63730*/  ULDC UR4, c[0x0][0x228] ;  /* 0x00008a0000047ab9 */ /* 0x000fe20000000800 */
[----:B------:R-:W-:Y:S01]  /*63740*/  ISETP.LT.AND P4, PT, R83, UR6, !P1 ;  /* 0x0000000653007c0c */ /* 0x000fe2000cf81270 */
[----:B------:R4:W-:Y:S01]  /*63750*/  @P6 STG.E desc[UR8][R14.64], R221 ;  /* 0x000000dd0e006986 */ /* 0x0009e2000c101908 */
[----:B------:R-:W-:Y:S01]  /*63760*/  ISETP.LT.AND P2, PT, R244, UR4, !P2 ;  /* 0x00000004f4007c0c */ /* 0x000fe2000d741270 */
[----:B------:R-:W-:Y:S01]  /*63770*/  VIADD R9, R19, UR28 ;  /* 0x0000001c13097c36 */ /* 0x000fe20008000000 */
[----:B------:R-:W-:Y:S01]  /*63780*/  IADD3 R0, R8, 0x35, RZ ;  /* 0x0000003508007810 */ /* 0x000fe20007ffe0ff */
[----:B------:R4:W-:Y:S01]  /*63790*/  @P5 STG.E desc[UR8][R16.64], R113 ;  /* 0x0000007110005986 */ /* 0x0009e2000c101908 */
[----:B------:R-:W-:Y:S01]  /*637a0*/  ISETP.LT.AND P5, PT, R247, UR10, !P1 ;  /* 0x0000000af7007c0c */ /* 0x000fe2000cfa1270 */
[C---:B--2---:R-:W-:Y:S01]  /*637b0*/  IMAD.WIDE R4, R19.reuse, 0x4, R84 ;  /* 0x0000000413047825 */ /* 0x044fe200078e0254 */
[----:B------:R-:W-:Y:S01]  /*637c0*/  ULDC UR4, c[0x0][0x228] ;  /* 0x00008a0000047ab9 */ /* 0x000fe20000000800 */
[----:B------:R-:W-:Y:S01]  /*637d0*/  ISETP.LT.AND P6, PT, R246, UR12, !P1 ;  /* 0x0000000cf6007c0c */ /* 0x000fe2000cfc1270 */
[----:B------:R-:W-:Y:S01]  /*637e0*/  ULDC UR6, c[0x0][0x228] ;  /* 0x00008a0000067ab9 */ /* 0x000fe20000000800 */
[----:B---3--:R-:W-:Y:S01]  /*637f0*/  IMAD.WIDE R6, R19, 0x4, R86 ;  /* 0x0000000413067825 */ /* 0x008fe200078e0256 */
[----:B------:R-:W-:-:S03]  /*63800*/  ISETP.GE.AND P3, PT, R0, UR5, PT ;  /* 0x0000000500007c0c */ /* 0x000fc6000bf66270 */
[C---:B-1----:R-:W-:Y:S01]  /*63810*/  IMAD.WIDE R12, R9.reuse, 0x4, R2 ;  /* 0x00000004090c7825 */ /* 0x042fe200078e0202 */
[----:B------:R-:W-:Y:S01]  /*63820*/  ISETP.LT.AND P1, PT, R244, UR4, !P1 ;  /* 0x00000004f4007c0c */ /* 0x000fe2000cf21270 */
[----:B------:R1:W-:Y:S01]  /*63830*/  @P0 STG.E desc[UR8][R4.64], R209 ;  /* 0x000000d104000986 */ /* 0x0003e2000c101908 */
[----:B------:R-:W-:Y:S01]  /*63840*/  ULDC UR4, c[0x0][0x228] ;  /* 0x00008a0000047ab9 */ /* 0x000fe20000000800 */
[----:B----4-:R-:W-:Y:S01]  /*63850*/  IMAD.WIDE R14, R9, 0x4, R10 ;  /* 0x00000004090e7825 */ /* 0x010fe200078e020a */
[----:B------:R-:W-:Y:S01]  /*63860*/  ULDC UR5, c[0x0][0x228] ;  /* 0x00008a0000057ab9 */ /* 0x000fe20000000800 */
[----:B------:R2:W-:Y:S01]  /*63870*/  @P2 STG.E desc[UR8][R6.64], R145 ;  /* 0x0000009106002986 */ /* 0x0005e2000c101908 */
[----:B------:R-:W-:Y:S01]  /*63880*/  ISETP.LT.AND P2, PT, R83, UR4, !P3 ;  /* 0x0000000453007c0c */ /* 0x000fe2000df41270 */
[----:B------:R-:W-:Y:S01]  /*63890*/  ULDC UR10, c[0x0][0x228] ;  /* 0x00008a00000a7ab9 */ /* 0x000fe20000000800 */
[----:B------:R-:W-:Y:S01]  /*638a0*/  IMAD.WIDE R16, R9, 0x4, R84 ;  /* 0x0000000409107825 */ /* 0x000fe200078e0254 */
[----:B------:R3:W-:Y:S01]  /*638b0*/  @P4 STG.E desc[UR8][R12.64], R46 ;  /* 0x0000002e0c004986 */ /* 0x0007e2000c101908 */
[----:B------:R-:W-:Y:S01]  /*638c0*/  ISETP.LT.AND P4, PT, R247, UR5, !P3 ;  /* 0x00000005f7007c0c */ /* 0x000fe2000df81270 */
[----:B------:R-:W-:Y:S01]  /*638d0*/  ULDC UR12, c[0x0][0x228] ;  /* 0x00008a00000c7ab9 */ /* 0x000fe20000000800 */
[----:B------:R-:W-:Y:S01]  /*638e0*/  IADD3 R0, R8, 0x36, RZ ;  /* 0x0000003608007810 */ /* 0x000fe20007ffe0ff */
[----:B------:R4:W-:Y:S01]  /*638f0*/  @P5 STG.E desc[UR8][R14.64], R226 ;  /* 0x000000e20e005986 */ /* 0x0009e2000c101908 */
[C---:B-1----:R-:W-:Y:S01]  /*63900*/  IMAD.WIDE R4, R9.reuse, 0x4, R86 ;  /* 0x0000000409047825 */ /* 0x042fe200078e0256 */
[----:B------:R-:W-:Y:S01]  /*63910*/  ISETP.LT.AND P5, PT, R246, UR6, !P3 ;  /* 0x00000006f6007c0c */ /* 0x000fe2000dfa1270 */
[----:B------:R-:W-:Y:S01]  /*63920*/  ULDC UR4, c[0x0][0x228] ;  /* 0x00008a0000047ab9 */ /* 0x000fe20000000800 */
[----:B------:R-:W-:Y:S01]  /*63930*/  IADD3 R9, R9, UR28, RZ ;  /* 0x0000001c09097c10 */ /* 0x000fe2000fffe0ff */
[----:B------:R1:W-:Y:S01]  /*63940*/  @P6 STG.E desc[UR8][R16.64], R230 ;  /* 0x000000e610006986 */ /* 0x0003e2000c101908 */
[----:B------:R-:W-:Y:S01]  /*63950*/  ISETP.LT.AND P3, PT, R244, UR10, !P3 ;  /* 0x0000000af4007c0c */ /* 0x000fe2000df61270 */
[----:B------:R-:W-:Y:S01]  /*63960*/  ULDC UR5, c[0x0][0x228] ;  /* 0x00008a0000057ab9 */ /* 0x000fe20000000800 */
[----:B------:R-:W-:Y:S01]  /*63970*/  ISETP.GE.AND P0, PT, R0, UR27, PT ;  /* 0x0000001b00007c0c */ /* 0x000fe2000bf06270 */
[C---:B--2---:R-:W-:Y:S01]  /*63980*/  IMAD.WIDE R6, R9.reuse, 0x4, R2 ;  /* 0x0000000409067825 */ /* 0x044fe200078e0202 */
[----:B------:R2:W-:Y:S01]  /*63990*/  @P1 STG.E desc[UR8][R4.64], R178 ;  /* 0x000000b204001986 */ /* 0x0005e2000c101908 */
[----:B------:R-:W-:Y:S01]  /*639a0*/  ULDC UR6, c[0x0][0x228] ;  /* 0x00008a0000067ab9 */ /* 0x000fe20000000800 */
[----:B------:R-:W-:Y:S01]  /*639b0*/  ULDC UR10, c[0x0][0x228] ;  /* 0x00008a00000a7ab9 */ /* 0x000fe20000000800 */
[C---:B---3--:R-:W-:Y:S01]  /*639c0*/  IMAD.WIDE R12, R9.reuse, 0x4, R10 ;  /* 0x00000004090c7825 */ /* 0x048fe200078e020a */
[----:B------:R3:W-:Y:S03]  /*639d0*/  @P2 STG.E desc[UR8][R6.64], R222 ;  /* 0x000000de06002986 */ /* 0x0007e6000c101908 */
[C---:B----4-:R-:W-:Y:S01]  /*639e0*/  IMAD.WIDE R14, R9.reuse, 0x4, R84 ;  /* 0x00000004090e7825 */ /* 0x050fe200078e0254 */
[----:B------:R4:W-:Y:S03]  /*639f0*/  @P4 STG.E desc[UR8][R12.64], R114 ;  /* 0x000000720c004986 */ /* 0x0009e6000c101908 */
[----:B-1----:R-:W-:Y:S01]  /*63a00*/  IMAD.WIDE R16, R9, 0x4, R86 ;  /* 0x0000000409107825 */ /* 0x002fe200078e0256 */
[----:B------:R1:W-:Y:S01]  /*63a10*/  @P5 STG.E desc[UR8][R14.64], R210 ;  /* 0x000000d20e005986 */ /* 0x0003e2000c101908 */
[----:B------:R-:W-:Y:S01]  /*63a20*/  ISETP.LT.AND P6, PT, R83, UR12, !P0 ;  /* 0x0000000c53007c0c */ /* 0x000fe2000c7c1270 */
[----:B------:R-:W-:-:S02]  /*63a30*/  ULDC UR12, c[0x0][0x228] ;  /* 0x00008a00000c7ab9 */ /* 0x000fc40000000800 */
[----:B------:R1:W-:Y:S01]  /*63a40*/  @P3 STG.E desc[UR8][R16.64], R146 ;  /* 0x0000009210003986 */ /* 0x0003e2000c101908 */
[----:B------:R-:W-:Y:S01]  /*63a50*/  ISETP.LT.AND P3, PT, R247, UR4, !P0 ;  /* 0x00000004f7007c0c */ /* 0x000fe2000c761270 */
[----:B------:R-:W-:Y:S01]  /*63a60*/  VIADD R21, R9, UR28 ;  /* 0x0000001c09157c36 */ /* 0x000fe20008000000 */
[----:B------:R-:W-:Y:S01]  /*63a70*/  ISETP.LT.AND P4, PT, R246, UR5, !P0 ;  /* 0x00000005f6007c0c */ /* 0x000fe2000c781270 */
[----:B------:R-:W-:Y:S01]  /*63a80*/  VIADD R0, R8, 0x37 ;  /* 0x0000003708007836 */ /* 0x000fe20000000000 */
[----:B------:R-:W-:Y:S01]  /*63a90*/  ULDC UR4, c[0x0][0x228] ;  /* 0x00008a0000047ab9 */ /* 0x000fe20000000800 */
[C---:B------:R-:W-:Y:S01]  /*63aa0*/  IMAD.WIDE R18, R21.reuse, 0x4, R2 ;  /* 0x0000000415127825 */ /* 0x040fe200078e0202 */
[----:B------:R-:W-:Y:S01]  /*63ab0*/  ISETP.LT.AND P0, PT, R244, UR6, !P0 ;  /* 0x00000006f4007c0c */ /* 0x000fe2000c701270 */
[----:B------:R-:W-:Y:S01]  /*63ac0*/  ULDC UR5, c[0x0][0x228] ;  /* 0x00008a0000057ab9 */ /* 0x000fe20000000800 */
[----:B------:R-:W-:Y:S01]  /*63ad0*/  ISETP.GE.AND P1, PT, R0, UR25, PT ;  /* 0x0000001900007c0c */ /* 0x000fe2000bf26270 */
[----:B--2---:R-:W-:Y:S01]  /*63ae0*/  IMAD.WIDE R4, R21, 0x4, R10 ;  /* 0x0000000415047825 */ /* 0x004fe200078e020a */
[----:B------:R2:W-:Y:S01]  /*63af0*/  @P6 STG.E desc[UR8][R18.64], R47 ;  /* 0x0000002f12006986 */ /* 0x0005e2000c101908 */
[----:B------:R-:W-:-:S02]  /*63b00*/  ULDC UR6, c[0x0][0x228] ;  /* 0x00008a0000067ab9 */ /* 0x000fc40000000800 */
[----:B---3--:R-:W-:Y:S01]  /*63b10*/  IMAD.WIDE R6, R21, 0x4, R84 ;  /* 0x0000000415067825 */ /* 0x008fe200078e0254 */
[----:B------:R-:W-:Y:S01]  /*63b20*/  ISETP.LT.AND P5, PT, R83, UR10, !P1 ;  /* 0x0000000a53007c0c */ /* 0x000fe2000cfa1270 */
[----:B------:R-:W-:Y:S01]  /*63b30*/  @P3 STG.E desc[UR8][R4.64], R227 ;  /* 0x000000e304003986 */ /* 0x000fe2000c101908 */
[----:B------:R-:W-:Y:S01]  /*63b40*/  ISETP.LT.AND P6, PT, R247, UR4, !P1 ;  /* 0x00000004f7007c0c */ /* 0x000fe2000cfc1270 */
[C---:B------:R-:W-:Y:S01]  /*63b50*/  VIADD R9, R21.reuse, UR28 ;  /* 0x0000001c15097c36 */ /* 0x040fe20008000000 */
[----:B------:R-:W-:Y:S01]  /*63b60*/  IADD3 R0, R8, 0x38, RZ ;  /* 0x0000003808007810 */ /* 0x000fe20007ffe0ff */
[----:B------:R-:W-:Y:S01]  /*63b70*/  @P4 STG.E desc[UR8][R6.64], R231 ;  /* 0x000000e706004986 */ /* 0x000fe2000c101908 */
[----:B------:R-:W-:Y:S01]  /*63b80*/  ULDC UR4, c[0x0][0x228] ;  /* 0x00008a0000047ab9 */ /* 0x000fe20000000800 */
[----:B----4-:R-:W-:Y:S01]  /*63b90*/  IMAD.WIDE R12, R21, 0x4, R86 ;  /* 0x00000004150c7825 */ /* 0x010fe200078e0256 */
[----:B------:R-:W-:Y:S01]  /*63ba0*/  ULDC UR10, c[0x0][0x228] ;  /* 0x00008a00000a7ab9 */ /* 0x000fe20000000800 */
[----:B------:R-:W3:Y:S01]  /*63bb0*/  LDS.128 R4, [R252] ;  /* 0x00000000fc047984 */ /* 0x000ee20000000c00 */
[----:B------:R-:W-:Y:S01]  /*63bc0*/  ISETP.LT.AND P3, PT, R246, UR4, !P1 ;  /* 0x00000004f6007c0c */ /* 0x000fe2000cf61270 */
[C---:B-1----:R-:W-:Y:S01]  /*63bd0*/  IMAD.WIDE R14, R9.reuse, 0x4, R2 ;  /* 0x00000004090e7825 */ /* 0x042fe200078e0202 */
[----:B------:R-:W-:Y:S01]  /*63be0*/  ISETP.GE.AND P2, PT, R0, UR23, PT ;  /* 0x0000001700007c0c */ /* 0x000fe2000bf46270 */
[----:B------:R1:W-:Y:S01]  /*63bf0*/  @P0 STG.E desc[UR8][R12.64], R179 ;  /* 0x000000b30c000986 */ /* 0x0003e2000c101908 */
[----:B------:R-:W-:Y:S01]  /*63c00*/  ULDC UR4, c[0x0][0x228] ;  /* 0x00008a0000047ab9 */ /* 0x000fe20000000800 */
[----:B------:R-:W-:Y:S01]  /*63c10*/  ISETP.LT.AND P0, PT, R244, UR5, !P1 ;  /* 0x00000005f4007c0c */ /* 0x000fe2000cf01270 */
[----:B------:R-:W-:Y:S01]  /*63c20*/  IMAD.WIDE R16, R9, 0x4, R10 ;  /* 0x0000000409107825 */ /* 0x000fe200078e020a */
[----:B------:R4:W-:Y:S01]  /*63c30*/  @P5 STG.E desc[UR8][R14.64], R223 ;  /* 0x000000df0e005986 */ /* 0x0009e2000c101908 */
[----:B------:R-:W-:Y:S01]  /*63c40*/  ISETP.LT.AND P4, PT, R83, UR6, !P2 ;  /* 0x0000000653007c0c */ /* 0x000fe2000d781270 */
[----:B------:R-:W-:Y:S01]  /*63c50*/  ULDC UR5, c[0x0][0x228] ;  /* 0x00008a0000057ab9 */ /* 0x000fe20000000800 */
[----:B------:R-:W-:Y:S01]  /*63c60*/  ISETP.LT.AND P5, PT, R247, UR4, !P2 ;  /* 0x00000004f7007c0c */ /* 0x000fe2000d7a1270 */
[C---:B--2---:R-:W-:Y:S01]  /*63c70*/  VIADD R18, R8.reuse, 0x3a ;  /* 0x0000003a08127836 */ /* 0x044fe20000000000 */
[C---:B------:R-:W-:Y:S01]  /*63c80*/  IADD3 R25, R9.reuse, UR28, RZ ;  /* 0x0000001c09197c10 */ /* 0x040fe2000fffe0ff */
[C---:B-1----:R-:W-:Y:S01]  /*63c90*/  IMAD.WIDE R12, R9.reuse, 0x4, R84 ;  /* 0x00000004090c7825 */ /* 0x042fe200078e0254 */
[----:B------:R-:W-:Y:S01]  /*63ca0*/  IADD3 R0, R8, 0x39, RZ ;  /* 0x0000003908007810 */ /* 0x000fe20007ffe0ff */
[----:B------:R1:W-:Y:S01]  /*63cb0*/  @P6 STG.E desc[UR8][R16.64], R115 ;  /* 0x0000007310006986 */ /* 0x0003e2000c101908 */
[----:B------:R-:W-:Y:S01]  /*63cc0*/  ISETP.LT.AND P6, PT, R246, UR10, !P2 ;  /* 0x0000000af6007c0c */ /* 0x000fe2000d7c1270 */
[----:B----4-:R-:W-:Y:S01]  /*63cd0*/  IMAD.WIDE R14, R9, 0x4, R86 ;  /* 0x00000004090e7825 */ /* 0x010fe200078e0256 */
[----:B------:R-:W-:Y:S01]  /*63ce0*/  ISETP.LT.AND P1, PT, R244, UR12, !P2 ;  /* 0x0000000cf4007c0c */ /* 0x000fe2000d721270 */
[----:B------:R2:W-:Y:S01]  /*63cf0*/  @P3 STG.E desc[UR8][R12.64], R211 ;  /* 0x000000d30c003986 */ /* 0x0005e2000c101908 */
[----:B------:R-:W-:Y:S01]  /*63d00*/  ISETP.GE.AND P3, PT, R18, UR19, PT ;  /* 0x0000001312007c0c */ /* 0x000fe2000bf66270 */
[C---:B------:R-:W-:Y:S01]  /*63d10*/  IMAD.WIDE R18, R25.reuse, 0x4, R10 ;  /* 0x0000000419127825 */ /* 0x040fe200078e020a */
[----:B------:R-:W-:Y:S01]  /*63d20*/  ISETP.GE.AND P2, PT, R0, UR21, PT ;  /* 0x0000001500007c0c */ /* 0x000fe2000bf46270 */
[----:B------:R-:W-:Y:S01]  /*63d30*/  ULDC UR4, c[0x0][0x228] ;  /* 0x00008a0000047ab9 */ /* 0x000fe20000000800 */
[----:B------:R-:W-:Y:S01]  /*63d40*/  ULDC UR6, c[0x0][0x228] ;  /* 0x00008a0000067ab9 */ /* 0x000fe20000000800 */
[----:B-1----:R-:W-:Y:S01]  /*63d50*/  IMAD.WIDE R16, R25, 0x4, R2 ;  /* 0x0000000419107825 */ /* 0x002fe200078e0202 */
[----:B------:R1:W-:Y:S01]  /*63d60*/  @P0 STG.E desc[UR8][R14.64], R147 ;  /* 0x000000930e000986 */ /* 0x0003e2000c101908 */
[----:B------:R-:W-:Y:S01]  /*63d70*/  ISETP.LT.AND P0, PT, R83, UR4, !P2 ;  /* 0x0000000453007c0c */ /* 0x000fe2000d701270 */
[----:B------:R-:W-:Y:S01]  /*63d80*/  ULDC UR4, c[0x0][0x228] ;  /* 0x00008a0000047ab9 */ /* 0x000fe20000000800 */
[----:B------:R-:W-:Y:S01]  /*63d90*/  IMAD.WIDE R20, R25, 0x4, R84 ;  /* 0x0000000419147825 */ /* 0x000fe200078e0254 */
[----:B------:R4:W-:Y:S01]  /*63da0*/  @P4 STG.E desc[UR8][R16.64], R80 ;  /* 0x0000005010004986 */ /* 0x0009e2000c101908 */
[----:B------:R-:W-:Y:S01]  /*63db0*/  ISETP.LT.AND P4, PT, R247, UR5, !P2 ;  /* 0x00000005f7007c0c */ /* 0x000fe2000d781270 */
[----:B------:R-:W-:Y:S01]  /*63dc0*/  ULDC UR5, c[0x0][0x228] ;  /* 0x00008a0000057ab9 */ /* 0x000fe20000000800 */
[C---:B------:R-:W-:Y:S01]  /*63dd0*/  IMAD.WIDE R22, R25.reuse, 0x4, R86 ;  /* 0x0000000419167825 */ /* 0x040fe200078e0256 */
[----:B------:R3:W-:Y:S01]  /*63de0*/  @P5 STG.E desc[UR8][R18.64], R48 ;  /* 0x0000003012005986 */ /* 0x0007e2000c101908 */
[----:B------:R-:W-:Y:S01]  /*63df0*/  ISETP.LT.AND P5, PT, R246, UR6, !P2 ;  /* 0x00000006f6007c0c */ /* 0x000fe2000d7a1270 */
[----:B------:R-:W-:Y:S01]  /*63e00*/  ULDC UR6, c[0x0][0x228] ;  /* 0x00008a0000067ab9 */ /* 0x000fe20000000800 */
[----:B------:R-:W-:Y:S01]  /*63e10*/  IADD3 R25, R25, UR28, RZ ;  /* 0x0000001c19197c10 */ /* 0x000fe2000fffe0ff */
[----:B------:R-:W-:Y:S01]  /*63e20*/  ULDC UR10, c[0x0][0x228] ;  /* 0x00008a00000a7ab9 */ /* 0x000fe20000000800 */
[----:B------:R-:W-:Y:S01]  /*63e30*/  ISETP.LT.AND P2, PT, R244, UR4, !P2 ;  /* 0x00000004f4007c0c */ /* 0x000fe2000d741270 */
[----:B------:R3:W-:Y:S01]  /*63e40*/  @P6 STG.E desc[UR8][R20.64], R236 ;  /* 0x000000ec14006986 */ /* 0x0007e2000c101908 */
[----:B------:R-:W-:Y:S01]  /*63e50*/  ULDC UR4, c[0x0][0x228] ;  /* 0x00008a0000047ab9 */ /* 0x000fe20000000800 */
[----:B--2---:R-:W-:-:S04]  /*63e60*/  IMAD.WIDE R12, R25, 0x4, R2 ;  /* 0x00000004190c7825 */ /* 0x004fc800078e0202 */
[C---:B-1----:R-:W-:Y:S01]  /*63e70*/  IMAD.WIDE R14, R25.reuse, 0x4, R10 ;  /* 0x00000004190e7825 */ /* 0x042fe200078e020a */
[----:B------:R-:W-:Y:S03]  /*63e80*/  @P1 STG.E desc[UR8][R22.64], R180 ;  /* 0x000000b416001986 */ /* 0x000fe6000c101908 */
[C---:B----4-:R-:W-:Y:S01]  /*63e90*/  IMAD.WIDE R16, R25.reuse, 0x4, R84 ;  /* 0x0000000419107825 */ /* 0x050fe200078e0254 */
[----:B------:R1:W-:Y:S03]  /*63ea0*/  @P0 STG.E desc[UR8][R12.64], R232 ;  /* 0x000000e80c000986 */ /* 0x0003e6000c101908 */
[----:B---3--:R-:W-:Y:S01]  /*63eb0*/  IMAD.WIDE R18, R25, 0x4, R86 ;  /* 0x0000000419127825 */ /* 0x008fe200078e0256 */
[----:B------:R2:W-:Y:S01]  /*63ec0*/  @P4 STG.E desc[UR8][R14.64], R116 ;  /* 0x000000740e004986 */ /* 0x0005e2000c101908 */
[----:B------:R-:W-:Y:S01]  /*63ed0*/  ISETP.LT.AND P6, PT, R83, UR5, !P3 ;  /* 0x0000000553007c0c */ /* 0x000fe2000dfc1270 */
[----:B------:R-:W-:-:S02]  /*63ee0*/  ULDC UR5, c[0x0][0x228] ;  /* 0x00008a0000057ab9 */ /* 0x000fc40000000800 */
[----:B------:R3:W-:Y:S04]  /*63ef0*/  @P5 STG.E desc[UR8][R16.64], R52 ;  /* 0x0000003410005986 */ /* 0x0007e8000c101908 */
[----:B------:R4:W-:Y:S01]  /*63f00*/  @P2 STG.E desc[UR8][R18.64], R4 ;  /* 0x0000000412002986 */ /* 0x0009e2000c101908 */
[----:B------:R-:W-:Y:S01]  /*63f10*/  ISETP.LT.AND P2, PT, R247, UR4, !P3 ;  /* 0x00000004f7007c0c */ /* 0x000fe2000df41270 */
[----:B------:R-:W-:Y:S01]  /*63f20*/  ULDC UR4, c[0x0][0x228] ;  /* 0x00008a0000047ab9 */ /* 0x000fe20000000800 */
[----:B------:R-:W-:Y:S01]  /*63f30*/  VIADD R0, R8, 0x3b ;  /* 0x0000003b08007836 */ /* 0x000fe20000000000 */
[----:B------:R-:W-:Y:S01]  /*63f40*/  ISETP.LT.AND P4, PT, R246, UR4, !P3 ;  /* 0x00000004f6007c0c */ /* 0x000fe2000df81270 */
[----:B------:R-:W-:Y:S01]  /*63f50*/  VIADD R9, R25, UR28 ;  /* 0x0000001c19097c36 */ /* 0x000fe20008000000 */
[----:B------:R-:W-:Y:S01]  /*63f60*/  ISETP.LT.AND P3, PT, R244, UR5, !P3 ;  /* 0x00000005f4007c0c */ /* 0x000fe2000df61270 */
[----:B------:R-:W-:Y:S01]  /*63f70*/  ULDC UR4, c[0x0][0x228] ;  /* 0x00008a0000047ab9 */ /* 0x000fe20000000800 */
[----:B------:R-:W-:Y:S01]  /*63f80*/  ISETP.GE.AND P1, PT, R0, UR17, PT ;  /* 0x0000001100007c0c */ /* 0x000fe2000bf26270 */
[----:B------:R-:W-:Y:S01]  /*63f90*/  IMAD.WIDE R20, R9, 0x4, R2 ;  /* 0x0000000409147825 */ /* 0x000fe200078e0202 */
[----:B------:R-:W-:Y:S01]  /*63fa0*/  IADD3 R0, R8, 0x3f, RZ ;  /* 0x0000003f08007810 */ /* 0x000fe20007ffe0ff */
[----:B------:R-:W-:-:S02]  /*63fb0*/  ULDC UR5, c[0x0][0x228] ;  /* 0x00008a0000057ab9 */ /* 0x000fc40000000800 */
[----:B-1----:R-:W-:Y:S01]  /*63fc0*/  IMAD.WIDE R12, R9, 0x4, R10 ;  /* 0x00000004090c7825 */ /* 0x002fe200078e020a */
[----:B------:R-:W-:-:S03]  /*63fd0*/  ISETP.LT.AND P5, PT, R83, UR6, !P1 ;  /* 0x0000000653007c0c */ /* 0x000fc6000cfa1270 */
[C---:B--2---:R-:W-:Y:S01]  /*63fe0*/  IMAD.WIDE R14, R9.reuse, 0x4, R84 ;  /* 0x00000004090e7825 */ /* 0x044fe200078e0254 */
[----:B------:R1:W-:Y:S03]  /*63ff0*/  @P6 STG.E desc[UR8][R20.64], R81 ;  /* 0x0000005114006986 */ /* 0x0003e6000c101908 */
[----:B---3--:R-:W-:Y:S01]  /*64000*/  IMAD.WIDE R16, R9, 0x4, R86 ;  /* 0x0000000409107825 */ /* 0x008fe200078e0256 */
[----:B------:R2:W-:Y:S01]  /*64010*/  @P2 STG.E desc[UR8][R12.64], R49 ;  /* 0x000000310c002986 */ /* 0x0005e2000c101908 */
[----:B------:R-:W-:Y:S01]  /*64020*/  ISETP.LT.AND P6, PT, R247, UR10, !P1 ;  /* 0x0000000af7007c0c */ /* 0x000fe2000cfc1270 */
[----:B------:R-:W-:Y:S01]  /*64030*/  ULDC UR6, c[0x0][0x228] ;  /* 0x00008a0000067ab9 */ /* 0x000fe20000000800 */
[----:B------:R-:W-:Y:S01]  /*64040*/  ISETP.GE.AND P0, PT, R0, UR15, PT ;  /* 0x0000000f00007c0c */ /* 0x000fe2000bf06270 */
[----:B------:R3:W-:Y:S01]  /*64050*/  @P4 STG.E desc[UR8][R14.64], R237 ;  /* 0x000000ed0e004986 */ /* 0x0007e2000c101908 */
[----:B------:R-:W-:Y:S01]  /*64060*/  VIADD R23, R9, UR28 ;  /* 0x0000001c09177c36 */ /* 0x000fe20008000000 */
[----:B------:R-:W-:Y:S01]  /*64070*/  IADD3 R0, R8, 0x3c, RZ ;  /* 0x0000003c08007810 */ /* 0x000fe20007ffe0ff */
[----:B------:R-:W-:Y:S01]  /*64080*/  ULDC UR10, c[0x0][0x228] ;  /* 0x00008a00000a7ab9 */ /* 0x000fe20000000800 */
[----:B------:R3:W-:Y:S01]  /*64090*/  @P3 STG.E desc[UR8][R16.64], R181 ;  /* 0x000000b510003986 */ /* 0x0007e2000c101908 */
[----:B------:R-:W-:Y:S01]  /*640a0*/  ISETP.LT.AND P3, PT, R246, UR4, !P1 ;  /* 0x00000004f6007c0c */ /* 0x000fe2000cf61270 */
[C---:B----4-:R-:W-:Y:S01]  /*640b0*/  IMAD.WIDE R18, R23.reuse, 0x4, R2 ;  /* 0x0000000417127825 */ /* 0x050fe200078e0202 */
[----:B------:R-:W-:Y:S01]  /*640c0*/  ISETP.GE.AND P2, PT, R0, UR13, PT ;  /* 0x0000000d00007c0c */ /* 0x000fe2000bf46270 */
[----:B------:R-:W-:Y:S01]  /*640d0*/  ULDC UR4, c[0x0][0x228] ;  /* 0x00008a0000047ab9 */ /* 0x000fe20000000800 */
[----:B------:R-:W-:Y:S01]  /*640e0*/  ISETP.LT.AND P1, PT, R244, UR5, !P1 ;  /* 0x00000005f4007c0c */ /* 0x000fe2000cf21270 */
[----:B-1----:R-:W-:Y:S01]  /*640f0*/  IMAD.WIDE R20, R23, 0x4, R10 ;  /* 0x0000000417147825 */ /* 0x002fe200078e020a */
[----:B------:R-:W-:Y:S01]  /*64100*/  ULDC UR5, c[0x0][0x228] ;  /* 0x00008a0000057ab9 */ /* 0x000fe20000000800 */
[----:B------:R1:W-:Y:S01]  /*64110*/  @P5 STG.E desc[UR8][R18.64], R233 ;  /* 0x000000e912005986 */ /* 0x0003e2000c101908 */
[----:B------:R-:W-:Y:S01]  /*64120*/  ISETP.LT.AND P4, PT, R83, UR4, !P2 ;  /* 0x0000000453007c0c */ /* 0x000fe2000d781270 */
[----:B--2---:R-:W-:Y:S01]  /*64130*/  IMAD.WIDE R12, R23, 0x4, R84 ;  /* 0x00000004170c7825 */ /* 0x004fe200078e0254 */
[----:B------:R-:W-:-:S03]  /*64140*/  ISETP.LT.AND P5, PT, R247, UR5, !P2 ;  /* 0x00000005f7007c0c */ /* 0x000fc6000d7a1270 */
[----:B------:R-:W-:Y:S02]  /*64150*/  VIADD R0, R8, 0x3d ;  /* 0x0000003d08007836 */ /* 0x000fe40000000000 */
[C---:B---3--:R-:W-:Y:S01]  /*64160*/  IMAD.WIDE R14, R23.reuse, 0x4, R86 ;  /* 0x00000004170e7825 */ /* 0x048fe200078e0256 */
[----:B------:R-:W-:Y:S01]  /*64170*/  IADD3 R23, R23, UR28, RZ ;  /* 0x0000001c17177c10 */ /* 0x000fe2000fffe0ff */
[----:B------:R-:W-:Y:S01]  /*64180*/  @P6 STG.E desc[UR8][R20.64], R117 ;  /* 0x0000007514006986 */ /* 0x000fe2000c101908 */
[----:B------:R-:W-:Y:S01]  /*64190*/  ULDC UR4, c[0x0][0x228] ;  /* 0x00008a0000047ab9 */ /* 0x000fe20000000800 */
[----:B------:R-:W-:Y:S02]  /*641a0*/  ULDC UR5, c[0x0][0x228] ;  /* 0x00008a0000057ab9 */ /* 0x000fe40000000800 */
[----:B------:R-:W-:Y:S01]  /*641b0*/  @P3 STG.E desc[UR8][R12.64], R53 ;  /* 0x000000350c003986 */ /* 0x000fe2000c101908 */
[----:B------:R-:W-:Y:S01]  /*641c0*/  ISETP.GE.AND P3, PT, R0, UR11, PT ;  /* 0x0000000b00007c0c */ /* 0x000fe2000bf66270 */
[----:B------:R-:W-:-:S02]  /*641d0*/  VIADD R0, R8, 0x3e ;  /* 0x0000003e08007836 */ /* 0x000fc40000000000 */
[----:B------:R-:W-:Y:S01]  /*641e0*/  IMAD.WIDE R8, R23, 0x4, R2 ;  /* 0x0000000417087825 */ /* 0x000fe200078e0202 */
[----:B------:R-:W-:-:S03]  /*641f0*/  ISETP.LT.AND P6, PT, R246, UR6, !P2 ;  /* 0x00000006f6007c0c */ /* 0x000fc6000d7c1270 */
[----:B------:R-:W-:Y:S01]  /*64200*/  IMAD.WIDE R16, R23, 0x4, R10 ;  /* 0x0000000417107825 */ /* 0x000fe200078e020a */
[----:B------:R-:W-:Y:S01]  /*64210*/  ISETP.LT.AND P2, PT, R244, UR10, !P2 ;  /* 0x0000000af4007c0c */ /* 0x000fe2000d741270 */
[----:B------:R2:W-:Y:S01]  /*64220*/  @P1 STG.E desc[UR8][R14.64], R5 ;  /* 0x000000050e001986 */ /* 0x0005e2000c101908 */
[----:B------:R-:W-:-:S03]  /*64230*/  ULDC UR6, c[0x0][0x228] ;  /* 0x00008a0000067ab9 */ /* 0x000fc60000000800 */
[----:B------:R3:W-:Y:S04]  /*64240*/  @P4 STG.E desc[UR8][R8.64], R82 ;  /* 0x0000005208004986 */ /* 0x0007e8000c101908 */
[----:B------:R-:W-:Y:S01]  /*64250*/  @P5 STG.E desc[UR8][R16.64], R50 ;  /* 0x0000003210005986 */ /* 0x000fe2000c101908 */
[----:B------:R-:W-:Y:S01]  /*64260*/  ISETP.LT.AND P5, PT, R83, UR4, !P3 ;  /* 0x0000000453007c0c */ /* 0x000fe2000dfa1270 */
[C---:B-1----:R-:W-:Y:S01]  /*64270*/  IMAD.WIDE R18, R23.reuse, 0x4, R84 ;  /* 0x0000000417127825 */ /* 0x042fe200078e0254 */
[C---:B--2---:R-:W-:Y:S01]  /*64280*/  IADD3 R15, R23.reuse, UR28, RZ ;  /* 0x0000001c170f7c10 */ /* 0x044fe2000fffe0ff */
[----:B------:R-:W-:Y:S02]  /*64290*/  ULDC UR4, c[0x0][0x228] ;  /* 0x00008a0000047ab9 */ /* 0x000fe40000000800 */
[----:B------:R-:W-:Y:S01]  /*642a0*/  IMAD.WIDE R20, R23, 0x4, R86 ;  /* 0x0000000417147825 */ /* 0x000fe200078e0256 */
[----:B------:R1:W-:Y:S01]  /*642b0*/  @P6 STG.E desc[UR8][R18.64], R238 ;  /* 0x000000ee12006986 */ /* 0x0003e2000c101908 */
[----:B------:R-:W-:-:S02]  /*642c0*/  ISETP.GE.AND P1, PT, R0, UR7, PT ;  /* 0x0000000700007c0c */ /* 0x000fc4000bf26270 */
[----:B------:R-:W-:Y:S01]  /*642d0*/  IMAD.WIDE R4, R15, 0x4, R2 ;  /* 0x000000040f047825 */ /* 0x000fe200078e0202 */
[----:B------:R2:W-:Y:S01]  /*642e0*/  @P2 STG.E desc[UR8][R20.64], R182 ;  /* 0x000000b614002986 */ /* 0x0005e2000c101908 */
[----:B------:R-:W-:Y:S01]  /*642f0*/  ISETP.LT.AND P2, PT, R247, UR5, !P3 ;  /* 0x00000005f7007c0c */ /* 0x000fe2000df41270 */
[----:B------:R-:W-:Y:S02]  /*64300*/  ULDC UR5, c[0x0][0x228] ;  /* 0x00008a0000057ab9 */ /* 0x000fe40000000800 */
[----:B------:R4:W-:Y:S01]  /*64310*/  @P5 STG.E desc[UR8][R4.64], R234 ;  /* 0x000000ea04005986 */ /* 0x0009e2000c101908 */
[----:B------:R-:W-:Y:S01]  /*64320*/  ISETP.LT.AND P6, PT, R83, UR5, !P1 ;  /* 0x0000000553007c0c */ /* 0x000fe2000cfc1270 */
[----:B---3--:R-:W-:Y:S01]  /*64330*/  IMAD.WIDE R8, R15, 0x4, R10 ;  /* 0x000000040f087825 */ /* 0x008fe200078e020a */
[----:B------:R-:W-:Y:S01]  /*64340*/  ISETP.LT.AND P5, PT, R83, UR6, !P0 ;  /* 0x0000000653007c0c */ /* 0x000fe2000c7a1270 */
[----:B------:R-:W-:Y:S01]  /*64350*/  ULDC UR5, c[0x0][0x228] ;  /* 0x00008a0000057ab9 */ /* 0x000fe20000000800 */
[----:B------:R-:W3:Y:S01]  /*64360*/  LDL.LU R83, [R1+0x1890] ;  /* 0x0018900001537983 */ /* 0x000ee20000300800 */
[----:B------:R-:W-:Y:S01]  /*64370*/  ISETP.LT.AND P4, PT, R246, UR4, !P3 ;  /* 0x00000004f6007c0c */ /* 0x000fe2000df81270 */
[----:B------:R-:W-:Y:S01]  /*64380*/  ULDC UR4, c[0x0][0x228] ;  /* 0x00008a0000047ab9 */ /* 0x000fe20000000800 */
[C---:B-1----:R-:W-:Y:S01]  /*64390*/  VIADD R19, R15.reuse, UR28 ;  /* 0x0000001c0f137c36 */ /* 0x042fe20008000000 */
[----:B------:R-:W-:Y:S01]  /*643a0*/  ISETP.LT.AND P3, PT, R244, UR4, !P3 ;  /* 0x00000004f4007c0c */ /* 0x000fe2000df61270 */
[C---:B------:R-:W-:Y:S01]  /*643b0*/  IMAD.WIDE R12, R15.reuse, 0x4, R84 ;  /* 0x000000040f0c7825 */ /* 0x040fe200078e0254 */
[----:B------:R-:W-:Y:S01]  /*643c0*/  ULDC UR4, c[0x0][0x228] ;  /* 0x00008a0000047ab9 */ /* 0x000fe20000000800 */
[----:B------:R1:W-:Y:S01]  /*643d0*/  @P2 STG.E desc[UR8][R8.64], R118 ;  /* 0x0000007608002986 */ /* 0x0003e2000c101908 */
[----:B------:R-:W-:Y:S01]  /*643e0*/  ULDC UR6, c[0x0][0x228] ;  /* 0x00008a0000067ab9 */ /* 0x000fe20000000800 */
[----:B------:R-:W-:Y:S01]  /*643f0*/  IMAD.WIDE R14, R15, 0x4, R86 ;  /* 0x000000040f0e7825 */ /* 0x000fe200078e0256 */
[----:B------:R-:W-:Y:S01]  /*64400*/  ISETP.LT.AND P2, PT, R247, UR4, !P1 ;  /* 0x00000004f7007c0c */ /* 0x000fe2000cf41270 */
[----:B------:R-:W-:-:S02]  /*64410*/  ULDC UR4, c[0x0][0x228] ;  /* 0x00008a0000047ab9 */ /* 0x000fc40000000800 */
[----:B------:R-:W-:Y:S01]  /*64420*/  IMAD.WIDE R16, R19, 0x4, R2 ;  /* 0x0000000413107825 */ /* 0x000fe200078e0202 */
[----:B------:R1:W-:Y:S01]  /*64430*/  @P4 STG.E desc[UR8][R12.64], R54 ;  /* 0x000000360c004986 */ /* 0x0003e2000c101908 */
[----:B------:R-:W-:Y:S01]  /*64440*/  ISETP.LT.AND P4, PT, R247, UR5, !P0 ;  /* 0x00000005f7007c0c */ /* 0x000fe2000c781270 */
[----:B------:R-:W-:Y:S02]  /*64450*/  ULDC UR5, c[0x0][0x228] ;  /* 0x00008a0000057ab9 */ /* 0x000fe40000000800 */
[----:B------:R3:W-:Y:S01]  /*64460*/  @P3 STG.E desc[UR8][R14.64], R6 ;  /* 0x000000060e003986 */ /* 0x0007e2000c101908 */
[----:B------:R-:W-:Y:S02]  /*64470*/  ISETP.LT.AND P3, PT, R246, UR6, !P0 ;  /* 0x00000006f6007c0c */ /* 0x000fe4000c761270 */
[C---:B--2---:R-:W-:Y:S01]  /*64480*/  IADD3 R21, R19.reuse, UR28, RZ ;  /* 0x0000001c13157c10 */ /* 0x044fe2000fffe0ff */
[----:B----4-:R-:W-:-:S04]  /*64490*/  IMAD.WIDE R4, R19, 0x4, R10 ;  /* 0x0000000413047825 */ /* 0x010fc800078e020a */
[----:B-1----:R-:W-:-:S04]  /*644a0*/  IMAD.WIDE R8, R19, 0x4, R84 ;  /* 0x0000000413087825 */ /* 0x002fc800078e0254 */
[----:B------:R-:W-:-:S04]  /*644b0*/  IMAD.WIDE R12, R19, 0x4, R86 ;  /* 0x00000004130c7825 */ /* 0x000fc800078e0256 */
[----:B------:R-:W-:-:S04]  /*644c0*/  IMAD.WIDE R2, R21, 0x4, R2 ;  /* 0x0000000415027825 */ /* 0x000fc800078e0202 */
[----:B------:R-:W-:-:S04]  /*644d0*/  IMAD.WIDE R10, R21, 0x4, R10 ;  /* 0x00000004150a7825 */ /* 0x000fc800078e020a */
[----:B------:R-:W-:-:S04]  /*644e0*/  IMAD.WIDE R84, R21, 0x4, R84 ;  /* 0x0000000415547825 */ /* 0x000fc800078e0254 */
[----:B------:R-:W-:Y:S01]  /*644f0*/  IMAD.WIDE R86, R21, 0x4, R86 ;  /* 0x0000000415567825 */ /* 0x000fe200078e0256 */
[----:B---3--:R1:W-:Y:S01]  /*64500*/  @P6 STG.E desc[UR8][R16.64], R83 ;  /* 0x0000005310006986 */ /* 0x0083e2000c101908 */
[----:B------:R-:W-:Y:S01]  /*64510*/  ISETP.LT.AND P6, PT, R246, UR4, !P1 ;  /* 0x00000004f6007c0c */ /* 0x000fe2000cfc1270 */
[----:B------:R-:W-:Y:S01]  /*64520*/  ULDC UR4, c[0x0][0x228] ;  /* 0x00008a0000047ab9 */ /* 0x000fe20000000800 */
[C---:B------:R-:W-:Y:S02]  /*64530*/  ISETP.LT.AND P1, PT, R244.reuse, UR5, !P1 ;  /* 0x00000005f4007c0c */ /* 0x040fe4000cf21270 */
[----:B------:R-:W-:Y:S01]  /*64540*/  ISETP.LT.AND P0, PT, R244, UR4, !P0 ;  /* 0x00000004f4007c0c */ /* 0x000fe2000c701270 */
[----:B------:R1:W-:Y:S08]  /*64550*/  @P2 STG.E desc[UR8][R4.64], R51 ;  /* 0x0000003304002986 */ /* 0x0003f0000c101908 */
[----:B------:R1:W-:Y:S04]  /*64560*/  @P6 STG.E desc[UR8][R8.64], R239 ;  /* 0x000000ef08006986 */ /* 0x0003e8000c101908 */
[----:B------:R1:W-:Y:S04]  /*64570*/  @P1 STG.E desc[UR8][R12.64], R183 ;  /* 0x000000b70c001986 */ /* 0x0003e8000c101908 */
[----:B------:R1:W-:Y:S04]  /*64580*/  @P5 STG.E desc[UR8][R2.64], R235 ;  /* 0x000000eb02005986 */ /* 0x0003e8000c101908 */
[----:B------:R1:W-:Y:S04]  /*64590*/  @P4 STG.E desc[UR8][R10.64], R119 ;  /* 0x000000770a004986 */ /* 0x0003e8000c101908 */
[----:B------:R1:W-:Y:S01]  /*645a0*/  @P3 STG.E desc[UR8][R84.64], R55 ;  /* 0x0000003754003986 */ /* 0x0003e2000c101908 */
[----:B------:R-:W-:Y:S05]  /*645b0*/  @!P0 EXIT ;  /* 0x000000000000894d */ /* 0x000fea0003800000 */
[----:B------:R-:W-:Y:S01]  /*645c0*/  STG.E desc[UR8][R86.64], R7 ;  /* 0x0000000756007986 */ /* 0x000fe2000c101908 */
[----:B------:R-:W-:Y:S05]  /*645d0*/  EXIT ;  /* 0x000000000000794d */ /* 0x000fea0003800000 */
.L_x_2:
[----:B------:R-:W-:-:S00]  /*645e0*/  BRA `(.L_x_2) ;  /* 0xfffffffc00fc7947 */ /* 0x000fc0000383ffff */
[----:B------:R-:W-:-:S00]  /*645f0*/  NOP ;  /* 0x0000000000007918 */ /* 0x000fc00000000000 */
        /* <DEDUP_REMOVED lines=8> */
.L_x_3:


//--------------------- .nv.shared.matmul_kernel  --------------------------
	.section	.nv.shared.matmul_kernel,"aw",@nobits
	.sectionflags	@""
	.align	16
	.zero		1024


//--------------------- .nv.shared.reserved.0     --------------------------
	.section	.nv.shared.reserved.0,"aw",@nobits
	.weak		__nv_reservedSMEM_offset_0_alias
	.size		__nv_reservedSMEM_offset_0_alias, 0, 0
	.other		__nv_reservedSMEM_offset_0_alias,@"STO_CUDA_RESERVED_SHARED STV_DEFAULT"
__nv_reservedSMEM_offset_0_alias:
	.zero		0


//--------------------- .nv.constant0.matmul_kernel --------------------------
	.section	.nv.constant0.matmul_kernel,"a",@progbits
	.sectionflags	@""
	.align	4
.nv.constant0.matmul_kernel:
	.zero		608


//--------------------- SYMBOLS --------------------------

	.type		.nv.reservedSmem.offset0,@object
	.size		.nv.reservedSmem.offset0,0x4
